//
// Generated by NVIDIA NVVM Compiler
//
// Compiler Build ID: CL-36424714
// Cuda compilation tools, release 13.0, V13.0.88
// Based on NVVM 20.0.0
//

.version 9.0
.target sm_100
.address_size 64

	// .globl	_Z25selective_scan_fwd_kernelIfEvPKT_S2_S2_S2_S2_S2_S2_PS0_S3_S3_iiii

.visible .entry _Z25selective_scan_fwd_kernelIfEvPKT_S2_S2_S2_S2_S2_S2_PS0_S3_S3_iiii(
	.param .u64 .ptr .align 1 _Z25selective_scan_fwd_kernelIfEvPKT_S2_S2_S2_S2_S2_S2_PS0_S3_S3_iiii_param_0,
	.param .u64 .ptr .align 1 _Z25selective_scan_fwd_kernelIfEvPKT_S2_S2_S2_S2_S2_S2_PS0_S3_S3_iiii_param_1,
	.param .u64 .ptr .align 1 _Z25selective_scan_fwd_kernelIfEvPKT_S2_S2_S2_S2_S2_S2_PS0_S3_S3_iiii_param_2,
	.param .u64 .ptr .align 1 _Z25selective_scan_fwd_kernelIfEvPKT_S2_S2_S2_S2_S2_S2_PS0_S3_S3_iiii_param_3,
	.param .u64 .ptr .align 1 _Z25selective_scan_fwd_kernelIfEvPKT_S2_S2_S2_S2_S2_S2_PS0_S3_S3_iiii_param_4,
	.param .u64 .ptr .align 1 _Z25selective_scan_fwd_kernelIfEvPKT_S2_S2_S2_S2_S2_S2_PS0_S3_S3_iiii_param_5,
	.param .u64 .ptr .align 1 _Z25selective_scan_fwd_kernelIfEvPKT_S2_S2_S2_S2_S2_S2_PS0_S3_S3_iiii_param_6,
	.param .u64 .ptr .align 1 _Z25selective_scan_fwd_kernelIfEvPKT_S2_S2_S2_S2_S2_S2_PS0_S3_S3_iiii_param_7,
	.param .u64 .ptr .align 1 _Z25selective_scan_fwd_kernelIfEvPKT_S2_S2_S2_S2_S2_S2_PS0_S3_S3_iiii_param_8,
	.param .u64 .ptr .align 1 _Z25selective_scan_fwd_kernelIfEvPKT_S2_S2_S2_S2_S2_S2_PS0_S3_S3_iiii_param_9,
	.param .u32 _Z25selective_scan_fwd_kernelIfEvPKT_S2_S2_S2_S2_S2_S2_PS0_S3_S3_iiii_param_10,
	.param .u32 _Z25selective_scan_fwd_kernelIfEvPKT_S2_S2_S2_S2_S2_S2_PS0_S3_S3_iiii_param_11,
	.param .u32 _Z25selective_scan_fwd_kernelIfEvPKT_S2_S2_S2_S2_S2_S2_PS0_S3_S3_iiii_param_12,
	.param .u32 _Z25selective_scan_fwd_kernelIfEvPKT_S2_S2_S2_S2_S2_S2_PS0_S3_S3_iiii_param_13
)
.maxntid 128
.minnctapersm 4
{
	.reg .pred 	%p<34>;
	.reg .b32 	%r<74>;
	.reg .b32 	%f<244>;
	.reg .b64 	%rd<157>;

	ld.param.u64 	%rd57, [_Z25selective_scan_fwd_kernelIfEvPKT_S2_S2_S2_S2_S2_S2_PS0_S3_S3_iiii_param_0];
	ld.param.u64 	%rd58, [_Z25selective_scan_fwd_kernelIfEvPKT_S2_S2_S2_S2_S2_S2_PS0_S3_S3_iiii_param_1];
	ld.param.u64 	%rd59, [_Z25selective_scan_fwd_kernelIfEvPKT_S2_S2_S2_S2_S2_S2_PS0_S3_S3_iiii_param_2];
	ld.param.u64 	%rd60, [_Z25selective_scan_fwd_kernelIfEvPKT_S2_S2_S2_S2_S2_S2_PS0_S3_S3_iiii_param_3];
	ld.param.u64 	%rd61, [_Z25selective_scan_fwd_kernelIfEvPKT_S2_S2_S2_S2_S2_S2_PS0_S3_S3_iiii_param_4];
	ld.param.u64 	%rd62, [_Z25selective_scan_fwd_kernelIfEvPKT_S2_S2_S2_S2_S2_S2_PS0_S3_S3_iiii_param_5];
	ld.param.u64 	%rd63, [_Z25selective_scan_fwd_kernelIfEvPKT_S2_S2_S2_S2_S2_S2_PS0_S3_S3_iiii_param_6];
	ld.param.u64 	%rd64, [_Z25selective_scan_fwd_kernelIfEvPKT_S2_S2_S2_S2_S2_S2_PS0_S3_S3_iiii_param_7];
	ld.param.u64 	%rd65, [_Z25selective_scan_fwd_kernelIfEvPKT_S2_S2_S2_S2_S2_S2_PS0_S3_S3_iiii_param_8];
	ld.param.u64 	%rd66, [_Z25selective_scan_fwd_kernelIfEvPKT_S2_S2_S2_S2_S2_S2_PS0_S3_S3_iiii_param_9];
	ld.param.u32 	%r30, [_Z25selective_scan_fwd_kernelIfEvPKT_S2_S2_S2_S2_S2_S2_PS0_S3_S3_iiii_param_10];
	ld.param.u32 	%r27, [_Z25selective_scan_fwd_kernelIfEvPKT_S2_S2_S2_S2_S2_S2_PS0_S3_S3_iiii_param_11];
	ld.param.u32 	%r28, [_Z25selective_scan_fwd_kernelIfEvPKT_S2_S2_S2_S2_S2_S2_PS0_S3_S3_iiii_param_12];
	ld.param.u32 	%r29, [_Z25selective_scan_fwd_kernelIfEvPKT_S2_S2_S2_S2_S2_S2_PS0_S3_S3_iiii_param_13];
	cvta.to.global.u64 	%rd1, %rd66;
	mov.u32 	%r31, %ctaid.x;
	mov.u32 	%r32, %ntid.x;
	mov.u32 	%r33, %tid.x;
	mad.lo.s32 	%r1, %r31, %r32, %r33;
	mul.lo.s32 	%r34, %r28, %r30;
	setp.ge.s32 	%p1, %r1, %r34;
	@%p1 bra 	$L__BB0_54;
	cvta.to.global.u64 	%rd68, %rd65;
	cvta.to.global.u64 	%rd69, %rd64;
	div.s32 	%r2, %r1, %r28;
	mul.lo.s32 	%r35, %r2, %r28;
	sub.s32 	%r36, %r1, %r35;
	mul.lo.s32 	%r37, %r28, %r27;
	mul.lo.s32 	%r38, %r37, %r2;
	cvt.s64.s32 	%rd70, %r38;
	cvt.s64.s32 	%rd71, %r36;
	add.s64 	%rd72, %rd70, %rd71;
	shl.b64 	%rd73, %rd72, 2;
	add.s64 	%rd148, %rd57, %rd73;
	add.s64 	%rd147, %rd58, %rd73;
	add.s64 	%rd146, %rd69, %rd73;
	mul.lo.s32 	%r39, %r38, %r29;
	cvt.s64.s32 	%rd74, %r39;
	mul.lo.s32 	%r40, %r36, %r29;
	cvt.s64.s32 	%rd5, %r40;
	add.s64 	%rd75, %rd74, %rd5;
	shl.b64 	%rd76, %rd75, 2;
	add.s64 	%rd152, %rd68, %rd76;
	mul.wide.s32 	%rd77, %r36, 4;
	add.s64 	%rd67, %rd62, %rd77;
	// begin inline asm
	ld.global.nc.f32 %f57, [%rd67];
	// end inline asm
	setp.lt.s32 	%p2, %r27, 1;
	@%p2 bra 	$L__BB0_40;
	mul.lo.s32 	%r42, %r29, %r27;
	mul.lo.s32 	%r43, %r42, %r2;
	cvt.s64.s32 	%rd7, %r43;
	mul.lo.s32 	%r3, %r28, %r29;
	neg.s32 	%r44, %r3;
	cvt.s64.s32 	%rd8, %r44;
	mul.lo.s32 	%r45, %r3, %r2;
	cvt.s64.s32 	%rd9, %r45;
	and.b32  	%r4, %r29, 3;
	and.b32  	%r5, %r29, 2147483644;
	neg.s32 	%r6, %r5;
	shl.b64 	%rd10, %rd5, 2;
	mul.wide.s32 	%rd78, %r45, 4;
	add.s64 	%rd11, %rd63, %rd78;
	mul.wide.s32 	%rd12, %r44, 4;
	mov.b32 	%r66, 0;
$L__BB0_3:
	setp.lt.s32 	%p3, %r29, 1;
	// begin inline asm
	ld.global.nc.f32 %f58, [%rd148];
	// end inline asm
	// begin inline asm
	ld.global.nc.f32 %f59, [%rd147];
	// end inline asm
	mul.lo.s32 	%r46, %r66, %r29;
	cvt.s64.s32 	%rd81, %r46;
	add.s64 	%rd17, %rd81, %rd7;
	mov.f32 	%f243, 0f00000000;
	@%p3 bra 	$L__BB0_39;
	setp.lt.u32 	%p4, %r29, 4;
	mov.f32 	%f243, 0f00000000;
	mov.b32 	%r68, 0;
	@%p4 bra 	$L__BB0_23;
	add.s64 	%rd150, %rd152, 8;
	shl.b64 	%rd149, %rd17, 2;
	mov.f32 	%f243, 0f00000000;
	mov.u64 	%rd151, %rd10;
	mov.u32 	%r67, %r6;
$L__BB0_6:
	.pragma "nounroll";
	setp.ne.s32 	%p5, %r66, 0;
	add.s64 	%rd82, %rd59, %rd151;
	// begin inline asm
	ld.global.nc.f32 %f64, [%rd82];
	// end inline asm
	add.s64 	%rd83, %rd60, %rd149;
	// begin inline asm
	ld.global.nc.f32 %f65, [%rd83];
	// end inline asm
	add.s64 	%rd84, %rd61, %rd149;
	// begin inline asm
	ld.global.nc.f32 %f66, [%rd84];
	// end inline asm
	mul.f32 	%f7, %f59, %f64;
	add.s64 	%rd26, %rd150, %rd12;
	add.s64 	%rd27, %rd11, %rd151;
	@%p5 bra 	$L__BB0_9;
	setp.eq.s64 	%p6, %rd63, 0;
	mov.f32 	%f234, 0f00000000;
	@%p6 bra 	$L__BB0_10;
	// begin inline asm
	ld.global.nc.f32 %f234, [%rd27];
	// end inline asm
	bra.uni 	$L__BB0_10;
$L__BB0_9:
	ld.global.f32 	%f234, [%rd26+-8];
$L__BB0_10:
	fma.rn.f32 	%f72, %f7, 0f3BBB989D, 0f3F000000;
	cvt.sat.f32.f32 	%f73, %f72;
	mov.f32 	%f74, 0f4B400001;
	mov.f32 	%f75, 0f437C0000;
	fma.rm.f32 	%f76, %f73, %f75, %f74;
	setp.eq.s32 	%p7, %r66, 0;
	add.f32 	%f77, %f76, 0fCB40007F;
	neg.f32 	%f78, %f77;
	fma.rn.f32 	%f79, %f7, 0f3FB8AA3B, %f78;
	fma.rn.f32 	%f80, %f7, 0f32A57060, %f79;
	ex2.approx.ftz.f32 	%f81, %f80;
	mov.b32 	%r48, %f76;
	shl.b32 	%r49, %r48, 23;
	mov.b32 	%f82, %r49;
	mul.f32 	%f83, %f81, %f82;
	mul.f32 	%f84, %f83, %f234;
	mul.f32 	%f85, %f59, %f65;
	fma.rn.f32 	%f86, %f58, %f85, %f84;
	st.global.f32 	[%rd150+-8], %f86;
	fma.rn.f32 	%f11, %f66, %f86, %f243;
	add.s64 	%rd86, %rd82, 4;
	// begin inline asm
	ld.global.nc.f32 %f69, [%rd86];
	// end inline asm
	add.s64 	%rd87, %rd83, 4;
	// begin inline asm
	ld.global.nc.f32 %f70, [%rd87];
	// end inline asm
	add.s64 	%rd88, %rd84, 4;
	// begin inline asm
	ld.global.nc.f32 %f71, [%rd88];
	// end inline asm
	mul.f32 	%f14, %f59, %f69;
	@%p7 bra 	$L__BB0_12;
	ld.global.f32 	%f235, [%rd26+-4];
	bra.uni 	$L__BB0_14;
$L__BB0_12:
	setp.eq.s64 	%p8, %rd63, 0;
	mov.f32 	%f235, 0f00000000;
	@%p8 bra 	$L__BB0_14;
	add.s64 	%rd89, %rd27, 4;
	// begin inline asm
	ld.global.nc.f32 %f235, [%rd89];
	// end inline asm
$L__BB0_14:
	fma.rn.f32 	%f92, %f14, 0f3BBB989D, 0f3F000000;
	cvt.sat.f32.f32 	%f93, %f92;
	mov.f32 	%f94, 0f4B400001;
	mov.f32 	%f95, 0f437C0000;
	fma.rm.f32 	%f96, %f93, %f95, %f94;
	setp.eq.s32 	%p9, %r66, 0;
	add.f32 	%f97, %f96, 0fCB40007F;
	neg.f32 	%f98, %f97;
	fma.rn.f32 	%f99, %f14, 0f3FB8AA3B, %f98;
	fma.rn.f32 	%f100, %f14, 0f32A57060, %f99;
	ex2.approx.ftz.f32 	%f101, %f100;
	mov.b32 	%r50, %f96;
	shl.b32 	%r51, %r50, 23;
	mov.b32 	%f102, %r51;
	mul.f32 	%f103, %f101, %f102;
	mul.f32 	%f104, %f103, %f235;
	mul.f32 	%f105, %f59, %f70;
	fma.rn.f32 	%f106, %f58, %f105, %f104;
	st.global.f32 	[%rd150+-4], %f106;
	fma.rn.f32 	%f18, %f71, %f106, %f11;
	add.s64 	%rd90, %rd82, 8;
	// begin inline asm
	ld.global.nc.f32 %f89, [%rd90];
	// end inline asm
	add.s64 	%rd91, %rd83, 8;
	// begin inline asm
	ld.global.nc.f32 %f90, [%rd91];
	// end inline asm
	add.s64 	%rd92, %rd84, 8;
	// begin inline asm
	ld.global.nc.f32 %f91, [%rd92];
	// end inline asm
	mul.f32 	%f21, %f59, %f89;
	@%p9 bra 	$L__BB0_16;
	ld.global.f32 	%f236, [%rd26];
	bra.uni 	$L__BB0_18;
$L__BB0_16:
	setp.eq.s64 	%p10, %rd63, 0;
	mov.f32 	%f236, 0f00000000;
	@%p10 bra 	$L__BB0_18;
	add.s64 	%rd93, %rd27, 8;
	// begin inline asm
	ld.global.nc.f32 %f236, [%rd93];
	// end inline asm
$L__BB0_18:
	fma.rn.f32 	%f112, %f21, 0f3BBB989D, 0f3F000000;
	cvt.sat.f32.f32 	%f113, %f112;
	mov.f32 	%f114, 0f4B400001;
	mov.f32 	%f115, 0f437C0000;
	fma.rm.f32 	%f116, %f113, %f115, %f114;
	setp.eq.s32 	%p11, %r66, 0;
	add.f32 	%f117, %f116, 0fCB40007F;
	neg.f32 	%f118, %f117;
	fma.rn.f32 	%f119, %f21, 0f3FB8AA3B, %f118;
	fma.rn.f32 	%f120, %f21, 0f32A57060, %f119;
	ex2.approx.ftz.f32 	%f121, %f120;
	mov.b32 	%r52, %f116;
	shl.b32 	%r53, %r52, 23;
	mov.b32 	%f122, %r53;
	mul.f32 	%f123, %f121, %f122;
	mul.f32 	%f124, %f123, %f236;
	mul.f32 	%f125, %f59, %f90;
	fma.rn.f32 	%f126, %f58, %f125, %f124;
	st.global.f32 	[%rd150], %f126;
	fma.rn.f32 	%f25, %f91, %f126, %f18;
	add.s64 	%rd94, %rd82, 12;
	// begin inline asm
	ld.global.nc.f32 %f109, [%rd94];
	// end inline asm
	add.s64 	%rd95, %rd83, 12;
	// begin inline asm
	ld.global.nc.f32 %f110, [%rd95];
	// end inline asm
	add.s64 	%rd96, %rd84, 12;
	// begin inline asm
	ld.global.nc.f32 %f111, [%rd96];
	// end inline asm
	mul.f32 	%f28, %f59, %f109;
	@%p11 bra 	$L__BB0_20;
	ld.global.f32 	%f237, [%rd26+4];
	bra.uni 	$L__BB0_22;
$L__BB0_20:
	setp.eq.s64 	%p12, %rd63, 0;
	mov.f32 	%f237, 0f00000000;
	@%p12 bra 	$L__BB0_22;
	add.s64 	%rd97, %rd27, 12;
	// begin inline asm
	ld.global.nc.f32 %f237, [%rd97];
	// end inline asm
$L__BB0_22:
	fma.rn.f32 	%f129, %f28, 0f3BBB989D, 0f3F000000;
	cvt.sat.f32.f32 	%f130, %f129;
	mov.f32 	%f131, 0f4B400001;
	mov.f32 	%f132, 0f437C0000;
	fma.rm.f32 	%f133, %f130, %f132, %f131;
	add.f32 	%f134, %f133, 0fCB40007F;
	neg.f32 	%f135, %f134;
	fma.rn.f32 	%f136, %f28, 0f3FB8AA3B, %f135;
	fma.rn.f32 	%f137, %f28, 0f32A57060, %f136;
	ex2.approx.ftz.f32 	%f138, %f137;
	mov.b32 	%r54, %f133;
	shl.b32 	%r55, %r54, 23;
	mov.b32 	%f139, %r55;
	mul.f32 	%f140, %f138, %f139;
	mul.f32 	%f141, %f140, %f237;
	mul.f32 	%f142, %f59, %f110;
	fma.rn.f32 	%f143, %f58, %f142, %f141;
	st.global.f32 	[%rd150+4], %f143;
	fma.rn.f32 	%f243, %f111, %f143, %f25;
	add.s32 	%r67, %r67, 4;
	add.s64 	%rd151, %rd151, 16;
	add.s64 	%rd150, %rd150, 16;
	add.s64 	%rd149, %rd149, 16;
	setp.ne.s32 	%p13, %r67, 0;
	mov.u32 	%r68, %r5;
	@%p13 bra 	$L__BB0_6;
$L__BB0_23:
	setp.eq.s32 	%p14, %r4, 0;
	@%p14 bra 	$L__BB0_39;
	setp.eq.s32 	%p15, %r66, 0;
	cvt.u64.u32 	%rd31, %r68;
	add.s64 	%rd101, %rd31, %rd5;
	shl.b64 	%rd102, %rd101, 2;
	add.s64 	%rd98, %rd59, %rd102;
	// begin inline asm
	ld.global.nc.f32 %f144, [%rd98];
	// end inline asm
	add.s64 	%rd103, %rd17, %rd31;
	shl.b64 	%rd104, %rd103, 2;
	add.s64 	%rd99, %rd60, %rd104;
	// begin inline asm
	ld.global.nc.f32 %f145, [%rd99];
	// end inline asm
	add.s64 	%rd100, %rd61, %rd104;
	// begin inline asm
	ld.global.nc.f32 %f146, [%rd100];
	// end inline asm
	mul.f32 	%f37, %f59, %f144;
	add.s64 	%rd105, %rd31, %rd8;
	shl.b64 	%rd106, %rd105, 2;
	add.s64 	%rd35, %rd152, %rd106;
	add.s64 	%rd107, %rd101, %rd9;
	shl.b64 	%rd108, %rd107, 2;
	add.s64 	%rd36, %rd63, %rd108;
	@%p15 bra 	$L__BB0_26;
	ld.global.f32 	%f240, [%rd35];
	bra.uni 	$L__BB0_28;
$L__BB0_26:
	setp.eq.s64 	%p16, %rd63, 0;
	mov.f32 	%f240, 0f00000000;
	@%p16 bra 	$L__BB0_28;
	// begin inline asm
	ld.global.nc.f32 %f240, [%rd36];
	// end inline asm
$L__BB0_28:
	fma.rn.f32 	%f149, %f37, 0f3BBB989D, 0f3F000000;
	cvt.sat.f32.f32 	%f150, %f149;
	mov.f32 	%f151, 0f4B400001;
	mov.f32 	%f152, 0f437C0000;
	fma.rm.f32 	%f153, %f150, %f152, %f151;
	setp.eq.s32 	%p17, %r4, 1;
	add.f32 	%f154, %f153, 0fCB40007F;
	neg.f32 	%f155, %f154;
	fma.rn.f32 	%f156, %f37, 0f3FB8AA3B, %f155;
	fma.rn.f32 	%f157, %f37, 0f32A57060, %f156;
	ex2.approx.ftz.f32 	%f158, %f157;
	mov.b32 	%r56, %f153;
	shl.b32 	%r57, %r56, 23;
	mov.b32 	%f159, %r57;
	mul.f32 	%f160, %f158, %f159;
	mul.f32 	%f161, %f160, %f240;
	mul.f32 	%f162, %f59, %f145;
	fma.rn.f32 	%f163, %f58, %f162, %f161;
	shl.b64 	%rd110, %rd31, 2;
	add.s64 	%rd37, %rd152, %rd110;
	st.global.f32 	[%rd37], %f163;
	fma.rn.f32 	%f243, %f146, %f163, %f243;
	@%p17 bra 	$L__BB0_39;
	setp.eq.s32 	%p18, %r66, 0;
	add.s64 	%rd111, %rd98, 4;
	// begin inline asm
	ld.global.nc.f32 %f164, [%rd111];
	// end inline asm
	add.s64 	%rd112, %rd99, 4;
	// begin inline asm
	ld.global.nc.f32 %f165, [%rd112];
	// end inline asm
	add.s64 	%rd113, %rd100, 4;
	// begin inline asm
	ld.global.nc.f32 %f166, [%rd113];
	// end inline asm
	mul.f32 	%f44, %f59, %f164;
	@%p18 bra 	$L__BB0_31;
	ld.global.f32 	%f241, [%rd35+4];
	bra.uni 	$L__BB0_33;
$L__BB0_31:
	setp.eq.s64 	%p19, %rd63, 0;
	mov.f32 	%f241, 0f00000000;
	@%p19 bra 	$L__BB0_33;
	add.s64 	%rd114, %rd36, 4;
	// begin inline asm
	ld.global.nc.f32 %f241, [%rd114];
	// end inline asm
$L__BB0_33:
	fma.rn.f32 	%f169, %f44, 0f3BBB989D, 0f3F000000;
	cvt.sat.f32.f32 	%f170, %f169;
	mov.f32 	%f171, 0f4B400001;
	mov.f32 	%f172, 0f437C0000;
	fma.rm.f32 	%f173, %f170, %f172, %f171;
	setp.eq.s32 	%p20, %r4, 2;
	add.f32 	%f174, %f173, 0fCB40007F;
	neg.f32 	%f175, %f174;
	fma.rn.f32 	%f176, %f44, 0f3FB8AA3B, %f175;
	fma.rn.f32 	%f177, %f44, 0f32A57060, %f176;
	ex2.approx.ftz.f32 	%f178, %f177;
	mov.b32 	%r58, %f173;
	shl.b32 	%r59, %r58, 23;
	mov.b32 	%f179, %r59;
	mul.f32 	%f180, %f178, %f179;
	mul.f32 	%f181, %f180, %f241;
	mul.f32 	%f182, %f59, %f165;
	fma.rn.f32 	%f183, %f58, %f182, %f181;
	st.global.f32 	[%rd37+4], %f183;
	fma.rn.f32 	%f243, %f166, %f183, %f243;
	@%p20 bra 	$L__BB0_39;
	setp.eq.s32 	%p21, %r66, 0;
	add.s64 	%rd115, %rd98, 8;
	// begin inline asm
	ld.global.nc.f32 %f184, [%rd115];
	// end inline asm
	add.s64 	%rd116, %rd99, 8;
	// begin inline asm
	ld.global.nc.f32 %f185, [%rd116];
	// end inline asm
	add.s64 	%rd117, %rd100, 8;
	// begin inline asm
	ld.global.nc.f32 %f186, [%rd117];
	// end inline asm
	mul.f32 	%f187, %f59, %f184;
	fma.rn.f32 	%f188, %f187, 0f3BBB989D, 0f3F000000;
	cvt.sat.f32.f32 	%f189, %f188;
	mov.f32 	%f190, 0f4B400001;
	mov.f32 	%f191, 0f437C0000;
	fma.rm.f32 	%f192, %f189, %f191, %f190;
	add.f32 	%f193, %f192, 0fCB40007F;
	neg.f32 	%f194, %f193;
	fma.rn.f32 	%f195, %f187, 0f3FB8AA3B, %f194;
	fma.rn.f32 	%f196, %f187, 0f32A57060, %f195;
	mov.b32 	%r60, %f192;
	shl.b32 	%r61, %r60, 23;
	mov.b32 	%f197, %r61;
	ex2.approx.ftz.f32 	%f198, %f196;
	mul.f32 	%f50, %f198, %f197;
	mul.f32 	%f51, %f59, %f185;
	@%p21 bra 	$L__BB0_36;
	ld.global.f32 	%f242, [%rd35+8];
	bra.uni 	$L__BB0_38;
$L__BB0_36:
	setp.eq.s64 	%p22, %rd63, 0;
	mov.f32 	%f242, 0f00000000;
	@%p22 bra 	$L__BB0_38;
	add.s64 	%rd118, %rd36, 8;
	// begin inline asm
	ld.global.nc.f32 %f242, [%rd118];
	// end inline asm
$L__BB0_38:
	mul.f32 	%f201, %f50, %f242;
	fma.rn.f32 	%f202, %f58, %f51, %f201;
	st.global.f32 	[%rd37+8], %f202;
	fma.rn.f32 	%f243, %f186, %f202, %f243;
$L__BB0_39:
	fma.rn.f32 	%f203, %f57, %f58, %f243;
	st.global.f32 	[%rd146], %f203;
	mul.wide.s32 	%rd119, %r28, 4;
	add.s64 	%rd148, %rd148, %rd119;
	add.s64 	%rd147, %rd147, %rd119;
	add.s64 	%rd146, %rd146, %rd119;
	mul.wide.s32 	%rd120, %r3, 4;
	add.s64 	%rd152, %rd152, %rd120;
	add.s32 	%r66, %r66, 1;
	setp.ne.s32 	%p23, %r66, %r27;
	@%p23 bra 	$L__BB0_3;
$L__BB0_40:
	setp.eq.s64 	%p24, %rd66, 0;
	@%p24 bra 	$L__BB0_54;
	mul.lo.s32 	%r62, %r29, %r28;
	mul.lo.s32 	%r63, %r62, %r2;
	cvt.s64.s32 	%rd121, %r63;
	add.s64 	%rd43, %rd121, %rd5;
	neg.s32 	%r64, %r62;
	cvt.s64.s32 	%rd44, %r64;
	setp.lt.s32 	%p25, %r29, 1;
	@%p25 bra 	$L__BB0_54;
	and.b32  	%r12, %r29, 15;
	setp.lt.u32 	%p26, %r29, 16;
	mov.b32 	%r71, 0;
	@%p26 bra 	$L__BB0_45;
	and.b32  	%r71, %r29, 2147483632;
	neg.s32 	%r69, %r71;
	shl.b64 	%rd122, %rd44, 2;
	add.s64 	%rd123, %rd122, %rd152;
	add.s64 	%rd154, %rd123, 32;
	shl.b64 	%rd124, %rd43, 2;
	add.s64 	%rd125, %rd124, %rd1;
	add.s64 	%rd153, %rd125, 32;
$L__BB0_44:
	.pragma "nounroll";
	ld.global.f32 	%f204, [%rd154+-32];
	st.global.f32 	[%rd153+-32], %f204;
	ld.global.f32 	%f205, [%rd154+-28];
	st.global.f32 	[%rd153+-28], %f205;
	ld.global.f32 	%f206, [%rd154+-24];
	st.global.f32 	[%rd153+-24], %f206;
	ld.global.f32 	%f207, [%rd154+-20];
	st.global.f32 	[%rd153+-20], %f207;
	ld.global.f32 	%f208, [%rd154+-16];
	st.global.f32 	[%rd153+-16], %f208;
	ld.global.f32 	%f209, [%rd154+-12];
	st.global.f32 	[%rd153+-12], %f209;
	ld.global.f32 	%f210, [%rd154+-8];
	st.global.f32 	[%rd153+-8], %f210;
	ld.global.f32 	%f211, [%rd154+-4];
	st.global.f32 	[%rd153+-4], %f211;
	ld.global.f32 	%f212, [%rd154];
	st.global.f32 	[%rd153], %f212;
	ld.global.f32 	%f213, [%rd154+4];
	st.global.f32 	[%rd153+4], %f213;
	ld.global.f32 	%f214, [%rd154+8];
	st.global.f32 	[%rd153+8], %f214;
	ld.global.f32 	%f215, [%rd154+12];
	st.global.f32 	[%rd153+12], %f215;
	ld.global.f32 	%f216, [%rd154+16];
	st.global.f32 	[%rd153+16], %f216;
	ld.global.f32 	%f217, [%rd154+20];
	st.global.f32 	[%rd153+20], %f217;
	ld.global.f32 	%f218, [%rd154+24];
	st.global.f32 	[%rd153+24], %f218;
	ld.global.f32 	%f219, [%rd154+28];
	st.global.f32 	[%rd153+28], %f219;
	add.s32 	%r69, %r69, 16;
	add.s64 	%rd154, %rd154, 64;
	add.s64 	%rd153, %rd153, 64;
	setp.ne.s32 	%p27, %r69, 0;
	@%p27 bra 	$L__BB0_44;
$L__BB0_45:
	setp.eq.s32 	%p28, %r12, 0;
	@%p28 bra 	$L__BB0_54;
	and.b32  	%r18, %r29, 7;
	setp.lt.u32 	%p29, %r12, 8;
	@%p29 bra 	$L__BB0_48;
	cvt.u64.u32 	%rd126, %r71;
	add.s64 	%rd127, %rd126, %rd44;
	shl.b64 	%rd128, %rd127, 2;
	add.s64 	%rd129, %rd152, %rd128;
	ld.global.f32 	%f220, [%rd129];
	add.s64 	%rd130, %rd43, %rd126;
	shl.b64 	%rd131, %rd130, 2;
	add.s64 	%rd132, %rd1, %rd131;
	st.global.f32 	[%rd132], %f220;
	ld.global.f32 	%f221, [%rd129+4];
	st.global.f32 	[%rd132+4], %f221;
	ld.global.f32 	%f222, [%rd129+8];
	st.global.f32 	[%rd132+8], %f222;
	ld.global.f32 	%f223, [%rd129+12];
	st.global.f32 	[%rd132+12], %f223;
	ld.global.f32 	%f224, [%rd129+16];
	st.global.f32 	[%rd132+16], %f224;
	ld.global.f32 	%f225, [%rd129+20];
	st.global.f32 	[%rd132+20], %f225;
	ld.global.f32 	%f226, [%rd129+24];
	st.global.f32 	[%rd132+24], %f226;
	ld.global.f32 	%f227, [%rd129+28];
	st.global.f32 	[%rd132+28], %f227;
	add.s32 	%r71, %r71, 8;
$L__BB0_48:
	setp.eq.s32 	%p30, %r18, 0;
	@%p30 bra 	$L__BB0_54;
	and.b32  	%r21, %r29, 3;
	setp.lt.u32 	%p31, %r18, 4;
	@%p31 bra 	$L__BB0_51;
	cvt.u64.u32 	%rd133, %r71;
	add.s64 	%rd134, %rd133, %rd44;
	shl.b64 	%rd135, %rd134, 2;
	add.s64 	%rd136, %rd152, %rd135;
	ld.global.f32 	%f228, [%rd136];
	add.s64 	%rd137, %rd43, %rd133;
	shl.b64 	%rd138, %rd137, 2;
	add.s64 	%rd139, %rd1, %rd138;
	st.global.f32 	[%rd139], %f228;
	ld.global.f32 	%f229, [%rd136+4];
	st.global.f32 	[%rd139+4], %f229;
	ld.global.f32 	%f230, [%rd136+8];
	st.global.f32 	[%rd139+8], %f230;
	ld.global.f32 	%f231, [%rd136+12];
	st.global.f32 	[%rd139+12], %f231;
	add.s32 	%r71, %r71, 4;
$L__BB0_51:
	setp.eq.s32 	%p32, %r21, 0;
	@%p32 bra 	$L__BB0_54;
	cvt.u64.u32 	%rd140, %r71;
	add.s64 	%rd141, %rd43, %rd140;
	shl.b64 	%rd142, %rd141, 2;
	add.s64 	%rd156, %rd1, %rd142;
	add.s64 	%rd143, %rd44, %rd140;
	shl.b64 	%rd144, %rd143, 2;
	add.s64 	%rd155, %rd152, %rd144;
	neg.s32 	%r73, %r21;
$L__BB0_53:
	.pragma "nounroll";
	ld.global.f32 	%f232, [%rd155];
	st.global.f32 	[%rd156], %f232;
	add.s64 	%rd156, %rd156, 4;
	add.s64 	%rd155, %rd155, 4;
	add.s32 	%r73, %r73, 1;
	setp.ne.s32 	%p33, %r73, 0;
	@%p33 bra 	$L__BB0_53;
$L__BB0_54:
	ret;

}
	// .globl	_Z25selective_scan_fwd_kernelI6__halfEvPKT_S3_S3_S3_S3_S3_S3_PS1_S4_S4_iiii
.visible .entry _Z25selective_scan_fwd_kernelI6__halfEvPKT_S3_S3_S3_S3_S3_S3_PS1_S4_S4_iiii(
	.param .u64 .ptr .align 1 _Z25selective_scan_fwd_kernelI6__halfEvPKT_S3_S3_S3_S3_S3_S3_PS1_S4_S4_iiii_param_0,
	.param .u64 .ptr .align 1 _Z25selective_scan_fwd_kernelI6__halfEvPKT_S3_S3_S3_S3_S3_S3_PS1_S4_S4_iiii_param_1,
	.param .u64 .ptr .align 1 _Z25selective_scan_fwd_kernelI6__halfEvPKT_S3_S3_S3_S3_S3_S3_PS1_S4_S4_iiii_param_2,
	.param .u64 .ptr .align 1 _Z25selective_scan_fwd_kernelI6__halfEvPKT_S3_S3_S3_S3_S3_S3_PS1_S4_S4_iiii_param_3,
	.param .u64 .ptr .align 1 _Z25selective_scan_fwd_kernelI6__halfEvPKT_S3_S3_S3_S3_S3_S3_PS1_S4_S4_iiii_param_4,
	.param .u64 .ptr .align 1 _Z25selective_scan_fwd_kernelI6__halfEvPKT_S3_S3_S3_S3_S3_S3_PS1_S4_S4_iiii_param_5,
	.param .u64 .ptr .align 1 _Z25selective_scan_fwd_kernelI6__halfEvPKT_S3_S3_S3_S3_S3_S3_PS1_S4_S4_iiii_param_6,
	.param .u64 .ptr .align 1 _Z25selective_scan_fwd_kernelI6__halfEvPKT_S3_S3_S3_S3_S3_S3_PS1_S4_S4_iiii_param_7,
	.param .u64 .ptr .align 1 _Z25selective_scan_fwd_kernelI6__halfEvPKT_S3_S3_S3_S3_S3_S3_PS1_S4_S4_iiii_param_8,
	.param .u64 .ptr .align 1 _Z25selective_scan_fwd_kernelI6__halfEvPKT_S3_S3_S3_S3_S3_S3_PS1_S4_S4_iiii_param_9,
	.param .u32 _Z25selective_scan_fwd_kernelI6__halfEvPKT_S3_S3_S3_S3_S3_S3_PS1_S4_S4_iiii_param_10,
	.param .u32 _Z25selective_scan_fwd_kernelI6__halfEvPKT_S3_S3_S3_S3_S3_S3_PS1_S4_S4_iiii_param_11,
	.param .u32 _Z25selective_scan_fwd_kernelI6__halfEvPKT_S3_S3_S3_S3_S3_S3_PS1_S4_S4_iiii_param_12,
	.param .u32 _Z25selective_scan_fwd_kernelI6__halfEvPKT_S3_S3_S3_S3_S3_S3_PS1_S4_S4_iiii_param_13
)
.maxntid 128
.minnctapersm 4
{
	.reg .pred 	%p<51>;
	.reg .b16 	%rs<1386>;
	.reg .b32 	%r<127>;
	.reg .b32 	%f<2>;
	.reg .b64 	%rd<460>;

	ld.param.u64 	%rd79, [_Z25selective_scan_fwd_kernelI6__halfEvPKT_S3_S3_S3_S3_S3_S3_PS1_S4_S4_iiii_param_0];
	ld.param.u64 	%rd80, [_Z25selective_scan_fwd_kernelI6__halfEvPKT_S3_S3_S3_S3_S3_S3_PS1_S4_S4_iiii_param_1];
	ld.param.u64 	%rd81, [_Z25selective_scan_fwd_kernelI6__halfEvPKT_S3_S3_S3_S3_S3_S3_PS1_S4_S4_iiii_param_2];
	ld.param.u64 	%rd82, [_Z25selective_scan_fwd_kernelI6__halfEvPKT_S3_S3_S3_S3_S3_S3_PS1_S4_S4_iiii_param_3];
	ld.param.u64 	%rd83, [_Z25selective_scan_fwd_kernelI6__halfEvPKT_S3_S3_S3_S3_S3_S3_PS1_S4_S4_iiii_param_4];
	ld.param.u64 	%rd84, [_Z25selective_scan_fwd_kernelI6__halfEvPKT_S3_S3_S3_S3_S3_S3_PS1_S4_S4_iiii_param_5];
	ld.param.u64 	%rd85, [_Z25selective_scan_fwd_kernelI6__halfEvPKT_S3_S3_S3_S3_S3_S3_PS1_S4_S4_iiii_param_6];
	ld.param.u64 	%rd86, [_Z25selective_scan_fwd_kernelI6__halfEvPKT_S3_S3_S3_S3_S3_S3_PS1_S4_S4_iiii_param_7];
	ld.param.u64 	%rd87, [_Z25selective_scan_fwd_kernelI6__halfEvPKT_S3_S3_S3_S3_S3_S3_PS1_S4_S4_iiii_param_8];
	ld.param.u64 	%rd88, [_Z25selective_scan_fwd_kernelI6__halfEvPKT_S3_S3_S3_S3_S3_S3_PS1_S4_S4_iiii_param_9];
	ld.param.u32 	%r72, [_Z25selective_scan_fwd_kernelI6__halfEvPKT_S3_S3_S3_S3_S3_S3_PS1_S4_S4_iiii_param_10];
	ld.param.u32 	%r69, [_Z25selective_scan_fwd_kernelI6__halfEvPKT_S3_S3_S3_S3_S3_S3_PS1_S4_S4_iiii_param_11];
	ld.param.u32 	%r70, [_Z25selective_scan_fwd_kernelI6__halfEvPKT_S3_S3_S3_S3_S3_S3_PS1_S4_S4_iiii_param_12];
	ld.param.u32 	%r71, [_Z25selective_scan_fwd_kernelI6__halfEvPKT_S3_S3_S3_S3_S3_S3_PS1_S4_S4_iiii_param_13];
	cvta.to.global.u64 	%rd1, %rd88;
	mov.u32 	%r73, %ctaid.x;
	mov.u32 	%r74, %ntid.x;
	mov.u32 	%r75, %tid.x;
	mad.lo.s32 	%r1, %r73, %r74, %r75;
	mul.lo.s32 	%r76, %r70, %r72;
	setp.ge.s32 	%p1, %r1, %r76;
	@%p1 bra 	$L__BB1_73;
	cvta.to.global.u64 	%rd90, %rd87;
	cvta.to.global.u64 	%rd91, %rd86;
	div.s32 	%r2, %r1, %r70;
	mul.lo.s32 	%r77, %r2, %r70;
	sub.s32 	%r78, %r1, %r77;
	mul.lo.s32 	%r79, %r70, %r69;
	mul.lo.s32 	%r80, %r79, %r2;
	cvt.s64.s32 	%rd92, %r80;
	cvt.s64.s32 	%rd93, %r78;
	add.s64 	%rd94, %rd92, %rd93;
	shl.b64 	%rd95, %rd94, 1;
	add.s64 	%rd446, %rd79, %rd95;
	add.s64 	%rd431, %rd80, %rd95;
	add.s64 	%rd445, %rd91, %rd95;
	mul.lo.s32 	%r81, %r80, %r71;
	cvt.s64.s32 	%rd96, %r81;
	mul.lo.s32 	%r82, %r78, %r71;
	cvt.s64.s32 	%rd5, %r82;
	add.s64 	%rd97, %rd96, %rd5;
	shl.b64 	%rd98, %rd97, 1;
	add.s64 	%rd455, %rd90, %rd98;
	mul.wide.s32 	%rd99, %r78, 2;
	add.s64 	%rd89, %rd84, %rd99;
	// begin inline asm
	ld.global.nc.b16 %rs47, [%rd89];
	// end inline asm
	setp.lt.s32 	%p2, %r69, 1;
	@%p2 bra 	$L__BB1_59;
	mul.lo.s32 	%r83, %r71, %r69;
	mul.lo.s32 	%r84, %r83, %r2;
	cvt.s64.s32 	%rd7, %r84;
	mov.f32 	%f1, 0f00000000;
	// begin inline asm
	{  cvt.rn.f16.f32 %rs48, %f1;}

	// end inline asm
	setp.lt.s32 	%p3, %r71, 1;
	mul.lo.s32 	%r3, %r70, %r71;
	neg.s32 	%r85, %r3;
	cvt.s64.s32 	%rd8, %r85;
	mul.lo.s32 	%r86, %r3, %r2;
	cvt.s64.s32 	%rd9, %r86;
	@%p3 bra 	$L__BB1_48;
	setp.ne.s64 	%p12, %rd85, 0;
	@%p12 bra 	$L__BB1_26;
	add.s32 	%r4, %r71, -1;
	and.b32  	%r5, %r71, 7;
	add.s32 	%r6, %r5, -1;
	and.b32  	%r7, %r71, 3;
	add.s32 	%r8, %r7, -1;
	and.b32  	%r9, %r71, 2147483640;
	and.b32  	%r10, %r71, 1;
	and.b32  	%r11, %r71, 2147483644;
	neg.s32 	%r12, %r9;
	shl.b64 	%rd280, %rd5, 1;
	add.s64 	%rd281, %rd280, %rd81;
	add.s64 	%rd10, %rd281, 8;
	shl.b64 	%rd11, %rd8, 1;
	mov.b32 	%r105, 0;
$L__BB1_5:
	// begin inline asm
	ld.global.nc.b16 %rs746, [%rd446];
	// end inline asm
	// begin inline asm
	ld.global.nc.b16 %rs747, [%rd431];
	// end inline asm
	mul.lo.s32 	%r96, %r105, %r71;
	cvt.u64.u32 	%rd284, %r96;
	add.s64 	%rd16, %rd284, %rd7;
	setp.eq.s32 	%p27, %r105, 0;
	@%p27 bra 	$L__BB1_18;
	setp.lt.u32 	%p28, %r4, 7;
	mov.b32 	%r108, 0;
	mov.u16 	%rs1367, %rs48;
	@%p28 bra 	$L__BB1_9;
	add.s64 	%rd434, %rd455, 8;
	shl.b64 	%rd433, %rd16, 1;
	mov.u64 	%rd435, %rd10;
	mov.u32 	%r106, %r12;
	mov.u16 	%rs1367, %rs48;
$L__BB1_8:
	.pragma "nounroll";
	add.s64 	%rd285, %rd435, -8;
	// begin inline asm
	ld.global.nc.b16 %rs749, [%rd285];
	// end inline asm
	add.s64 	%rd286, %rd82, %rd433;
	// begin inline asm
	ld.global.nc.b16 %rs750, [%rd286];
	// end inline asm
	add.s64 	%rd287, %rd83, %rd433;
	// begin inline asm
	ld.global.nc.b16 %rs751, [%rd287];
	// end inline asm
	// begin inline asm
	{mul.f16 %rs752,%rs747,%rs749;
}
	// end inline asm
	// begin inline asm
	{.reg.b32         f, C, nZ;       
 .reg.b16         h,r;            
  mov.b16         h,%rs752;           
  cvt.f32.f16     f,h;            
  mov.b32         C, 0x3fb8aa3bU; 
  mov.b32         nZ, 0x80000000U;
  fma.rn.f32      f,f,C,nZ;       
  ex2.approx.ftz.f32  f,f;        
  cvt.rn.f16.f32      r,f;        
{.reg.b16 spc, ulp, p;
  mov.b16 spc,0X1F79U;
  mov.b16 ulp,0x9400U;
  set.eq.f16.f16 p,h, spc;
  fma.rn.f16 r,p,ulp,r;
}
{.reg.b16 spc, ulp, p;
  mov.b16 spc,0X25CFU;
  mov.b16 ulp,0x9400U;
  set.eq.f16.f16 p,h, spc;
  fma.rn.f16 r,p,ulp,r;
}
{.reg.b16 spc, ulp, p;
  mov.b16 spc,0XC13BU;
  mov.b16 ulp,0x0400U;
  set.eq.f16.f16 p,h, spc;
  fma.rn.f16 r,p,ulp,r;
}
{.reg.b16 spc, ulp, p;
  mov.b16 spc,0XC1EFU;
  mov.b16 ulp,0x0200U;
  set.eq.f16.f16 p,h, spc;
  fma.rn.f16 r,p,ulp,r;
}
  mov.b16         %rs755,r;           
}
	// end inline asm
	// begin inline asm
	{mul.f16 %rs757,%rs747,%rs750;
}
	// end inline asm
	add.s64 	%rd309, %rd434, %rd11;
	ld.global.u16 	%rs761, [%rd309+-8];
	// begin inline asm
	{mul.f16 %rs760,%rs761,%rs755;
}
	// end inline asm
	// begin inline asm
	{mul.f16 %rs763,%rs757,%rs746;
}
	// end inline asm
	// begin inline asm
	{add.f16 %rs766,%rs760,%rs763;
}
	// end inline asm
	st.global.u16 	[%rd434+-8], %rs766;
	// begin inline asm
	{mul.f16 %rs769,%rs766,%rs751;
}
	// end inline asm
	// begin inline asm
	{add.f16 %rs772,%rs1367,%rs769;
}
	// end inline asm
	add.s64 	%rd288, %rd435, -6;
	// begin inline asm
	ld.global.nc.b16 %rs775, [%rd288];
	// end inline asm
	add.s64 	%rd289, %rd286, 2;
	// begin inline asm
	ld.global.nc.b16 %rs776, [%rd289];
	// end inline asm
	add.s64 	%rd290, %rd287, 2;
	// begin inline asm
	ld.global.nc.b16 %rs777, [%rd290];
	// end inline asm
	// begin inline asm
	{mul.f16 %rs778,%rs747,%rs775;
}
	// end inline asm
	// begin inline asm
	{.reg.b32         f, C, nZ;       
 .reg.b16         h,r;            
  mov.b16         h,%rs778;           
  cvt.f32.f16     f,h;            
  mov.b32         C, 0x3fb8aa3bU; 
  mov.b32         nZ, 0x80000000U;
  fma.rn.f32      f,f,C,nZ;       
  ex2.approx.ftz.f32  f,f;        
  cvt.rn.f16.f32      r,f;        
{.reg.b16 spc, ulp, p;
  mov.b16 spc,0X1F79U;
  mov.b16 ulp,0x9400U;
  set.eq.f16.f16 p,h, spc;
  fma.rn.f16 r,p,ulp,r;
}
{.reg.b16 spc, ulp, p;
  mov.b16 spc,0X25CFU;
  mov.b16 ulp,0x9400U;
  set.eq.f16.f16 p,h, spc;
  fma.rn.f16 r,p,ulp,r;
}
{.reg.b16 spc, ulp, p;
  mov.b16 spc,0XC13BU;
  mov.b16 ulp,0x0400U;
  set.eq.f16.f16 p,h, spc;
  fma.rn.f16 r,p,ulp,r;
}
{.reg.b16 spc, ulp, p;
  mov.b16 spc,0XC1EFU;
  mov.b16 ulp,0x0200U;
  set.eq.f16.f16 p,h, spc;
  fma.rn.f16 r,p,ulp,r;
}
  mov.b16         %rs781,r;           
}
	// end inline asm
	// begin inline asm
	{mul.f16 %rs783,%rs747,%rs776;
}
	// end inline asm
	ld.global.u16 	%rs787, [%rd309+-6];
	// begin inline asm
	{mul.f16 %rs786,%rs787,%rs781;
}
	// end inline asm
	// begin inline asm
	{mul.f16 %rs789,%rs783,%rs746;
}
	// end inline asm
	// begin inline asm
	{add.f16 %rs792,%rs786,%rs789;
}
	// end inline asm
	st.global.u16 	[%rd434+-6], %rs792;
	// begin inline asm
	{mul.f16 %rs795,%rs792,%rs777;
}
	// end inline asm
	// begin inline asm
	{add.f16 %rs798,%rs772,%rs795;
}
	// end inline asm
	add.s64 	%rd291, %rd435, -4;
	// begin inline asm
	ld.global.nc.b16 %rs801, [%rd291];
	// end inline asm
	add.s64 	%rd292, %rd286, 4;
	// begin inline asm
	ld.global.nc.b16 %rs802, [%rd292];
	// end inline asm
	add.s64 	%rd293, %rd287, 4;
	// begin inline asm
	ld.global.nc.b16 %rs803, [%rd293];
	// end inline asm
	// begin inline asm
	{mul.f16 %rs804,%rs747,%rs801;
}
	// end inline asm
	// begin inline asm
	{.reg.b32         f, C, nZ;       
 .reg.b16         h,r;            
  mov.b16         h,%rs804;           
  cvt.f32.f16     f,h;            
  mov.b32         C, 0x3fb8aa3bU; 
  mov.b32         nZ, 0x80000000U;
  fma.rn.f32      f,f,C,nZ;       
  ex2.approx.ftz.f32  f,f;        
  cvt.rn.f16.f32      r,f;        
{.reg.b16 spc, ulp, p;
  mov.b16 spc,0X1F79U;
  mov.b16 ulp,0x9400U;
  set.eq.f16.f16 p,h, spc;
  fma.rn.f16 r,p,ulp,r;
}
{.reg.b16 spc, ulp, p;
  mov.b16 spc,0X25CFU;
  mov.b16 ulp,0x9400U;
  set.eq.f16.f16 p,h, spc;
  fma.rn.f16 r,p,ulp,r;
}
{.reg.b16 spc, ulp, p;
  mov.b16 spc,0XC13BU;
  mov.b16 ulp,0x0400U;
  set.eq.f16.f16 p,h, spc;
  fma.rn.f16 r,p,ulp,r;
}
{.reg.b16 spc, ulp, p;
  mov.b16 spc,0XC1EFU;
  mov.b16 ulp,0x0200U;
  set.eq.f16.f16 p,h, spc;
  fma.rn.f16 r,p,ulp,r;
}
  mov.b16         %rs807,r;           
}
	// end inline asm
	// begin inline asm
	{mul.f16 %rs809,%rs747,%rs802;
}
	// end inline asm
	ld.global.u16 	%rs813, [%rd309+-4];
	// begin inline asm
	{mul.f16 %rs812,%rs813,%rs807;
}
	// end inline asm
	// begin inline asm
	{mul.f16 %rs815,%rs809,%rs746;
}
	// end inline asm
	// begin inline asm
	{add.f16 %rs818,%rs812,%rs815;
}
	// end inline asm
	st.global.u16 	[%rd434+-4], %rs818;
	// begin inline asm
	{mul.f16 %rs821,%rs818,%rs803;
}
	// end inline asm
	// begin inline asm
	{add.f16 %rs824,%rs798,%rs821;
}
	// end inline asm
	add.s64 	%rd294, %rd435, -2;
	// begin inline asm
	ld.global.nc.b16 %rs827, [%rd294];
	// end inline asm
	add.s64 	%rd295, %rd286, 6;
	// begin inline asm
	ld.global.nc.b16 %rs828, [%rd295];
	// end inline asm
	add.s64 	%rd296, %rd287, 6;
	// begin inline asm
	ld.global.nc.b16 %rs829, [%rd296];
	// end inline asm
	// begin inline asm
	{mul.f16 %rs830,%rs747,%rs827;
}
	// end inline asm
	// begin inline asm
	{.reg.b32         f, C, nZ;       
 .reg.b16         h,r;            
  mov.b16         h,%rs830;           
  cvt.f32.f16     f,h;            
  mov.b32         C, 0x3fb8aa3bU; 
  mov.b32         nZ, 0x80000000U;
  fma.rn.f32      f,f,C,nZ;       
  ex2.approx.ftz.f32  f,f;        
  cvt.rn.f16.f32      r,f;        
{.reg.b16 spc, ulp, p;
  mov.b16 spc,0X1F79U;
  mov.b16 ulp,0x9400U;
  set.eq.f16.f16 p,h, spc;
  fma.rn.f16 r,p,ulp,r;
}
{.reg.b16 spc, ulp, p;
  mov.b16 spc,0X25CFU;
  mov.b16 ulp,0x9400U;
  set.eq.f16.f16 p,h, spc;
  fma.rn.f16 r,p,ulp,r;
}
{.reg.b16 spc, ulp, p;
  mov.b16 spc,0XC13BU;
  mov.b16 ulp,0x0400U;
  set.eq.f16.f16 p,h, spc;
  fma.rn.f16 r,p,ulp,r;
}
{.reg.b16 spc, ulp, p;
  mov.b16 spc,0XC1EFU;
  mov.b16 ulp,0x0200U;
  set.eq.f16.f16 p,h, spc;
  fma.rn.f16 r,p,ulp,r;
}
  mov.b16         %rs833,r;           
}
	// end inline asm
	// begin inline asm
	{mul.f16 %rs835,%rs747,%rs828;
}
	// end inline asm
	ld.global.u16 	%rs839, [%rd309+-2];
	// begin inline asm
	{mul.f16 %rs838,%rs839,%rs833;
}
	// end inline asm
	// begin inline asm
	{mul.f16 %rs841,%rs835,%rs746;
}
	// end inline asm
	// begin inline asm
	{add.f16 %rs844,%rs838,%rs841;
}
	// end inline asm
	st.global.u16 	[%rd434+-2], %rs844;
	// begin inline asm
	{mul.f16 %rs847,%rs844,%rs829;
}
	// end inline asm
	// begin inline asm
	{add.f16 %rs850,%rs824,%rs847;
}
	// end inline asm
	// begin inline asm
	ld.global.nc.b16 %rs853, [%rd435];
	// end inline asm
	add.s64 	%rd298, %rd286, 8;
	// begin inline asm
	ld.global.nc.b16 %rs854, [%rd298];
	// end inline asm
	add.s64 	%rd299, %rd287, 8;
	// begin inline asm
	ld.global.nc.b16 %rs855, [%rd299];
	// end inline asm
	// begin inline asm
	{mul.f16 %rs856,%rs747,%rs853;
}
	// end inline asm
	// begin inline asm
	{.reg.b32         f, C, nZ;       
 .reg.b16         h,r;            
  mov.b16         h,%rs856;           
  cvt.f32.f16     f,h;            
  mov.b32         C, 0x3fb8aa3bU; 
  mov.b32         nZ, 0x80000000U;
  fma.rn.f32      f,f,C,nZ;       
  ex2.approx.ftz.f32  f,f;        
  cvt.rn.f16.f32      r,f;        
{.reg.b16 spc, ulp, p;
  mov.b16 spc,0X1F79U;
  mov.b16 ulp,0x9400U;
  set.eq.f16.f16 p,h, spc;
  fma.rn.f16 r,p,ulp,r;
}
{.reg.b16 spc, ulp, p;
  mov.b16 spc,0X25CFU;
  mov.b16 ulp,0x9400U;
  set.eq.f16.f16 p,h, spc;
  fma.rn.f16 r,p,ulp,r;
}
{.reg.b16 spc, ulp, p;
  mov.b16 spc,0XC13BU;
  mov.b16 ulp,0x0400U;
  set.eq.f16.f16 p,h, spc;
  fma.rn.f16 r,p,ulp,r;
}
{.reg.b16 spc, ulp, p;
  mov.b16 spc,0XC1EFU;
  mov.b16 ulp,0x0200U;
  set.eq.f16.f16 p,h, spc;
  fma.rn.f16 r,p,ulp,r;
}
  mov.b16         %rs859,r;           
}
	// end inline asm
	// begin inline asm
	{mul.f16 %rs861,%rs747,%rs854;
}
	// end inline asm
	ld.global.u16 	%rs865, [%rd309];
	// begin inline asm
	{mul.f16 %rs864,%rs865,%rs859;
}
	// end inline asm
	// begin inline asm
	{mul.f16 %rs867,%rs861,%rs746;
}
	// end inline asm
	// begin inline asm
	{add.f16 %rs870,%rs864,%rs867;
}
	// end inline asm
	st.global.u16 	[%rd434], %rs870;
	// begin inline asm
	{mul.f16 %rs873,%rs870,%rs855;
}
	// end inline asm
	// begin inline asm
	{add.f16 %rs876,%rs850,%rs873;
}
	// end inline asm
	add.s64 	%rd300, %rd435, 2;
	// begin inline asm
	ld.global.nc.b16 %rs879, [%rd300];
	// end inline asm
	add.s64 	%rd301, %rd286, 10;
	// begin inline asm
	ld.global.nc.b16 %rs880, [%rd301];
	// end inline asm
	add.s64 	%rd302, %rd287, 10;
	// begin inline asm
	ld.global.nc.b16 %rs881, [%rd302];
	// end inline asm
	// begin inline asm
	{mul.f16 %rs882,%rs747,%rs879;
}
	// end inline asm
	// begin inline asm
	{.reg.b32         f, C, nZ;       
 .reg.b16         h,r;            
  mov.b16         h,%rs882;           
  cvt.f32.f16     f,h;            
  mov.b32         C, 0x3fb8aa3bU; 
  mov.b32         nZ, 0x80000000U;
  fma.rn.f32      f,f,C,nZ;       
  ex2.approx.ftz.f32  f,f;        
  cvt.rn.f16.f32      r,f;        
{.reg.b16 spc, ulp, p;
  mov.b16 spc,0X1F79U;
  mov.b16 ulp,0x9400U;
  set.eq.f16.f16 p,h, spc;
  fma.rn.f16 r,p,ulp,r;
}
{.reg.b16 spc, ulp, p;
  mov.b16 spc,0X25CFU;
  mov.b16 ulp,0x9400U;
  set.eq.f16.f16 p,h, spc;
  fma.rn.f16 r,p,ulp,r;
}
{.reg.b16 spc, ulp, p;
  mov.b16 spc,0XC13BU;
  mov.b16 ulp,0x0400U;
  set.eq.f16.f16 p,h, spc;
  fma.rn.f16 r,p,ulp,r;
}
{.reg.b16 spc, ulp, p;
  mov.b16 spc,0XC1EFU;
  mov.b16 ulp,0x0200U;
  set.eq.f16.f16 p,h, spc;
  fma.rn.f16 r,p,ulp,r;
}
  mov.b16         %rs885,r;           
}
	// end inline asm
	// begin inline asm
	{mul.f16 %rs887,%rs747,%rs880;
}
	// end inline asm
	ld.global.u16 	%rs891, [%rd309+2];
	// begin inline asm
	{mul.f16 %rs890,%rs891,%rs885;
}
	// end inline asm
	// begin inline asm
	{mul.f16 %rs893,%rs887,%rs746;
}
	// end inline asm
	// begin inline asm
	{add.f16 %rs896,%rs890,%rs893;
}
	// end inline asm
	st.global.u16 	[%rd434+2], %rs896;
	// begin inline asm
	{mul.f16 %rs899,%rs896,%rs881;
}
	// end inline asm
	// begin inline asm
	{add.f16 %rs902,%rs876,%rs899;
}
	// end inline asm
	add.s64 	%rd303, %rd435, 4;
	// begin inline asm
	ld.global.nc.b16 %rs905, [%rd303];
	// end inline asm
	add.s64 	%rd304, %rd286, 12;
	// begin inline asm
	ld.global.nc.b16 %rs906, [%rd304];
	// end inline asm
	add.s64 	%rd305, %rd287, 12;
	// begin inline asm
	ld.global.nc.b16 %rs907, [%rd305];
	// end inline asm
	// begin inline asm
	{mul.f16 %rs908,%rs747,%rs905;
}
	// end inline asm
	// begin inline asm
	{.reg.b32         f, C, nZ;       
 .reg.b16         h,r;            
  mov.b16         h,%rs908;           
  cvt.f32.f16     f,h;            
  mov.b32         C, 0x3fb8aa3bU; 
  mov.b32         nZ, 0x80000000U;
  fma.rn.f32      f,f,C,nZ;       
  ex2.approx.ftz.f32  f,f;        
  cvt.rn.f16.f32      r,f;        
{.reg.b16 spc, ulp, p;
  mov.b16 spc,0X1F79U;
  mov.b16 ulp,0x9400U;
  set.eq.f16.f16 p,h, spc;
  fma.rn.f16 r,p,ulp,r;
}
{.reg.b16 spc, ulp, p;
  mov.b16 spc,0X25CFU;
  mov.b16 ulp,0x9400U;
  set.eq.f16.f16 p,h, spc;
  fma.rn.f16 r,p,ulp,r;
}
{.reg.b16 spc, ulp, p;
  mov.b16 spc,0XC13BU;
  mov.b16 ulp,0x0400U;
  set.eq.f16.f16 p,h, spc;
  fma.rn.f16 r,p,ulp,r;
}
{.reg.b16 spc, ulp, p;
  mov.b16 spc,0XC1EFU;
  mov.b16 ulp,0x0200U;
  set.eq.f16.f16 p,h, spc;
  fma.rn.f16 r,p,ulp,r;
}
  mov.b16         %rs911,r;           
}
	// end inline asm
	// begin inline asm
	{mul.f16 %rs913,%rs747,%rs906;
}
	// end inline asm
	ld.global.u16 	%rs917, [%rd309+4];
	// begin inline asm
	{mul.f16 %rs916,%rs917,%rs911;
}
	// end inline asm
	// begin inline asm
	{mul.f16 %rs919,%rs913,%rs746;
}
	// end inline asm
	// begin inline asm
	{add.f16 %rs922,%rs916,%rs919;
}
	// end inline asm
	st.global.u16 	[%rd434+4], %rs922;
	// begin inline asm
	{mul.f16 %rs925,%rs922,%rs907;
}
	// end inline asm
	// begin inline asm
	{add.f16 %rs928,%rs902,%rs925;
}
	// end inline asm
	add.s64 	%rd306, %rd435, 6;
	// begin inline asm
	ld.global.nc.b16 %rs931, [%rd306];
	// end inline asm
	add.s64 	%rd307, %rd286, 14;
	// begin inline asm
	ld.global.nc.b16 %rs932, [%rd307];
	// end inline asm
	add.s64 	%rd308, %rd287, 14;
	// begin inline asm
	ld.global.nc.b16 %rs933, [%rd308];
	// end inline asm
	// begin inline asm
	{mul.f16 %rs934,%rs747,%rs931;
}
	// end inline asm
	// begin inline asm
	{.reg.b32         f, C, nZ;       
 .reg.b16         h,r;            
  mov.b16         h,%rs934;           
  cvt.f32.f16     f,h;            
  mov.b32         C, 0x3fb8aa3bU; 
  mov.b32         nZ, 0x80000000U;
  fma.rn.f32      f,f,C,nZ;       
  ex2.approx.ftz.f32  f,f;        
  cvt.rn.f16.f32      r,f;        
{.reg.b16 spc, ulp, p;
  mov.b16 spc,0X1F79U;
  mov.b16 ulp,0x9400U;
  set.eq.f16.f16 p,h, spc;
  fma.rn.f16 r,p,ulp,r;
}
{.reg.b16 spc, ulp, p;
  mov.b16 spc,0X25CFU;
  mov.b16 ulp,0x9400U;
  set.eq.f16.f16 p,h, spc;
  fma.rn.f16 r,p,ulp,r;
}
{.reg.b16 spc, ulp, p;
  mov.b16 spc,0XC13BU;
  mov.b16 ulp,0x0400U;
  set.eq.f16.f16 p,h, spc;
  fma.rn.f16 r,p,ulp,r;
}
{.reg.b16 spc, ulp, p;
  mov.b16 spc,0XC1EFU;
  mov.b16 ulp,0x0200U;
  set.eq.f16.f16 p,h, spc;
  fma.rn.f16 r,p,ulp,r;
}
  mov.b16         %rs937,r;           
}
	// end inline asm
	// begin inline asm
	{mul.f16 %rs939,%rs747,%rs932;
}
	// end inline asm
	ld.global.u16 	%rs943, [%rd309+6];
	// begin inline asm
	{mul.f16 %rs942,%rs943,%rs937;
}
	// end inline asm
	// begin inline asm
	{mul.f16 %rs945,%rs939,%rs746;
}
	// end inline asm
	// begin inline asm
	{add.f16 %rs948,%rs942,%rs945;
}
	// end inline asm
	st.global.u16 	[%rd434+6], %rs948;
	// begin inline asm
	{mul.f16 %rs951,%rs948,%rs933;
}
	// end inline asm
	// begin inline asm
	{add.f16 %rs1367,%rs928,%rs951;
}
	// end inline asm
	add.s32 	%r106, %r106, 8;
	add.s64 	%rd435, %rd435, 16;
	add.s64 	%rd434, %rd434, 16;
	add.s64 	%rd433, %rd433, 16;
	setp.ne.s32 	%p29, %r106, 0;
	mov.u32 	%r108, %r9;
	@%p29 bra 	$L__BB1_8;
$L__BB1_9:
	setp.eq.s32 	%p30, %r5, 0;
	@%p30 bra 	$L__BB1_17;
	setp.lt.u32 	%p31, %r6, 3;
	@%p31 bra 	$L__BB1_12;
	cvt.u64.u32 	%rd322, %r108;
	add.s64 	%rd323, %rd322, %rd5;
	shl.b64 	%rd324, %rd323, 1;
	add.s64 	%rd310, %rd81, %rd324;
	// begin inline asm
	ld.global.nc.b16 %rs958, [%rd310];
	// end inline asm
	add.s64 	%rd325, %rd16, %rd322;
	shl.b64 	%rd326, %rd325, 1;
	add.s64 	%rd311, %rd82, %rd326;
	// begin inline asm
	ld.global.nc.b16 %rs959, [%rd311];
	// end inline asm
	add.s64 	%rd312, %rd83, %rd326;
	// begin inline asm
	ld.global.nc.b16 %rs960, [%rd312];
	// end inline asm
	// begin inline asm
	{mul.f16 %rs961,%rs747,%rs958;
}
	// end inline asm
	// begin inline asm
	{.reg.b32         f, C, nZ;       
 .reg.b16         h,r;            
  mov.b16         h,%rs961;           
  cvt.f32.f16     f,h;            
  mov.b32         C, 0x3fb8aa3bU; 
  mov.b32         nZ, 0x80000000U;
  fma.rn.f32      f,f,C,nZ;       
  ex2.approx.ftz.f32  f,f;        
  cvt.rn.f16.f32      r,f;        
{.reg.b16 spc, ulp, p;
  mov.b16 spc,0X1F79U;
  mov.b16 ulp,0x9400U;
  set.eq.f16.f16 p,h, spc;
  fma.rn.f16 r,p,ulp,r;
}
{.reg.b16 spc, ulp, p;
  mov.b16 spc,0X25CFU;
  mov.b16 ulp,0x9400U;
  set.eq.f16.f16 p,h, spc;
  fma.rn.f16 r,p,ulp,r;
}
{.reg.b16 spc, ulp, p;
  mov.b16 spc,0XC13BU;
  mov.b16 ulp,0x0400U;
  set.eq.f16.f16 p,h, spc;
  fma.rn.f16 r,p,ulp,r;
}
{.reg.b16 spc, ulp, p;
  mov.b16 spc,0XC1EFU;
  mov.b16 ulp,0x0200U;
  set.eq.f16.f16 p,h, spc;
  fma.rn.f16 r,p,ulp,r;
}
  mov.b16         %rs964,r;           
}
	// end inline asm
	// begin inline asm
	{mul.f16 %rs966,%rs747,%rs959;
}
	// end inline asm
	add.s64 	%rd327, %rd322, %rd8;
	shl.b64 	%rd328, %rd327, 1;
	add.s64 	%rd329, %rd455, %rd328;
	ld.global.u16 	%rs970, [%rd329];
	// begin inline asm
	{mul.f16 %rs969,%rs970,%rs964;
}
	// end inline asm
	// begin inline asm
	{mul.f16 %rs972,%rs966,%rs746;
}
	// end inline asm
	// begin inline asm
	{add.f16 %rs975,%rs969,%rs972;
}
	// end inline asm
	mul.wide.u32 	%rd330, %r108, 2;
	add.s64 	%rd331, %rd455, %rd330;
	st.global.u16 	[%rd331], %rs975;
	// begin inline asm
	{mul.f16 %rs978,%rs975,%rs960;
}
	// end inline asm
	// begin inline asm
	{add.f16 %rs981,%rs1367,%rs978;
}
	// end inline asm
	add.s64 	%rd313, %rd310, 2;
	// begin inline asm
	ld.global.nc.b16 %rs984, [%rd313];
	// end inline asm
	add.s64 	%rd314, %rd311, 2;
	// begin inline asm
	ld.global.nc.b16 %rs985, [%rd314];
	// end inline asm
	add.s64 	%rd315, %rd312, 2;
	// begin inline asm
	ld.global.nc.b16 %rs986, [%rd315];
	// end inline asm
	// begin inline asm
	{mul.f16 %rs987,%rs747,%rs984;
}
	// end inline asm
	// begin inline asm
	{.reg.b32         f, C, nZ;       
 .reg.b16         h,r;            
  mov.b16         h,%rs987;           
  cvt.f32.f16     f,h;            
  mov.b32         C, 0x3fb8aa3bU; 
  mov.b32         nZ, 0x80000000U;
  fma.rn.f32      f,f,C,nZ;       
  ex2.approx.ftz.f32  f,f;        
  cvt.rn.f16.f32      r,f;        
{.reg.b16 spc, ulp, p;
  mov.b16 spc,0X1F79U;
  mov.b16 ulp,0x9400U;
  set.eq.f16.f16 p,h, spc;
  fma.rn.f16 r,p,ulp,r;
}
{.reg.b16 spc, ulp, p;
  mov.b16 spc,0X25CFU;
  mov.b16 ulp,0x9400U;
  set.eq.f16.f16 p,h, spc;
  fma.rn.f16 r,p,ulp,r;
}
{.reg.b16 spc, ulp, p;
  mov.b16 spc,0XC13BU;
  mov.b16 ulp,0x0400U;
  set.eq.f16.f16 p,h, spc;
  fma.rn.f16 r,p,ulp,r;
}
{.reg.b16 spc, ulp, p;
  mov.b16 spc,0XC1EFU;
  mov.b16 ulp,0x0200U;
  set.eq.f16.f16 p,h, spc;
  fma.rn.f16 r,p,ulp,r;
}
  mov.b16         %rs990,r;           
}
	// end inline asm
	// begin inline asm
	{mul.f16 %rs992,%rs747,%rs985;
}
	// end inline asm
	ld.global.u16 	%rs996, [%rd329+2];
	// begin inline asm
	{mul.f16 %rs995,%rs996,%rs990;
}
	// end inline asm
	// begin inline asm
	{mul.f16 %rs998,%rs992,%rs746;
}
	// end inline asm
	// begin inline asm
	{add.f16 %rs1001,%rs995,%rs998;
}
	// end inline asm
	st.global.u16 	[%rd331+2], %rs1001;
	// begin inline asm
	{mul.f16 %rs1004,%rs1001,%rs986;
}
	// end inline asm
	// begin inline asm
	{add.f16 %rs1007,%rs981,%rs1004;
}
	// end inline asm
	add.s64 	%rd316, %rd310, 4;
	// begin inline asm
	ld.global.nc.b16 %rs1010, [%rd316];
	// end inline asm
	add.s64 	%rd317, %rd311, 4;
	// begin inline asm
	ld.global.nc.b16 %rs1011, [%rd317];
	// end inline asm
	add.s64 	%rd318, %rd312, 4;
	// begin inline asm
	ld.global.nc.b16 %rs1012, [%rd318];
	// end inline asm
	// begin inline asm
	{mul.f16 %rs1013,%rs747,%rs1010;
}
	// end inline asm
	// begin inline asm
	{.reg.b32         f, C, nZ;       
 .reg.b16         h,r;            
  mov.b16         h,%rs1013;           
  cvt.f32.f16     f,h;            
  mov.b32         C, 0x3fb8aa3bU; 
  mov.b32         nZ, 0x80000000U;
  fma.rn.f32      f,f,C,nZ;       
  ex2.approx.ftz.f32  f,f;        
  cvt.rn.f16.f32      r,f;        
{.reg.b16 spc, ulp, p;
  mov.b16 spc,0X1F79U;
  mov.b16 ulp,0x9400U;
  set.eq.f16.f16 p,h, spc;
  fma.rn.f16 r,p,ulp,r;
}
{.reg.b16 spc, ulp, p;
  mov.b16 spc,0X25CFU;
  mov.b16 ulp,0x9400U;
  set.eq.f16.f16 p,h, spc;
  fma.rn.f16 r,p,ulp,r;
}
{.reg.b16 spc, ulp, p;
  mov.b16 spc,0XC13BU;
  mov.b16 ulp,0x0400U;
  set.eq.f16.f16 p,h, spc;
  fma.rn.f16 r,p,ulp,r;
}
{.reg.b16 spc, ulp, p;
  mov.b16 spc,0XC1EFU;
  mov.b16 ulp,0x0200U;
  set.eq.f16.f16 p,h, spc;
  fma.rn.f16 r,p,ulp,r;
}
  mov.b16         %rs1016,r;           
}
	// end inline asm
	// begin inline asm
	{mul.f16 %rs1018,%rs747,%rs1011;
}
	// end inline asm
	ld.global.u16 	%rs1022, [%rd329+4];
	// begin inline asm
	{mul.f16 %rs1021,%rs1022,%rs1016;
}
	// end inline asm
	// begin inline asm
	{mul.f16 %rs1024,%rs1018,%rs746;
}
	// end inline asm
	// begin inline asm
	{add.f16 %rs1027,%rs1021,%rs1024;
}
	// end inline asm
	st.global.u16 	[%rd331+4], %rs1027;
	// begin inline asm
	{mul.f16 %rs1030,%rs1027,%rs1012;
}
	// end inline asm
	// begin inline asm
	{add.f16 %rs1033,%rs1007,%rs1030;
}
	// end inline asm
	add.s64 	%rd319, %rd310, 6;
	// begin inline asm
	ld.global.nc.b16 %rs1036, [%rd319];
	// end inline asm
	add.s64 	%rd320, %rd311, 6;
	// begin inline asm
	ld.global.nc.b16 %rs1037, [%rd320];
	// end inline asm
	add.s64 	%rd321, %rd312, 6;
	// begin inline asm
	ld.global.nc.b16 %rs1038, [%rd321];
	// end inline asm
	// begin inline asm
	{mul.f16 %rs1039,%rs747,%rs1036;
}
	// end inline asm
	// begin inline asm
	{.reg.b32         f, C, nZ;       
 .reg.b16         h,r;            
  mov.b16         h,%rs1039;           
  cvt.f32.f16     f,h;            
  mov.b32         C, 0x3fb8aa3bU; 
  mov.b32         nZ, 0x80000000U;
  fma.rn.f32      f,f,C,nZ;       
  ex2.approx.ftz.f32  f,f;        
  cvt.rn.f16.f32      r,f;        
{.reg.b16 spc, ulp, p;
  mov.b16 spc,0X1F79U;
  mov.b16 ulp,0x9400U;
  set.eq.f16.f16 p,h, spc;
  fma.rn.f16 r,p,ulp,r;
}
{.reg.b16 spc, ulp, p;
  mov.b16 spc,0X25CFU;
  mov.b16 ulp,0x9400U;
  set.eq.f16.f16 p,h, spc;
  fma.rn.f16 r,p,ulp,r;
}
{.reg.b16 spc, ulp, p;
  mov.b16 spc,0XC13BU;
  mov.b16 ulp,0x0400U;
  set.eq.f16.f16 p,h, spc;
  fma.rn.f16 r,p,ulp,r;
}
{.reg.b16 spc, ulp, p;
  mov.b16 spc,0XC1EFU;
  mov.b16 ulp,0x0200U;
  set.eq.f16.f16 p,h, spc;
  fma.rn.f16 r,p,ulp,r;
}
  mov.b16         %rs1042,r;           
}
	// end inline asm
	// begin inline asm
	{mul.f16 %rs1044,%rs747,%rs1037;
}
	// end inline asm
	ld.global.u16 	%rs1048, [%rd329+6];
	// begin inline asm
	{mul.f16 %rs1047,%rs1048,%rs1042;
}
	// end inline asm
	// begin inline asm
	{mul.f16 %rs1050,%rs1044,%rs746;
}
	// end inline asm
	// begin inline asm
	{add.f16 %rs1053,%rs1047,%rs1050;
}
	// end inline asm
	st.global.u16 	[%rd331+6], %rs1053;
	// begin inline asm
	{mul.f16 %rs1056,%rs1053,%rs1038;
}
	// end inline asm
	// begin inline asm
	{add.f16 %rs1367,%rs1033,%rs1056;
}
	// end inline asm
	add.s32 	%r108, %r108, 4;
$L__BB1_12:
	setp.eq.s32 	%p32, %r7, 0;
	@%p32 bra 	$L__BB1_17;
	setp.eq.s32 	%p33, %r8, 0;
	@%p33 bra 	$L__BB1_15;
	cvt.u64.u32 	%rd338, %r108;
	add.s64 	%rd339, %rd338, %rd5;
	shl.b64 	%rd340, %rd339, 1;
	add.s64 	%rd332, %rd81, %rd340;
	// begin inline asm
	ld.global.nc.b16 %rs1063, [%rd332];
	// end inline asm
	add.s64 	%rd341, %rd16, %rd338;
	shl.b64 	%rd342, %rd341, 1;
	add.s64 	%rd333, %rd82, %rd342;
	// begin inline asm
	ld.global.nc.b16 %rs1064, [%rd333];
	// end inline asm
	add.s64 	%rd334, %rd83, %rd342;
	// begin inline asm
	ld.global.nc.b16 %rs1065, [%rd334];
	// end inline asm
	// begin inline asm
	{mul.f16 %rs1066,%rs747,%rs1063;
}
	// end inline asm
	// begin inline asm
	{.reg.b32         f, C, nZ;       
 .reg.b16         h,r;            
  mov.b16         h,%rs1066;           
  cvt.f32.f16     f,h;            
  mov.b32         C, 0x3fb8aa3bU; 
  mov.b32         nZ, 0x80000000U;
  fma.rn.f32      f,f,C,nZ;       
  ex2.approx.ftz.f32  f,f;        
  cvt.rn.f16.f32      r,f;        
{.reg.b16 spc, ulp, p;
  mov.b16 spc,0X1F79U;
  mov.b16 ulp,0x9400U;
  set.eq.f16.f16 p,h, spc;
  fma.rn.f16 r,p,ulp,r;
}
{.reg.b16 spc, ulp, p;
  mov.b16 spc,0X25CFU;
  mov.b16 ulp,0x9400U;
  set.eq.f16.f16 p,h, spc;
  fma.rn.f16 r,p,ulp,r;
}
{.reg.b16 spc, ulp, p;
  mov.b16 spc,0XC13BU;
  mov.b16 ulp,0x0400U;
  set.eq.f16.f16 p,h, spc;
  fma.rn.f16 r,p,ulp,r;
}
{.reg.b16 spc, ulp, p;
  mov.b16 spc,0XC1EFU;
  mov.b16 ulp,0x0200U;
  set.eq.f16.f16 p,h, spc;
  fma.rn.f16 r,p,ulp,r;
}
  mov.b16         %rs1069,r;           
}
	// end inline asm
	// begin inline asm
	{mul.f16 %rs1071,%rs747,%rs1064;
}
	// end inline asm
	add.s64 	%rd343, %rd338, %rd8;
	shl.b64 	%rd344, %rd343, 1;
	add.s64 	%rd345, %rd455, %rd344;
	ld.global.u16 	%rs1075, [%rd345];
	// begin inline asm
	{mul.f16 %rs1074,%rs1075,%rs1069;
}
	// end inline asm
	// begin inline asm
	{mul.f16 %rs1077,%rs1071,%rs746;
}
	// end inline asm
	// begin inline asm
	{add.f16 %rs1080,%rs1074,%rs1077;
}
	// end inline asm
	mul.wide.u32 	%rd346, %r108, 2;
	add.s64 	%rd347, %rd455, %rd346;
	st.global.u16 	[%rd347], %rs1080;
	// begin inline asm
	{mul.f16 %rs1083,%rs1080,%rs1065;
}
	// end inline asm
	// begin inline asm
	{add.f16 %rs1086,%rs1367,%rs1083;
}
	// end inline asm
	add.s64 	%rd335, %rd332, 2;
	// begin inline asm
	ld.global.nc.b16 %rs1089, [%rd335];
	// end inline asm
	add.s64 	%rd336, %rd333, 2;
	// begin inline asm
	ld.global.nc.b16 %rs1090, [%rd336];
	// end inline asm
	add.s64 	%rd337, %rd334, 2;
	// begin inline asm
	ld.global.nc.b16 %rs1091, [%rd337];
	// end inline asm
	// begin inline asm
	{mul.f16 %rs1092,%rs747,%rs1089;
}
	// end inline asm
	// begin inline asm
	{.reg.b32         f, C, nZ;       
 .reg.b16         h,r;            
  mov.b16         h,%rs1092;           
  cvt.f32.f16     f,h;            
  mov.b32         C, 0x3fb8aa3bU; 
  mov.b32         nZ, 0x80000000U;
  fma.rn.f32      f,f,C,nZ;       
  ex2.approx.ftz.f32  f,f;        
  cvt.rn.f16.f32      r,f;        
{.reg.b16 spc, ulp, p;
  mov.b16 spc,0X1F79U;
  mov.b16 ulp,0x9400U;
  set.eq.f16.f16 p,h, spc;
  fma.rn.f16 r,p,ulp,r;
}
{.reg.b16 spc, ulp, p;
  mov.b16 spc,0X25CFU;
  mov.b16 ulp,0x9400U;
  set.eq.f16.f16 p,h, spc;
  fma.rn.f16 r,p,ulp,r;
}
{.reg.b16 spc, ulp, p;
  mov.b16 spc,0XC13BU;
  mov.b16 ulp,0x0400U;
  set.eq.f16.f16 p,h, spc;
  fma.rn.f16 r,p,ulp,r;
}
{.reg.b16 spc, ulp, p;
  mov.b16 spc,0XC1EFU;
  mov.b16 ulp,0x0200U;
  set.eq.f16.f16 p,h, spc;
  fma.rn.f16 r,p,ulp,r;
}
  mov.b16         %rs1095,r;           
}
	// end inline asm
	// begin inline asm
	{mul.f16 %rs1097,%rs747,%rs1090;
}
	// end inline asm
	ld.global.u16 	%rs1101, [%rd345+2];
	// begin inline asm
	{mul.f16 %rs1100,%rs1101,%rs1095;
}
	// end inline asm
	// begin inline asm
	{mul.f16 %rs1103,%rs1097,%rs746;
}
	// end inline asm
	// begin inline asm
	{add.f16 %rs1106,%rs1100,%rs1103;
}
	// end inline asm
	st.global.u16 	[%rd347+2], %rs1106;
	// begin inline asm
	{mul.f16 %rs1109,%rs1106,%rs1091;
}
	// end inline asm
	// begin inline asm
	{add.f16 %rs1367,%rs1086,%rs1109;
}
	// end inline asm
	add.s32 	%r108, %r108, 2;
$L__BB1_15:
	setp.eq.s32 	%p34, %r10, 0;
	@%p34 bra 	$L__BB1_17;
	cvt.u64.u32 	%rd351, %r108;
	add.s64 	%rd352, %rd351, %rd5;
	shl.b64 	%rd353, %rd352, 1;
	add.s64 	%rd348, %rd81, %rd353;
	// begin inline asm
	ld.global.nc.b16 %rs1115, [%rd348];
	// end inline asm
	add.s64 	%rd354, %rd16, %rd351;
	shl.b64 	%rd355, %rd354, 1;
	add.s64 	%rd349, %rd82, %rd355;
	// begin inline asm
	ld.global.nc.b16 %rs1116, [%rd349];
	// end inline asm
	add.s64 	%rd350, %rd83, %rd355;
	// begin inline asm
	ld.global.nc.b16 %rs1117, [%rd350];
	// end inline asm
	// begin inline asm
	{mul.f16 %rs1118,%rs747,%rs1115;
}
	// end inline asm
	// begin inline asm
	{.reg.b32         f, C, nZ;       
 .reg.b16         h,r;            
  mov.b16         h,%rs1118;           
  cvt.f32.f16     f,h;            
  mov.b32         C, 0x3fb8aa3bU; 
  mov.b32         nZ, 0x80000000U;
  fma.rn.f32      f,f,C,nZ;       
  ex2.approx.ftz.f32  f,f;        
  cvt.rn.f16.f32      r,f;        
{.reg.b16 spc, ulp, p;
  mov.b16 spc,0X1F79U;
  mov.b16 ulp,0x9400U;
  set.eq.f16.f16 p,h, spc;
  fma.rn.f16 r,p,ulp,r;
}
{.reg.b16 spc, ulp, p;
  mov.b16 spc,0X25CFU;
  mov.b16 ulp,0x9400U;
  set.eq.f16.f16 p,h, spc;
  fma.rn.f16 r,p,ulp,r;
}
{.reg.b16 spc, ulp, p;
  mov.b16 spc,0XC13BU;
  mov.b16 ulp,0x0400U;
  set.eq.f16.f16 p,h, spc;
  fma.rn.f16 r,p,ulp,r;
}
{.reg.b16 spc, ulp, p;
  mov.b16 spc,0XC1EFU;
  mov.b16 ulp,0x0200U;
  set.eq.f16.f16 p,h, spc;
  fma.rn.f16 r,p,ulp,r;
}
  mov.b16         %rs1121,r;           
}
	// end inline asm
	// begin inline asm
	{mul.f16 %rs1123,%rs747,%rs1116;
}
	// end inline asm
	add.s64 	%rd356, %rd351, %rd8;
	shl.b64 	%rd357, %rd356, 1;
	add.s64 	%rd358, %rd455, %rd357;
	ld.global.u16 	%rs1127, [%rd358];
	// begin inline asm
	{mul.f16 %rs1126,%rs1127,%rs1121;
}
	// end inline asm
	// begin inline asm
	{mul.f16 %rs1129,%rs1123,%rs746;
}
	// end inline asm
	// begin inline asm
	{add.f16 %rs1132,%rs1126,%rs1129;
}
	// end inline asm
	mul.wide.u32 	%rd359, %r108, 2;
	add.s64 	%rd360, %rd455, %rd359;
	st.global.u16 	[%rd360], %rs1132;
	// begin inline asm
	{mul.f16 %rs1135,%rs1132,%rs1117;
}
	// end inline asm
	// begin inline asm
	{add.f16 %rs1367,%rs1367,%rs1135;
}
	// end inline asm
$L__BB1_17:
	// begin inline asm
	{mul.f16 %rs1325,%rs47,%rs746;
}
	// end inline asm
	// begin inline asm
	{add.f16 %rs1328,%rs1367,%rs1325;
}
	// end inline asm
	st.global.u16 	[%rd445], %rs1328;
	mul.wide.s32 	%rd403, %r70, 2;
	add.s64 	%rd446, %rd446, %rd403;
	add.s64 	%rd431, %rd431, %rd403;
	add.s64 	%rd445, %rd445, %rd403;
	mul.wide.s32 	%rd404, %r3, 2;
	add.s64 	%rd455, %rd455, %rd404;
	add.s32 	%r105, %r105, 1;
	setp.eq.s32 	%p40, %r105, %r69;
	@%p40 bra 	$L__BB1_59;
	bra.uni 	$L__BB1_5;
$L__BB1_18:
	setp.lt.u32 	%p35, %r4, 3;
	mov.b32 	%r112, 0;
	mov.u16 	%rs1367, %rs48;
	@%p35 bra 	$L__BB1_21;
	mov.b32 	%r110, 0;
	mov.u16 	%rs1367, %rs48;
$L__BB1_20:
	.pragma "nounroll";
	cvt.u64.u32 	%rd373, %r110;
	add.s64 	%rd374, %rd373, %rd5;
	shl.b64 	%rd375, %rd374, 1;
	add.s64 	%rd361, %rd81, %rd375;
	// begin inline asm
	ld.global.nc.b16 %rs1142, [%rd361];
	// end inline asm
	add.s64 	%rd376, %rd16, %rd373;
	shl.b64 	%rd377, %rd376, 1;
	add.s64 	%rd362, %rd82, %rd377;
	// begin inline asm
	ld.global.nc.b16 %rs1143, [%rd362];
	// end inline asm
	add.s64 	%rd363, %rd83, %rd377;
	// begin inline asm
	ld.global.nc.b16 %rs1144, [%rd363];
	// end inline asm
	// begin inline asm
	{mul.f16 %rs1145,%rs747,%rs1142;
}
	// end inline asm
	// begin inline asm
	{.reg.b32         f, C, nZ;       
 .reg.b16         h,r;            
  mov.b16         h,%rs1145;           
  cvt.f32.f16     f,h;            
  mov.b32         C, 0x3fb8aa3bU; 
  mov.b32         nZ, 0x80000000U;
  fma.rn.f32      f,f,C,nZ;       
  ex2.approx.ftz.f32  f,f;        
  cvt.rn.f16.f32      r,f;        
{.reg.b16 spc, ulp, p;
  mov.b16 spc,0X1F79U;
  mov.b16 ulp,0x9400U;
  set.eq.f16.f16 p,h, spc;
  fma.rn.f16 r,p,ulp,r;
}
{.reg.b16 spc, ulp, p;
  mov.b16 spc,0X25CFU;
  mov.b16 ulp,0x9400U;
  set.eq.f16.f16 p,h, spc;
  fma.rn.f16 r,p,ulp,r;
}
{.reg.b16 spc, ulp, p;
  mov.b16 spc,0XC13BU;
  mov.b16 ulp,0x0400U;
  set.eq.f16.f16 p,h, spc;
  fma.rn.f16 r,p,ulp,r;
}
{.reg.b16 spc, ulp, p;
  mov.b16 spc,0XC1EFU;
  mov.b16 ulp,0x0200U;
  set.eq.f16.f16 p,h, spc;
  fma.rn.f16 r,p,ulp,r;
}
  mov.b16         %rs1148,r;           
}
	// end inline asm
	// begin inline asm
	{mul.f16 %rs1150,%rs747,%rs1143;
}
	// end inline asm
	// begin inline asm
	{mul.f16 %rs1153,%rs48,%rs1148;
}
	// end inline asm
	// begin inline asm
	{mul.f16 %rs1156,%rs1150,%rs746;
}
	// end inline asm
	// begin inline asm
	{add.f16 %rs1159,%rs1153,%rs1156;
}
	// end inline asm
	mul.wide.u32 	%rd378, %r110, 2;
	add.s64 	%rd379, %rd455, %rd378;
	st.global.u16 	[%rd379], %rs1159;
	// begin inline asm
	{mul.f16 %rs1162,%rs1159,%rs1144;
}
	// end inline asm
	// begin inline asm
	{add.f16 %rs1165,%rs1367,%rs1162;
}
	// end inline asm
	add.s64 	%rd364, %rd361, 2;
	// begin inline asm
	ld.global.nc.b16 %rs1168, [%rd364];
	// end inline asm
	add.s64 	%rd365, %rd362, 2;
	// begin inline asm
	ld.global.nc.b16 %rs1169, [%rd365];
	// end inline asm
	add.s64 	%rd366, %rd363, 2;
	// begin inline asm
	ld.global.nc.b16 %rs1170, [%rd366];
	// end inline asm
	// begin inline asm
	{mul.f16 %rs1171,%rs747,%rs1168;
}
	// end inline asm
	// begin inline asm
	{.reg.b32         f, C, nZ;       
 .reg.b16         h,r;            
  mov.b16         h,%rs1171;           
  cvt.f32.f16     f,h;            
  mov.b32         C, 0x3fb8aa3bU; 
  mov.b32         nZ, 0x80000000U;
  fma.rn.f32      f,f,C,nZ;       
  ex2.approx.ftz.f32  f,f;        
  cvt.rn.f16.f32      r,f;        
{.reg.b16 spc, ulp, p;
  mov.b16 spc,0X1F79U;
  mov.b16 ulp,0x9400U;
  set.eq.f16.f16 p,h, spc;
  fma.rn.f16 r,p,ulp,r;
}
{.reg.b16 spc, ulp, p;
  mov.b16 spc,0X25CFU;
  mov.b16 ulp,0x9400U;
  set.eq.f16.f16 p,h, spc;
  fma.rn.f16 r,p,ulp,r;
}
{.reg.b16 spc, ulp, p;
  mov.b16 spc,0XC13BU;
  mov.b16 ulp,0x0400U;
  set.eq.f16.f16 p,h, spc;
  fma.rn.f16 r,p,ulp,r;
}
{.reg.b16 spc, ulp, p;
  mov.b16 spc,0XC1EFU;
  mov.b16 ulp,0x0200U;
  set.eq.f16.f16 p,h, spc;
  fma.rn.f16 r,p,ulp,r;
}
  mov.b16         %rs1174,r;           
}
	// end inline asm
	// begin inline asm
	{mul.f16 %rs1176,%rs747,%rs1169;
}
	// end inline asm
	// begin inline asm
	{mul.f16 %rs1179,%rs48,%rs1174;
}
	// end inline asm
	// begin inline asm
	{mul.f16 %rs1182,%rs1176,%rs746;
}
	// end inline asm
	// begin inline asm
	{add.f16 %rs1185,%rs1179,%rs1182;
}
	// end inline asm
	st.global.u16 	[%rd379+2], %rs1185;
	// begin inline asm
	{mul.f16 %rs1188,%rs1185,%rs1170;
}
	// end inline asm
	// begin inline asm
	{add.f16 %rs1191,%rs1165,%rs1188;
}
	// end inline asm
	add.s64 	%rd367, %rd361, 4;
	// begin inline asm
	ld.global.nc.b16 %rs1194, [%rd367];
	// end inline asm
	add.s64 	%rd368, %rd362, 4;
	// begin inline asm
	ld.global.nc.b16 %rs1195, [%rd368];
	// end inline asm
	add.s64 	%rd369, %rd363, 4;
	// begin inline asm
	ld.global.nc.b16 %rs1196, [%rd369];
	// end inline asm
	// begin inline asm
	{mul.f16 %rs1197,%rs747,%rs1194;
}
	// end inline asm
	// begin inline asm
	{.reg.b32         f, C, nZ;       
 .reg.b16         h,r;            
  mov.b16         h,%rs1197;           
  cvt.f32.f16     f,h;            
  mov.b32         C, 0x3fb8aa3bU; 
  mov.b32         nZ, 0x80000000U;
  fma.rn.f32      f,f,C,nZ;       
  ex2.approx.ftz.f32  f,f;        
  cvt.rn.f16.f32      r,f;        
{.reg.b16 spc, ulp, p;
  mov.b16 spc,0X1F79U;
  mov.b16 ulp,0x9400U;
  set.eq.f16.f16 p,h, spc;
  fma.rn.f16 r,p,ulp,r;
}
{.reg.b16 spc, ulp, p;
  mov.b16 spc,0X25CFU;
  mov.b16 ulp,0x9400U;
  set.eq.f16.f16 p,h, spc;
  fma.rn.f16 r,p,ulp,r;
}
{.reg.b16 spc, ulp, p;
  mov.b16 spc,0XC13BU;
  mov.b16 ulp,0x0400U;
  set.eq.f16.f16 p,h, spc;
  fma.rn.f16 r,p,ulp,r;
}
{.reg.b16 spc, ulp, p;
  mov.b16 spc,0XC1EFU;
  mov.b16 ulp,0x0200U;
  set.eq.f16.f16 p,h, spc;
  fma.rn.f16 r,p,ulp,r;
}
  mov.b16         %rs1200,r;           
}
	// end inline asm
	// begin inline asm
	{mul.f16 %rs1202,%rs747,%rs1195;
}
	// end inline asm
	// begin inline asm
	{mul.f16 %rs1205,%rs48,%rs1200;
}
	// end inline asm
	// begin inline asm
	{mul.f16 %rs1208,%rs1202,%rs746;
}
	// end inline asm
	// begin inline asm
	{add.f16 %rs1211,%rs1205,%rs1208;
}
	// end inline asm
	st.global.u16 	[%rd379+4], %rs1211;
	// begin inline asm
	{mul.f16 %rs1214,%rs1211,%rs1196;
}
	// end inline asm
	// begin inline asm
	{add.f16 %rs1217,%rs1191,%rs1214;
}
	// end inline asm
	add.s64 	%rd370, %rd361, 6;
	// begin inline asm
	ld.global.nc.b16 %rs1220, [%rd370];
	// end inline asm
	add.s64 	%rd371, %rd362, 6;
	// begin inline asm
	ld.global.nc.b16 %rs1221, [%rd371];
	// end inline asm
	add.s64 	%rd372, %rd363, 6;
	// begin inline asm
	ld.global.nc.b16 %rs1222, [%rd372];
	// end inline asm
	// begin inline asm
	{mul.f16 %rs1223,%rs747,%rs1220;
}
	// end inline asm
	// begin inline asm
	{.reg.b32         f, C, nZ;       
 .reg.b16         h,r;            
  mov.b16         h,%rs1223;           
  cvt.f32.f16     f,h;            
  mov.b32         C, 0x3fb8aa3bU; 
  mov.b32         nZ, 0x80000000U;
  fma.rn.f32      f,f,C,nZ;       
  ex2.approx.ftz.f32  f,f;        
  cvt.rn.f16.f32      r,f;        
{.reg.b16 spc, ulp, p;
  mov.b16 spc,0X1F79U;
  mov.b16 ulp,0x9400U;
  set.eq.f16.f16 p,h, spc;
  fma.rn.f16 r,p,ulp,r;
}
{.reg.b16 spc, ulp, p;
  mov.b16 spc,0X25CFU;
  mov.b16 ulp,0x9400U;
  set.eq.f16.f16 p,h, spc;
  fma.rn.f16 r,p,ulp,r;
}
{.reg.b16 spc, ulp, p;
  mov.b16 spc,0XC13BU;
  mov.b16 ulp,0x0400U;
  set.eq.f16.f16 p,h, spc;
  fma.rn.f16 r,p,ulp,r;
}
{.reg.b16 spc, ulp, p;
  mov.b16 spc,0XC1EFU;
  mov.b16 ulp,0x0200U;
  set.eq.f16.f16 p,h, spc;
  fma.rn.f16 r,p,ulp,r;
}
  mov.b16         %rs1226,r;           
}
	// end inline asm
	// begin inline asm
	{mul.f16 %rs1228,%rs747,%rs1221;
}
	// end inline asm
	// begin inline asm
	{mul.f16 %rs1231,%rs48,%rs1226;
}
	// end inline asm
	// begin inline asm
	{mul.f16 %rs1234,%rs1228,%rs746;
}
	// end inline asm
	// begin inline asm
	{add.f16 %rs1237,%rs1231,%rs1234;
}
	// end inline asm
	st.global.u16 	[%rd379+6], %rs1237;
	// begin inline asm
	{mul.f16 %rs1240,%rs1237,%rs1222;
}
	// end inline asm
	// begin inline asm
	{add.f16 %rs1367,%rs1217,%rs1240;
}
	// end inline asm
	add.s32 	%r110, %r110, 4;
	setp.ne.s32 	%p36, %r110, %r11;
	mov.u32 	%r112, %r11;
	@%p36 bra 	$L__BB1_20;
$L__BB1_21:
	setp.eq.s32 	%p37, %r7, 0;
	@%p37 bra 	$L__BB1_17;
	setp.eq.s32 	%p38, %r8, 0;
	@%p38 bra 	$L__BB1_24;
	cvt.u64.u32 	%rd386, %r112;
	add.s64 	%rd387, %rd386, %rd5;
	shl.b64 	%rd388, %rd387, 1;
	add.s64 	%rd380, %rd81, %rd388;
	// begin inline asm
	ld.global.nc.b16 %rs1247, [%rd380];
	// end inline asm
	add.s64 	%rd389, %rd16, %rd386;
	shl.b64 	%rd390, %rd389, 1;
	add.s64 	%rd381, %rd82, %rd390;
	// begin inline asm
	ld.global.nc.b16 %rs1248, [%rd381];
	// end inline asm
	add.s64 	%rd382, %rd83, %rd390;
	// begin inline asm
	ld.global.nc.b16 %rs1249, [%rd382];
	// end inline asm
	// begin inline asm
	{mul.f16 %rs1250,%rs747,%rs1247;
}
	// end inline asm
	// begin inline asm
	{.reg.b32         f, C, nZ;       
 .reg.b16         h,r;            
  mov.b16         h,%rs1250;           
  cvt.f32.f16     f,h;            
  mov.b32         C, 0x3fb8aa3bU; 
  mov.b32         nZ, 0x80000000U;
  fma.rn.f32      f,f,C,nZ;       
  ex2.approx.ftz.f32  f,f;        
  cvt.rn.f16.f32      r,f;        
{.reg.b16 spc, ulp, p;
  mov.b16 spc,0X1F79U;
  mov.b16 ulp,0x9400U;
  set.eq.f16.f16 p,h, spc;
  fma.rn.f16 r,p,ulp,r;
}
{.reg.b16 spc, ulp, p;
  mov.b16 spc,0X25CFU;
  mov.b16 ulp,0x9400U;
  set.eq.f16.f16 p,h, spc;
  fma.rn.f16 r,p,ulp,r;
}
{.reg.b16 spc, ulp, p;
  mov.b16 spc,0XC13BU;
  mov.b16 ulp,0x0400U;
  set.eq.f16.f16 p,h, spc;
  fma.rn.f16 r,p,ulp,r;
}
{.reg.b16 spc, ulp, p;
  mov.b16 spc,0XC1EFU;
  mov.b16 ulp,0x0200U;
  set.eq.f16.f16 p,h, spc;
  fma.rn.f16 r,p,ulp,r;
}
  mov.b16         %rs1253,r;           
}
	// end inline asm
	// begin inline asm
	{mul.f16 %rs1255,%rs747,%rs1248;
}
	// end inline asm
	// begin inline asm
	{mul.f16 %rs1258,%rs48,%rs1253;
}
	// end inline asm
	// begin inline asm
	{mul.f16 %rs1261,%rs1255,%rs746;
}
	// end inline asm
	// begin inline asm
	{add.f16 %rs1264,%rs1258,%rs1261;
}
	// end inline asm
	mul.wide.u32 	%rd391, %r112, 2;
	add.s64 	%rd392, %rd455, %rd391;
	st.global.u16 	[%rd392], %rs1264;
	// begin inline asm
	{mul.f16 %rs1267,%rs1264,%rs1249;
}
	// end inline asm
	// begin inline asm
	{add.f16 %rs1270,%rs1367,%rs1267;
}
	// end inline asm
	add.s64 	%rd383, %rd380, 2;
	// begin inline asm
	ld.global.nc.b16 %rs1273, [%rd383];
	// end inline asm
	add.s64 	%rd384, %rd381, 2;
	// begin inline asm
	ld.global.nc.b16 %rs1274, [%rd384];
	// end inline asm
	add.s64 	%rd385, %rd382, 2;
	// begin inline asm
	ld.global.nc.b16 %rs1275, [%rd385];
	// end inline asm
	// begin inline asm
	{mul.f16 %rs1276,%rs747,%rs1273;
}
	// end inline asm
	// begin inline asm
	{.reg.b32         f, C, nZ;       
 .reg.b16         h,r;            
  mov.b16         h,%rs1276;           
  cvt.f32.f16     f,h;            
  mov.b32         C, 0x3fb8aa3bU; 
  mov.b32         nZ, 0x80000000U;
  fma.rn.f32      f,f,C,nZ;       
  ex2.approx.ftz.f32  f,f;        
  cvt.rn.f16.f32      r,f;        
{.reg.b16 spc, ulp, p;
  mov.b16 spc,0X1F79U;
  mov.b16 ulp,0x9400U;
  set.eq.f16.f16 p,h, spc;
  fma.rn.f16 r,p,ulp,r;
}
{.reg.b16 spc, ulp, p;
  mov.b16 spc,0X25CFU;
  mov.b16 ulp,0x9400U;
  set.eq.f16.f16 p,h, spc;
  fma.rn.f16 r,p,ulp,r;
}
{.reg.b16 spc, ulp, p;
  mov.b16 spc,0XC13BU;
  mov.b16 ulp,0x0400U;
  set.eq.f16.f16 p,h, spc;
  fma.rn.f16 r,p,ulp,r;
}
{.reg.b16 spc, ulp, p;
  mov.b16 spc,0XC1EFU;
  mov.b16 ulp,0x0200U;
  set.eq.f16.f16 p,h, spc;
  fma.rn.f16 r,p,ulp,r;
}
  mov.b16         %rs1279,r;           
}
	// end inline asm
	// begin inline asm
	{mul.f16 %rs1281,%rs747,%rs1274;
}
	// end inline asm
	// begin inline asm
	{mul.f16 %rs1284,%rs48,%rs1279;
}
	// end inline asm
	// begin inline asm
	{mul.f16 %rs1287,%rs1281,%rs746;
}
	// end inline asm
	// begin inline asm
	{add.f16 %rs1290,%rs1284,%rs1287;
}
	// end inline asm
	st.global.u16 	[%rd392+2], %rs1290;
	// begin inline asm
	{mul.f16 %rs1293,%rs1290,%rs1275;
}
	// end inline asm
	// begin inline asm
	{add.f16 %rs1367,%rs1270,%rs1293;
}
	// end inline asm
	add.s32 	%r112, %r112, 2;
$L__BB1_24:
	setp.eq.s32 	%p39, %r10, 0;
	@%p39 bra 	$L__BB1_17;
	cvt.u64.u32 	%rd396, %r112;
	add.s64 	%rd397, %rd396, %rd5;
	shl.b64 	%rd398, %rd397, 1;
	add.s64 	%rd393, %rd81, %rd398;
	// begin inline asm
	ld.global.nc.b16 %rs1299, [%rd393];
	// end inline asm
	add.s64 	%rd399, %rd16, %rd396;
	shl.b64 	%rd400, %rd399, 1;
	add.s64 	%rd394, %rd82, %rd400;
	// begin inline asm
	ld.global.nc.b16 %rs1300, [%rd394];
	// end inline asm
	add.s64 	%rd395, %rd83, %rd400;
	// begin inline asm
	ld.global.nc.b16 %rs1301, [%rd395];
	// end inline asm
	// begin inline asm
	{mul.f16 %rs1302,%rs747,%rs1299;
}
	// end inline asm
	// begin inline asm
	{.reg.b32         f, C, nZ;       
 .reg.b16         h,r;            
  mov.b16         h,%rs1302;           
  cvt.f32.f16     f,h;            
  mov.b32         C, 0x3fb8aa3bU; 
  mov.b32         nZ, 0x80000000U;
  fma.rn.f32      f,f,C,nZ;       
  ex2.approx.ftz.f32  f,f;        
  cvt.rn.f16.f32      r,f;        
{.reg.b16 spc, ulp, p;
  mov.b16 spc,0X1F79U;
  mov.b16 ulp,0x9400U;
  set.eq.f16.f16 p,h, spc;
  fma.rn.f16 r,p,ulp,r;
}
{.reg.b16 spc, ulp, p;
  mov.b16 spc,0X25CFU;
  mov.b16 ulp,0x9400U;
  set.eq.f16.f16 p,h, spc;
  fma.rn.f16 r,p,ulp,r;
}
{.reg.b16 spc, ulp, p;
  mov.b16 spc,0XC13BU;
  mov.b16 ulp,0x0400U;
  set.eq.f16.f16 p,h, spc;
  fma.rn.f16 r,p,ulp,r;
}
{.reg.b16 spc, ulp, p;
  mov.b16 spc,0XC1EFU;
  mov.b16 ulp,0x0200U;
  set.eq.f16.f16 p,h, spc;
  fma.rn.f16 r,p,ulp,r;
}
  mov.b16         %rs1305,r;           
}
	// end inline asm
	// begin inline asm
	{mul.f16 %rs1307,%rs747,%rs1300;
}
	// end inline asm
	// begin inline asm
	{mul.f16 %rs1310,%rs48,%rs1305;
}
	// end inline asm
	// begin inline asm
	{mul.f16 %rs1313,%rs1307,%rs746;
}
	// end inline asm
	// begin inline asm
	{add.f16 %rs1316,%rs1310,%rs1313;
}
	// end inline asm
	mul.wide.u32 	%rd401, %r112, 2;
	add.s64 	%rd402, %rd455, %rd401;
	st.global.u16 	[%rd402], %rs1316;
	// begin inline asm
	{mul.f16 %rs1319,%rs1316,%rs1301;
}
	// end inline asm
	// begin inline asm
	{add.f16 %rs1367,%rs1367,%rs1319;
}
	// end inline asm
	bra.uni 	$L__BB1_17;
$L__BB1_26:
	add.s32 	%r27, %r71, -1;
	and.b32  	%r28, %r71, 7;
	add.s32 	%r29, %r28, -1;
	and.b32  	%r30, %r71, 3;
	add.s32 	%r31, %r30, -1;
	and.b32  	%r32, %r71, 2147483640;
	and.b32  	%r33, %r71, 1;
	and.b32  	%r34, %r71, 2147483644;
	mov.b32 	%r113, 0;
$L__BB1_27:
	// begin inline asm
	ld.global.nc.b16 %rs154, [%rd446];
	// end inline asm
	// begin inline asm
	ld.global.nc.b16 %rs155, [%rd431];
	// end inline asm
	mul.lo.s32 	%r90, %r113, %r71;
	cvt.u64.u32 	%rd137, %r90;
	add.s64 	%rd33, %rd137, %rd7;
	setp.eq.s32 	%p13, %r113, 0;
	@%p13 bra 	$L__BB1_46;
	setp.lt.u32 	%p14, %r27, 7;
	mov.b32 	%r116, 0;
	mov.u16 	%rs1380, %rs48;
	@%p14 bra 	$L__BB1_31;
	mov.b32 	%r114, 0;
	mov.u16 	%rs1380, %rs48;
$L__BB1_30:
	.pragma "nounroll";
	cvt.u64.u32 	%rd162, %r114;
	add.s64 	%rd163, %rd162, %rd5;
	shl.b64 	%rd164, %rd163, 1;
	add.s64 	%rd138, %rd81, %rd164;
	// begin inline asm
	ld.global.nc.b16 %rs157, [%rd138];
	// end inline asm
	add.s64 	%rd165, %rd33, %rd162;
	shl.b64 	%rd166, %rd165, 1;
	add.s64 	%rd139, %rd82, %rd166;
	// begin inline asm
	ld.global.nc.b16 %rs158, [%rd139];
	// end inline asm
	add.s64 	%rd140, %rd83, %rd166;
	// begin inline asm
	ld.global.nc.b16 %rs159, [%rd140];
	// end inline asm
	// begin inline asm
	{mul.f16 %rs160,%rs155,%rs157;
}
	// end inline asm
	// begin inline asm
	{.reg.b32         f, C, nZ;       
 .reg.b16         h,r;            
  mov.b16         h,%rs160;           
  cvt.f32.f16     f,h;            
  mov.b32         C, 0x3fb8aa3bU; 
  mov.b32         nZ, 0x80000000U;
  fma.rn.f32      f,f,C,nZ;       
  ex2.approx.ftz.f32  f,f;        
  cvt.rn.f16.f32      r,f;        
{.reg.b16 spc, ulp, p;
  mov.b16 spc,0X1F79U;
  mov.b16 ulp,0x9400U;
  set.eq.f16.f16 p,h, spc;
  fma.rn.f16 r,p,ulp,r;
}
{.reg.b16 spc, ulp, p;
  mov.b16 spc,0X25CFU;
  mov.b16 ulp,0x9400U;
  set.eq.f16.f16 p,h, spc;
  fma.rn.f16 r,p,ulp,r;
}
{.reg.b16 spc, ulp, p;
  mov.b16 spc,0XC13BU;
  mov.b16 ulp,0x0400U;
  set.eq.f16.f16 p,h, spc;
  fma.rn.f16 r,p,ulp,r;
}
{.reg.b16 spc, ulp, p;
  mov.b16 spc,0XC1EFU;
  mov.b16 ulp,0x0200U;
  set.eq.f16.f16 p,h, spc;
  fma.rn.f16 r,p,ulp,r;
}
  mov.b16         %rs163,r;           
}
	// end inline asm
	// begin inline asm
	{mul.f16 %rs165,%rs155,%rs158;
}
	// end inline asm
	add.s64 	%rd167, %rd162, %rd8;
	shl.b64 	%rd168, %rd167, 1;
	add.s64 	%rd169, %rd455, %rd168;
	ld.global.u16 	%rs169, [%rd169];
	// begin inline asm
	{mul.f16 %rs168,%rs169,%rs163;
}
	// end inline asm
	// begin inline asm
	{mul.f16 %rs171,%rs165,%rs154;
}
	// end inline asm
	// begin inline asm
	{add.f16 %rs174,%rs168,%rs171;
}
	// end inline asm
	mul.wide.u32 	%rd170, %r114, 2;
	add.s64 	%rd171, %rd455, %rd170;
	st.global.u16 	[%rd171], %rs174;
	// begin inline asm
	{mul.f16 %rs177,%rs174,%rs159;
}
	// end inline asm
	// begin inline asm
	{add.f16 %rs180,%rs1380,%rs177;
}
	// end inline asm
	add.s64 	%rd141, %rd138, 2;
	// begin inline asm
	ld.global.nc.b16 %rs183, [%rd141];
	// end inline asm
	add.s64 	%rd142, %rd139, 2;
	// begin inline asm
	ld.global.nc.b16 %rs184, [%rd142];
	// end inline asm
	add.s64 	%rd143, %rd140, 2;
	// begin inline asm
	ld.global.nc.b16 %rs185, [%rd143];
	// end inline asm
	// begin inline asm
	{mul.f16 %rs186,%rs155,%rs183;
}
	// end inline asm
	// begin inline asm
	{.reg.b32         f, C, nZ;       
 .reg.b16         h,r;            
  mov.b16         h,%rs186;           
  cvt.f32.f16     f,h;            
  mov.b32         C, 0x3fb8aa3bU; 
  mov.b32         nZ, 0x80000000U;
  fma.rn.f32      f,f,C,nZ;       
  ex2.approx.ftz.f32  f,f;        
  cvt.rn.f16.f32      r,f;        
{.reg.b16 spc, ulp, p;
  mov.b16 spc,0X1F79U;
  mov.b16 ulp,0x9400U;
  set.eq.f16.f16 p,h, spc;
  fma.rn.f16 r,p,ulp,r;
}
{.reg.b16 spc, ulp, p;
  mov.b16 spc,0X25CFU;
  mov.b16 ulp,0x9400U;
  set.eq.f16.f16 p,h, spc;
  fma.rn.f16 r,p,ulp,r;
}
{.reg.b16 spc, ulp, p;
  mov.b16 spc,0XC13BU;
  mov.b16 ulp,0x0400U;
  set.eq.f16.f16 p,h, spc;
  fma.rn.f16 r,p,ulp,r;
}
{.reg.b16 spc, ulp, p;
  mov.b16 spc,0XC1EFU;
  mov.b16 ulp,0x0200U;
  set.eq.f16.f16 p,h, spc;
  fma.rn.f16 r,p,ulp,r;
}
  mov.b16         %rs189,r;           
}
	// end inline asm
	// begin inline asm
	{mul.f16 %rs191,%rs155,%rs184;
}
	// end inline asm
	ld.global.u16 	%rs195, [%rd169+2];
	// begin inline asm
	{mul.f16 %rs194,%rs195,%rs189;
}
	// end inline asm
	// begin inline asm
	{mul.f16 %rs197,%rs191,%rs154;
}
	// end inline asm
	// begin inline asm
	{add.f16 %rs200,%rs194,%rs197;
}
	// end inline asm
	st.global.u16 	[%rd171+2], %rs200;
	// begin inline asm
	{mul.f16 %rs203,%rs200,%rs185;
}
	// end inline asm
	// begin inline asm
	{add.f16 %rs206,%rs180,%rs203;
}
	// end inline asm
	add.s64 	%rd144, %rd138, 4;
	// begin inline asm
	ld.global.nc.b16 %rs209, [%rd144];
	// end inline asm
	add.s64 	%rd145, %rd139, 4;
	// begin inline asm
	ld.global.nc.b16 %rs210, [%rd145];
	// end inline asm
	add.s64 	%rd146, %rd140, 4;
	// begin inline asm
	ld.global.nc.b16 %rs211, [%rd146];
	// end inline asm
	// begin inline asm
	{mul.f16 %rs212,%rs155,%rs209;
}
	// end inline asm
	// begin inline asm
	{.reg.b32         f, C, nZ;       
 .reg.b16         h,r;            
  mov.b16         h,%rs212;           
  cvt.f32.f16     f,h;            
  mov.b32         C, 0x3fb8aa3bU; 
  mov.b32         nZ, 0x80000000U;
  fma.rn.f32      f,f,C,nZ;       
  ex2.approx.ftz.f32  f,f;        
  cvt.rn.f16.f32      r,f;        
{.reg.b16 spc, ulp, p;
  mov.b16 spc,0X1F79U;
  mov.b16 ulp,0x9400U;
  set.eq.f16.f16 p,h, spc;
  fma.rn.f16 r,p,ulp,r;
}
{.reg.b16 spc, ulp, p;
  mov.b16 spc,0X25CFU;
  mov.b16 ulp,0x9400U;
  set.eq.f16.f16 p,h, spc;
  fma.rn.f16 r,p,ulp,r;
}
{.reg.b16 spc, ulp, p;
  mov.b16 spc,0XC13BU;
  mov.b16 ulp,0x0400U;
  set.eq.f16.f16 p,h, spc;
  fma.rn.f16 r,p,ulp,r;
}
{.reg.b16 spc, ulp, p;
  mov.b16 spc,0XC1EFU;
  mov.b16 ulp,0x0200U;
  set.eq.f16.f16 p,h, spc;
  fma.rn.f16 r,p,ulp,r;
}
  mov.b16         %rs215,r;           
}
	// end inline asm
	// begin inline asm
	{mul.f16 %rs217,%rs155,%rs210;
}
	// end inline asm
	ld.global.u16 	%rs221, [%rd169+4];
	// begin inline asm
	{mul.f16 %rs220,%rs221,%rs215;
}
	// end inline asm
	// begin inline asm
	{mul.f16 %rs223,%rs217,%rs154;
}
	// end inline asm
	// begin inline asm
	{add.f16 %rs226,%rs220,%rs223;
}
	// end inline asm
	st.global.u16 	[%rd171+4], %rs226;
	// begin inline asm
	{mul.f16 %rs229,%rs226,%rs211;
}
	// end inline asm
	// begin inline asm
	{add.f16 %rs232,%rs206,%rs229;
}
	// end inline asm
	add.s64 	%rd147, %rd138, 6;
	// begin inline asm
	ld.global.nc.b16 %rs235, [%rd147];
	// end inline asm
	add.s64 	%rd148, %rd139, 6;
	// begin inline asm
	ld.global.nc.b16 %rs236, [%rd148];
	// end inline asm
	add.s64 	%rd149, %rd140, 6;
	// begin inline asm
	ld.global.nc.b16 %rs237, [%rd149];
	// end inline asm
	// begin inline asm
	{mul.f16 %rs238,%rs155,%rs235;
}
	// end inline asm
	// begin inline asm
	{.reg.b32         f, C, nZ;       
 .reg.b16         h,r;            
  mov.b16         h,%rs238;           
  cvt.f32.f16     f,h;            
  mov.b32         C, 0x3fb8aa3bU; 
  mov.b32         nZ, 0x80000000U;
  fma.rn.f32      f,f,C,nZ;       
  ex2.approx.ftz.f32  f,f;        
  cvt.rn.f16.f32      r,f;        
{.reg.b16 spc, ulp, p;
  mov.b16 spc,0X1F79U;
  mov.b16 ulp,0x9400U;
  set.eq.f16.f16 p,h, spc;
  fma.rn.f16 r,p,ulp,r;
}
{.reg.b16 spc, ulp, p;
  mov.b16 spc,0X25CFU;
  mov.b16 ulp,0x9400U;
  set.eq.f16.f16 p,h, spc;
  fma.rn.f16 r,p,ulp,r;
}
{.reg.b16 spc, ulp, p;
  mov.b16 spc,0XC13BU;
  mov.b16 ulp,0x0400U;
  set.eq.f16.f16 p,h, spc;
  fma.rn.f16 r,p,ulp,r;
}
{.reg.b16 spc, ulp, p;
  mov.b16 spc,0XC1EFU;
  mov.b16 ulp,0x0200U;
  set.eq.f16.f16 p,h, spc;
  fma.rn.f16 r,p,ulp,r;
}
  mov.b16         %rs241,r;           
}
	// end inline asm
	// begin inline asm
	{mul.f16 %rs243,%rs155,%rs236;
}
	// end inline asm
	ld.global.u16 	%rs247, [%rd169+6];
	// begin inline asm
	{mul.f16 %rs246,%rs247,%rs241;
}
	// end inline asm
	// begin inline asm
	{mul.f16 %rs249,%rs243,%rs154;
}
	// end inline asm
	// begin inline asm
	{add.f16 %rs252,%rs246,%rs249;
}
	// end inline asm
	st.global.u16 	[%rd171+6], %rs252;
	// begin inline asm
	{mul.f16 %rs255,%rs252,%rs237;
}
	// end inline asm
	// begin inline asm
	{add.f16 %rs258,%rs232,%rs255;
}
	// end inline asm
	add.s64 	%rd150, %rd138, 8;
	// begin inline asm
	ld.global.nc.b16 %rs261, [%rd150];
	// end inline asm
	add.s64 	%rd151, %rd139, 8;
	// begin inline asm
	ld.global.nc.b16 %rs262, [%rd151];
	// end inline asm
	add.s64 	%rd152, %rd140, 8;
	// begin inline asm
	ld.global.nc.b16 %rs263, [%rd152];
	// end inline asm
	// begin inline asm
	{mul.f16 %rs264,%rs155,%rs261;
}
	// end inline asm
	// begin inline asm
	{.reg.b32         f, C, nZ;       
 .reg.b16         h,r;            
  mov.b16         h,%rs264;           
  cvt.f32.f16     f,h;            
  mov.b32         C, 0x3fb8aa3bU; 
  mov.b32         nZ, 0x80000000U;
  fma.rn.f32      f,f,C,nZ;       
  ex2.approx.ftz.f32  f,f;        
  cvt.rn.f16.f32      r,f;        
{.reg.b16 spc, ulp, p;
  mov.b16 spc,0X1F79U;
  mov.b16 ulp,0x9400U;
  set.eq.f16.f16 p,h, spc;
  fma.rn.f16 r,p,ulp,r;
}
{.reg.b16 spc, ulp, p;
  mov.b16 spc,0X25CFU;
  mov.b16 ulp,0x9400U;
  set.eq.f16.f16 p,h, spc;
  fma.rn.f16 r,p,ulp,r;
}
{.reg.b16 spc, ulp, p;
  mov.b16 spc,0XC13BU;
  mov.b16 ulp,0x0400U;
  set.eq.f16.f16 p,h, spc;
  fma.rn.f16 r,p,ulp,r;
}
{.reg.b16 spc, ulp, p;
  mov.b16 spc,0XC1EFU;
  mov.b16 ulp,0x0200U;
  set.eq.f16.f16 p,h, spc;
  fma.rn.f16 r,p,ulp,r;
}
  mov.b16         %rs267,r;           
}
	// end inline asm
	// begin inline asm
	{mul.f16 %rs269,%rs155,%rs262;
}
	// end inline asm
	ld.global.u16 	%rs273, [%rd169+8];
	// begin inline asm
	{mul.f16 %rs272,%rs273,%rs267;
}
	// end inline asm
	// begin inline asm
	{mul.f16 %rs275,%rs269,%rs154;
}
	// end inline asm
	// begin inline asm
	{add.f16 %rs278,%rs272,%rs275;
}
	// end inline asm
	st.global.u16 	[%rd171+8], %rs278;
	// begin inline asm
	{mul.f16 %rs281,%rs278,%rs263;
}
	// end inline asm
	// begin inline asm
	{add.f16 %rs284,%rs258,%rs281;
}
	// end inline asm
	add.s64 	%rd153, %rd138, 10;
	// begin inline asm
	ld.global.nc.b16 %rs287, [%rd153];
	// end inline asm
	add.s64 	%rd154, %rd139, 10;
	// begin inline asm
	ld.global.nc.b16 %rs288, [%rd154];
	// end inline asm
	add.s64 	%rd155, %rd140, 10;
	// begin inline asm
	ld.global.nc.b16 %rs289, [%rd155];
	// end inline asm
	// begin inline asm
	{mul.f16 %rs290,%rs155,%rs287;
}
	// end inline asm
	// begin inline asm
	{.reg.b32         f, C, nZ;       
 .reg.b16         h,r;            
  mov.b16         h,%rs290;           
  cvt.f32.f16     f,h;            
  mov.b32         C, 0x3fb8aa3bU; 
  mov.b32         nZ, 0x80000000U;
  fma.rn.f32      f,f,C,nZ;       
  ex2.approx.ftz.f32  f,f;        
  cvt.rn.f16.f32      r,f;        
{.reg.b16 spc, ulp, p;
  mov.b16 spc,0X1F79U;
  mov.b16 ulp,0x9400U;
  set.eq.f16.f16 p,h, spc;
  fma.rn.f16 r,p,ulp,r;
}
{.reg.b16 spc, ulp, p;
  mov.b16 spc,0X25CFU;
  mov.b16 ulp,0x9400U;
  set.eq.f16.f16 p,h, spc;
  fma.rn.f16 r,p,ulp,r;
}
{.reg.b16 spc, ulp, p;
  mov.b16 spc,0XC13BU;
  mov.b16 ulp,0x0400U;
  set.eq.f16.f16 p,h, spc;
  fma.rn.f16 r,p,ulp,r;
}
{.reg.b16 spc, ulp, p;
  mov.b16 spc,0XC1EFU;
  mov.b16 ulp,0x0200U;
  set.eq.f16.f16 p,h, spc;
  fma.rn.f16 r,p,ulp,r;
}
  mov.b16         %rs293,r;           
}
	// end inline asm
	// begin inline asm
	{mul.f16 %rs295,%rs155,%rs288;
}
	// end inline asm
	ld.global.u16 	%rs299, [%rd169+10];
	// begin inline asm
	{mul.f16 %rs298,%rs299,%rs293;
}
	// end inline asm
	// begin inline asm
	{mul.f16 %rs301,%rs295,%rs154;
}
	// end inline asm
	// begin inline asm
	{add.f16 %rs304,%rs298,%rs301;
}
	// end inline asm
	st.global.u16 	[%rd171+10], %rs304;
	// begin inline asm
	{mul.f16 %rs307,%rs304,%rs289;
}
	// end inline asm
	// begin inline asm
	{add.f16 %rs310,%rs284,%rs307;
}
	// end inline asm
	add.s64 	%rd156, %rd138, 12;
	// begin inline asm
	ld.global.nc.b16 %rs313, [%rd156];
	// end inline asm
	add.s64 	%rd157, %rd139, 12;
	// begin inline asm
	ld.global.nc.b16 %rs314, [%rd157];
	// end inline asm
	add.s64 	%rd158, %rd140, 12;
	// begin inline asm
	ld.global.nc.b16 %rs315, [%rd158];
	// end inline asm
	// begin inline asm
	{mul.f16 %rs316,%rs155,%rs313;
}
	// end inline asm
	// begin inline asm
	{.reg.b32         f, C, nZ;       
 .reg.b16         h,r;            
  mov.b16         h,%rs316;           
  cvt.f32.f16     f,h;            
  mov.b32         C, 0x3fb8aa3bU; 
  mov.b32         nZ, 0x80000000U;
  fma.rn.f32      f,f,C,nZ;       
  ex2.approx.ftz.f32  f,f;        
  cvt.rn.f16.f32      r,f;        
{.reg.b16 spc, ulp, p;
  mov.b16 spc,0X1F79U;
  mov.b16 ulp,0x9400U;
  set.eq.f16.f16 p,h, spc;
  fma.rn.f16 r,p,ulp,r;
}
{.reg.b16 spc, ulp, p;
  mov.b16 spc,0X25CFU;
  mov.b16 ulp,0x9400U;
  set.eq.f16.f16 p,h, spc;
  fma.rn.f16 r,p,ulp,r;
}
{.reg.b16 spc, ulp, p;
  mov.b16 spc,0XC13BU;
  mov.b16 ulp,0x0400U;
  set.eq.f16.f16 p,h, spc;
  fma.rn.f16 r,p,ulp,r;
}
{.reg.b16 spc, ulp, p;
  mov.b16 spc,0XC1EFU;
  mov.b16 ulp,0x0200U;
  set.eq.f16.f16 p,h, spc;
  fma.rn.f16 r,p,ulp,r;
}
  mov.b16         %rs319,r;           
}
	// end inline asm
	// begin inline asm
	{mul.f16 %rs321,%rs155,%rs314;
}
	// end inline asm
	ld.global.u16 	%rs325, [%rd169+12];
	// begin inline asm
	{mul.f16 %rs324,%rs325,%rs319;
}
	// end inline asm
	// begin inline asm
	{mul.f16 %rs327,%rs321,%rs154;
}
	// end inline asm
	// begin inline asm
	{add.f16 %rs330,%rs324,%rs327;
}
	// end inline asm
	st.global.u16 	[%rd171+12], %rs330;
	// begin inline asm
	{mul.f16 %rs333,%rs330,%rs315;
}
	// end inline asm
	// begin inline asm
	{add.f16 %rs336,%rs310,%rs333;
}
	// end inline asm
	add.s64 	%rd159, %rd138, 14;
	// begin inline asm
	ld.global.nc.b16 %rs339, [%rd159];
	// end inline asm
	add.s64 	%rd160, %rd139, 14;
	// begin inline asm
	ld.global.nc.b16 %rs340, [%rd160];
	// end inline asm
	add.s64 	%rd161, %rd140, 14;
	// begin inline asm
	ld.global.nc.b16 %rs341, [%rd161];
	// end inline asm
	// begin inline asm
	{mul.f16 %rs342,%rs155,%rs339;
}
	// end inline asm
	// begin inline asm
	{.reg.b32         f, C, nZ;       
 .reg.b16         h,r;            
  mov.b16         h,%rs342;           
  cvt.f32.f16     f,h;            
  mov.b32         C, 0x3fb8aa3bU; 
  mov.b32         nZ, 0x80000000U;
  fma.rn.f32      f,f,C,nZ;       
  ex2.approx.ftz.f32  f,f;        
  cvt.rn.f16.f32      r,f;        
{.reg.b16 spc, ulp, p;
  mov.b16 spc,0X1F79U;
  mov.b16 ulp,0x9400U;
  set.eq.f16.f16 p,h, spc;
  fma.rn.f16 r,p,ulp,r;
}
{.reg.b16 spc, ulp, p;
  mov.b16 spc,0X25CFU;
  mov.b16 ulp,0x9400U;
  set.eq.f16.f16 p,h, spc;
  fma.rn.f16 r,p,ulp,r;
}
{.reg.b16 spc, ulp, p;
  mov.b16 spc,0XC13BU;
  mov.b16 ulp,0x0400U;
  set.eq.f16.f16 p,h, spc;
  fma.rn.f16 r,p,ulp,r;
}
{.reg.b16 spc, ulp, p;
  mov.b16 spc,0XC1EFU;
  mov.b16 ulp,0x0200U;
  set.eq.f16.f16 p,h, spc;
  fma.rn.f16 r,p,ulp,r;
}
  mov.b16         %rs345,r;           
}
	// end inline asm
	// begin inline asm
	{mul.f16 %rs347,%rs155,%rs340;
}
	// end inline asm
	ld.global.u16 	%rs351, [%rd169+14];
	// begin inline asm
	{mul.f16 %rs350,%rs351,%rs345;
}
	// end inline asm
	// begin inline asm
	{mul.f16 %rs353,%rs347,%rs154;
}
	// end inline asm
	// begin inline asm
	{add.f16 %rs356,%rs350,%rs353;
}
	// end inline asm
	st.global.u16 	[%rd171+14], %rs356;
	// begin inline asm
	{mul.f16 %rs359,%rs356,%rs341;
}
	// end inline asm
	// begin inline asm
	{add.f16 %rs1380,%rs336,%rs359;
}
	// end inline asm
	add.s32 	%r114, %r114, 8;
	setp.ne.s32 	%p15, %r114, %r32;
	mov.u32 	%r116, %r32;
	@%p15 bra 	$L__BB1_30;
$L__BB1_31:
	setp.eq.s32 	%p16, %r28, 0;
	@%p16 bra 	$L__BB1_39;
	setp.lt.u32 	%p17, %r29, 3;
	@%p17 bra 	$L__BB1_34;
	cvt.u64.u32 	%rd184, %r116;
	add.s64 	%rd185, %rd184, %rd5;
	shl.b64 	%rd186, %rd185, 1;
	add.s64 	%rd172, %rd81, %rd186;
	// begin inline asm
	ld.global.nc.b16 %rs366, [%rd172];
	// end inline asm
	add.s64 	%rd187, %rd33, %rd184;
	shl.b64 	%rd188, %rd187, 1;
	add.s64 	%rd173, %rd82, %rd188;
	// begin inline asm
	ld.global.nc.b16 %rs367, [%rd173];
	// end inline asm
	add.s64 	%rd174, %rd83, %rd188;
	// begin inline asm
	ld.global.nc.b16 %rs368, [%rd174];
	// end inline asm
	// begin inline asm
	{mul.f16 %rs369,%rs155,%rs366;
}
	// end inline asm
	// begin inline asm
	{.reg.b32         f, C, nZ;       
 .reg.b16         h,r;            
  mov.b16         h,%rs369;           
  cvt.f32.f16     f,h;            
  mov.b32         C, 0x3fb8aa3bU; 
  mov.b32         nZ, 0x80000000U;
  fma.rn.f32      f,f,C,nZ;       
  ex2.approx.ftz.f32  f,f;        
  cvt.rn.f16.f32      r,f;        
{.reg.b16 spc, ulp, p;
  mov.b16 spc,0X1F79U;
  mov.b16 ulp,0x9400U;
  set.eq.f16.f16 p,h, spc;
  fma.rn.f16 r,p,ulp,r;
}
{.reg.b16 spc, ulp, p;
  mov.b16 spc,0X25CFU;
  mov.b16 ulp,0x9400U;
  set.eq.f16.f16 p,h, spc;
  fma.rn.f16 r,p,ulp,r;
}
{.reg.b16 spc, ulp, p;
  mov.b16 spc,0XC13BU;
  mov.b16 ulp,0x0400U;
  set.eq.f16.f16 p,h, spc;
  fma.rn.f16 r,p,ulp,r;
}
{.reg.b16 spc, ulp, p;
  mov.b16 spc,0XC1EFU;
  mov.b16 ulp,0x0200U;
  set.eq.f16.f16 p,h, spc;
  fma.rn.f16 r,p,ulp,r;
}
  mov.b16         %rs372,r;           
}
	// end inline asm
	// begin inline asm
	{mul.f16 %rs374,%rs155,%rs367;
}
	// end inline asm
	add.s64 	%rd189, %rd184, %rd8;
	shl.b64 	%rd190, %rd189, 1;
	add.s64 	%rd191, %rd455, %rd190;
	ld.global.u16 	%rs378, [%rd191];
	// begin inline asm
	{mul.f16 %rs377,%rs378,%rs372;
}
	// end inline asm
	// begin inline asm
	{mul.f16 %rs380,%rs374,%rs154;
}
	// end inline asm
	// begin inline asm
	{add.f16 %rs383,%rs377,%rs380;
}
	// end inline asm
	mul.wide.u32 	%rd192, %r116, 2;
	add.s64 	%rd193, %rd455, %rd192;
	st.global.u16 	[%rd193], %rs383;
	// begin inline asm
	{mul.f16 %rs386,%rs383,%rs368;
}
	// end inline asm
	// begin inline asm
	{add.f16 %rs389,%rs1380,%rs386;
}
	// end inline asm
	add.s64 	%rd175, %rd172, 2;
	// begin inline asm
	ld.global.nc.b16 %rs392, [%rd175];
	// end inline asm
	add.s64 	%rd176, %rd173, 2;
	// begin inline asm
	ld.global.nc.b16 %rs393, [%rd176];
	// end inline asm
	add.s64 	%rd177, %rd174, 2;
	// begin inline asm
	ld.global.nc.b16 %rs394, [%rd177];
	// end inline asm
	// begin inline asm
	{mul.f16 %rs395,%rs155,%rs392;
}
	// end inline asm
	// begin inline asm
	{.reg.b32         f, C, nZ;       
 .reg.b16         h,r;            
  mov.b16         h,%rs395;           
  cvt.f32.f16     f,h;            
  mov.b32         C, 0x3fb8aa3bU; 
  mov.b32         nZ, 0x80000000U;
  fma.rn.f32      f,f,C,nZ;       
  ex2.approx.ftz.f32  f,f;        
  cvt.rn.f16.f32      r,f;        
{.reg.b16 spc, ulp, p;
  mov.b16 spc,0X1F79U;
  mov.b16 ulp,0x9400U;
  set.eq.f16.f16 p,h, spc;
  fma.rn.f16 r,p,ulp,r;
}
{.reg.b16 spc, ulp, p;
  mov.b16 spc,0X25CFU;
  mov.b16 ulp,0x9400U;
  set.eq.f16.f16 p,h, spc;
  fma.rn.f16 r,p,ulp,r;
}
{.reg.b16 spc, ulp, p;
  mov.b16 spc,0XC13BU;
  mov.b16 ulp,0x0400U;
  set.eq.f16.f16 p,h, spc;
  fma.rn.f16 r,p,ulp,r;
}
{.reg.b16 spc, ulp, p;
  mov.b16 spc,0XC1EFU;
  mov.b16 ulp,0x0200U;
  set.eq.f16.f16 p,h, spc;
  fma.rn.f16 r,p,ulp,r;
}
  mov.b16         %rs398,r;           
}
	// end inline asm
	// begin inline asm
	{mul.f16 %rs400,%rs155,%rs393;
}
	// end inline asm
	ld.global.u16 	%rs404, [%rd191+2];
	// begin inline asm
	{mul.f16 %rs403,%rs404,%rs398;
}
	// end inline asm
	// begin inline asm
	{mul.f16 %rs406,%rs400,%rs154;
}
	// end inline asm
	// begin inline asm
	{add.f16 %rs409,%rs403,%rs406;
}
	// end inline asm
	st.global.u16 	[%rd193+2], %rs409;
	// begin inline asm
	{mul.f16 %rs412,%rs409,%rs394;
}
	// end inline asm
	// begin inline asm
	{add.f16 %rs415,%rs389,%rs412;
}
	// end inline asm
	add.s64 	%rd178, %rd172, 4;
	// begin inline asm
	ld.global.nc.b16 %rs418, [%rd178];
	// end inline asm
	add.s64 	%rd179, %rd173, 4;
	// begin inline asm
	ld.global.nc.b16 %rs419, [%rd179];
	// end inline asm
	add.s64 	%rd180, %rd174, 4;
	// begin inline asm
	ld.global.nc.b16 %rs420, [%rd180];
	// end inline asm
	// begin inline asm
	{mul.f16 %rs421,%rs155,%rs418;
}
	// end inline asm
	// begin inline asm
	{.reg.b32         f, C, nZ;       
 .reg.b16         h,r;            
  mov.b16         h,%rs421;           
  cvt.f32.f16     f,h;            
  mov.b32         C, 0x3fb8aa3bU; 
  mov.b32         nZ, 0x80000000U;
  fma.rn.f32      f,f,C,nZ;       
  ex2.approx.ftz.f32  f,f;        
  cvt.rn.f16.f32      r,f;        
{.reg.b16 spc, ulp, p;
  mov.b16 spc,0X1F79U;
  mov.b16 ulp,0x9400U;
  set.eq.f16.f16 p,h, spc;
  fma.rn.f16 r,p,ulp,r;
}
{.reg.b16 spc, ulp, p;
  mov.b16 spc,0X25CFU;
  mov.b16 ulp,0x9400U;
  set.eq.f16.f16 p,h, spc;
  fma.rn.f16 r,p,ulp,r;
}
{.reg.b16 spc, ulp, p;
  mov.b16 spc,0XC13BU;
  mov.b16 ulp,0x0400U;
  set.eq.f16.f16 p,h, spc;
  fma.rn.f16 r,p,ulp,r;
}
{.reg.b16 spc, ulp, p;
  mov.b16 spc,0XC1EFU;
  mov.b16 ulp,0x0200U;
  set.eq.f16.f16 p,h, spc;
  fma.rn.f16 r,p,ulp,r;
}
  mov.b16         %rs424,r;           
}
	// end inline asm
	// begin inline asm
	{mul.f16 %rs426,%rs155,%rs419;
}
	// end inline asm
	ld.global.u16 	%rs430, [%rd191+4];
	// begin inline asm
	{mul.f16 %rs429,%rs430,%rs424;
}
	// end inline asm
	// begin inline asm
	{mul.f16 %rs432,%rs426,%rs154;
}
	// end inline asm
	// begin inline asm
	{add.f16 %rs435,%rs429,%rs432;
}
	// end inline asm
	st.global.u16 	[%rd193+4], %rs435;
	// begin inline asm
	{mul.f16 %rs438,%rs435,%rs420;
}
	// end inline asm
	// begin inline asm
	{add.f16 %rs441,%rs415,%rs438;
}
	// end inline asm
	add.s64 	%rd181, %rd172, 6;
	// begin inline asm
	ld.global.nc.b16 %rs444, [%rd181];
	// end inline asm
	add.s64 	%rd182, %rd173, 6;
	// begin inline asm
	ld.global.nc.b16 %rs445, [%rd182];
	// end inline asm
	add.s64 	%rd183, %rd174, 6;
	// begin inline asm
	ld.global.nc.b16 %rs446, [%rd183];
	// end inline asm
	// begin inline asm
	{mul.f16 %rs447,%rs155,%rs444;
}
	// end inline asm
	// begin inline asm
	{.reg.b32         f, C, nZ;       
 .reg.b16         h,r;            
  mov.b16         h,%rs447;           
  cvt.f32.f16     f,h;            
  mov.b32         C, 0x3fb8aa3bU; 
  mov.b32         nZ, 0x80000000U;
  fma.rn.f32      f,f,C,nZ;       
  ex2.approx.ftz.f32  f,f;        
  cvt.rn.f16.f32      r,f;        
{.reg.b16 spc, ulp, p;
  mov.b16 spc,0X1F79U;
  mov.b16 ulp,0x9400U;
  set.eq.f16.f16 p,h, spc;
  fma.rn.f16 r,p,ulp,r;
}
{.reg.b16 spc, ulp, p;
  mov.b16 spc,0X25CFU;
  mov.b16 ulp,0x9400U;
  set.eq.f16.f16 p,h, spc;
  fma.rn.f16 r,p,ulp,r;
}
{.reg.b16 spc, ulp, p;
  mov.b16 spc,0XC13BU;
  mov.b16 ulp,0x0400U;
  set.eq.f16.f16 p,h, spc;
  fma.rn.f16 r,p,ulp,r;
}
{.reg.b16 spc, ulp, p;
  mov.b16 spc,0XC1EFU;
  mov.b16 ulp,0x0200U;
  set.eq.f16.f16 p,h, spc;
  fma.rn.f16 r,p,ulp,r;
}
  mov.b16         %rs450,r;           
}
	// end inline asm
	// begin inline asm
	{mul.f16 %rs452,%rs155,%rs445;
}
	// end inline asm
	ld.global.u16 	%rs456, [%rd191+6];
	// begin inline asm
	{mul.f16 %rs455,%rs456,%rs450;
}
	// end inline asm
	// begin inline asm
	{mul.f16 %rs458,%rs452,%rs154;
}
	// end inline asm
	// begin inline asm
	{add.f16 %rs461,%rs455,%rs458;
}
	// end inline asm
	st.global.u16 	[%rd193+6], %rs461;
	// begin inline asm
	{mul.f16 %rs464,%rs461,%rs446;
}
	// end inline asm
	// begin inline asm
	{add.f16 %rs1380,%rs441,%rs464;
}
	// end inline asm
	add.s32 	%r116, %r116, 4;
$L__BB1_34:
	setp.eq.s32 	%p18, %r30, 0;
	@%p18 bra 	$L__BB1_39;
	setp.eq.s32 	%p19, %r31, 0;
	@%p19 bra 	$L__BB1_37;
	cvt.u64.u32 	%rd200, %r116;
	add.s64 	%rd201, %rd200, %rd5;
	shl.b64 	%rd202, %rd201, 1;
	add.s64 	%rd194, %rd81, %rd202;
	// begin inline asm
	ld.global.nc.b16 %rs471, [%rd194];
	// end inline asm
	add.s64 	%rd203, %rd33, %rd200;
	shl.b64 	%rd204, %rd203, 1;
	add.s64 	%rd195, %rd82, %rd204;
	// begin inline asm
	ld.global.nc.b16 %rs472, [%rd195];
	// end inline asm
	add.s64 	%rd196, %rd83, %rd204;
	// begin inline asm
	ld.global.nc.b16 %rs473, [%rd196];
	// end inline asm
	// begin inline asm
	{mul.f16 %rs474,%rs155,%rs471;
}
	// end inline asm
	// begin inline asm
	{.reg.b32         f, C, nZ;       
 .reg.b16         h,r;            
  mov.b16         h,%rs474;           
  cvt.f32.f16     f,h;            
  mov.b32         C, 0x3fb8aa3bU; 
  mov.b32         nZ, 0x80000000U;
  fma.rn.f32      f,f,C,nZ;       
  ex2.approx.ftz.f32  f,f;        
  cvt.rn.f16.f32      r,f;        
{.reg.b16 spc, ulp, p;
  mov.b16 spc,0X1F79U;
  mov.b16 ulp,0x9400U;
  set.eq.f16.f16 p,h, spc;
  fma.rn.f16 r,p,ulp,r;
}
{.reg.b16 spc, ulp, p;
  mov.b16 spc,0X25CFU;
  mov.b16 ulp,0x9400U;
  set.eq.f16.f16 p,h, spc;
  fma.rn.f16 r,p,ulp,r;
}
{.reg.b16 spc, ulp, p;
  mov.b16 spc,0XC13BU;
  mov.b16 ulp,0x0400U;
  set.eq.f16.f16 p,h, spc;
  fma.rn.f16 r,p,ulp,r;
}
{.reg.b16 spc, ulp, p;
  mov.b16 spc,0XC1EFU;
  mov.b16 ulp,0x0200U;
  set.eq.f16.f16 p,h, spc;
  fma.rn.f16 r,p,ulp,r;
}
  mov.b16         %rs477,r;           
}
	// end inline asm
	// begin inline asm
	{mul.f16 %rs479,%rs155,%rs472;
}
	// end inline asm
	add.s64 	%rd205, %rd200, %rd8;
	shl.b64 	%rd206, %rd205, 1;
	add.s64 	%rd207, %rd455, %rd206;
	ld.global.u16 	%rs483, [%rd207];
	// begin inline asm
	{mul.f16 %rs482,%rs483,%rs477;
}
	// end inline asm
	// begin inline asm
	{mul.f16 %rs485,%rs479,%rs154;
}
	// end inline asm
	// begin inline asm
	{add.f16 %rs488,%rs482,%rs485;
}
	// end inline asm
	mul.wide.u32 	%rd208, %r116, 2;
	add.s64 	%rd209, %rd455, %rd208;
	st.global.u16 	[%rd209], %rs488;
	// begin inline asm
	{mul.f16 %rs491,%rs488,%rs473;
}
	// end inline asm
	// begin inline asm
	{add.f16 %rs494,%rs1380,%rs491;
}
	// end inline asm
	add.s64 	%rd197, %rd194, 2;
	// begin inline asm
	ld.global.nc.b16 %rs497, [%rd197];
	// end inline asm
	add.s64 	%rd198, %rd195, 2;
	// begin inline asm
	ld.global.nc.b16 %rs498, [%rd198];
	// end inline asm
	add.s64 	%rd199, %rd196, 2;
	// begin inline asm
	ld.global.nc.b16 %rs499, [%rd199];
	// end inline asm
	// begin inline asm
	{mul.f16 %rs500,%rs155,%rs497;
}
	// end inline asm
	// begin inline asm
	{.reg.b32         f, C, nZ;       
 .reg.b16         h,r;            
  mov.b16         h,%rs500;           
  cvt.f32.f16     f,h;            
  mov.b32         C, 0x3fb8aa3bU; 
  mov.b32         nZ, 0x80000000U;
  fma.rn.f32      f,f,C,nZ;       
  ex2.approx.ftz.f32  f,f;        
  cvt.rn.f16.f32      r,f;        
{.reg.b16 spc, ulp, p;
  mov.b16 spc,0X1F79U;
  mov.b16 ulp,0x9400U;
  set.eq.f16.f16 p,h, spc;
  fma.rn.f16 r,p,ulp,r;
}
{.reg.b16 spc, ulp, p;
  mov.b16 spc,0X25CFU;
  mov.b16 ulp,0x9400U;
  set.eq.f16.f16 p,h, spc;
  fma.rn.f16 r,p,ulp,r;
}
{.reg.b16 spc, ulp, p;
  mov.b16 spc,0XC13BU;
  mov.b16 ulp,0x0400U;
  set.eq.f16.f16 p,h, spc;
  fma.rn.f16 r,p,ulp,r;
}
{.reg.b16 spc, ulp, p;
  mov.b16 spc,0XC1EFU;
  mov.b16 ulp,0x0200U;
  set.eq.f16.f16 p,h, spc;
  fma.rn.f16 r,p,ulp,r;
}
  mov.b16         %rs503,r;           
}
	// end inline asm
	// begin inline asm
	{mul.f16 %rs505,%rs155,%rs498;
}
	// end inline asm
	ld.global.u16 	%rs509, [%rd207+2];
	// begin inline asm
	{mul.f16 %rs508,%rs509,%rs503;
}
	// end inline asm
	// begin inline asm
	{mul.f16 %rs511,%rs505,%rs154;
}
	// end inline asm
	// begin inline asm
	{add.f16 %rs514,%rs508,%rs511;
}
	// end inline asm
	st.global.u16 	[%rd209+2], %rs514;
	// begin inline asm
	{mul.f16 %rs517,%rs514,%rs499;
}
	// end inline asm
	// begin inline asm
	{add.f16 %rs1380,%rs494,%rs517;
}
	// end inline asm
	add.s32 	%r116, %r116, 2;
$L__BB1_37:
	setp.eq.s32 	%p20, %r33, 0;
	@%p20 bra 	$L__BB1_39;
	cvt.u64.u32 	%rd213, %r116;
	add.s64 	%rd214, %rd213, %rd5;
	shl.b64 	%rd215, %rd214, 1;
	add.s64 	%rd210, %rd81, %rd215;
	// begin inline asm
	ld.global.nc.b16 %rs523, [%rd210];
	// end inline asm
	add.s64 	%rd216, %rd33, %rd213;
	shl.b64 	%rd217, %rd216, 1;
	add.s64 	%rd211, %rd82, %rd217;
	// begin inline asm
	ld.global.nc.b16 %rs524, [%rd211];
	// end inline asm
	add.s64 	%rd212, %rd83, %rd217;
	// begin inline asm
	ld.global.nc.b16 %rs525, [%rd212];
	// end inline asm
	// begin inline asm
	{mul.f16 %rs526,%rs155,%rs523;
}
	// end inline asm
	// begin inline asm
	{.reg.b32         f, C, nZ;       
 .reg.b16         h,r;            
  mov.b16         h,%rs526;           
  cvt.f32.f16     f,h;            
  mov.b32         C, 0x3fb8aa3bU; 
  mov.b32         nZ, 0x80000000U;
  fma.rn.f32      f,f,C,nZ;       
  ex2.approx.ftz.f32  f,f;        
  cvt.rn.f16.f32      r,f;        
{.reg.b16 spc, ulp, p;
  mov.b16 spc,0X1F79U;
  mov.b16 ulp,0x9400U;
  set.eq.f16.f16 p,h, spc;
  fma.rn.f16 r,p,ulp,r;
}
{.reg.b16 spc, ulp, p;
  mov.b16 spc,0X25CFU;
  mov.b16 ulp,0x9400U;
  set.eq.f16.f16 p,h, spc;
  fma.rn.f16 r,p,ulp,r;
}
{.reg.b16 spc, ulp, p;
  mov.b16 spc,0XC13BU;
  mov.b16 ulp,0x0400U;
  set.eq.f16.f16 p,h, spc;
  fma.rn.f16 r,p,ulp,r;
}
{.reg.b16 spc, ulp, p;
  mov.b16 spc,0XC1EFU;
  mov.b16 ulp,0x0200U;
  set.eq.f16.f16 p,h, spc;
  fma.rn.f16 r,p,ulp,r;
}
  mov.b16         %rs529,r;           
}
	// end inline asm
	// begin inline asm
	{mul.f16 %rs531,%rs155,%rs524;
}
	// end inline asm
	add.s64 	%rd218, %rd213, %rd8;
	shl.b64 	%rd219, %rd218, 1;
	add.s64 	%rd220, %rd455, %rd219;
	ld.global.u16 	%rs535, [%rd220];
	// begin inline asm
	{mul.f16 %rs534,%rs535,%rs529;
}
	// end inline asm
	// begin inline asm
	{mul.f16 %rs537,%rs531,%rs154;
}
	// end inline asm
	// begin inline asm
	{add.f16 %rs540,%rs534,%rs537;
}
	// end inline asm
	mul.wide.u32 	%rd221, %r116, 2;
	add.s64 	%rd222, %rd455, %rd221;
	st.global.u16 	[%rd222], %rs540;
	// begin inline asm
	{mul.f16 %rs543,%rs540,%rs525;
}
	// end inline asm
	// begin inline asm
	{add.f16 %rs1380,%rs1380,%rs543;
}
	// end inline asm
$L__BB1_39:
	// begin inline asm
	{mul.f16 %rs740,%rs47,%rs154;
}
	// end inline asm
	// begin inline asm
	{add.f16 %rs743,%rs1380,%rs740;
}
	// end inline asm
	st.global.u16 	[%rd445], %rs743;
	mul.wide.s32 	%rd278, %r70, 2;
	add.s64 	%rd446, %rd446, %rd278;
	add.s64 	%rd431, %rd431, %rd278;
	add.s64 	%rd445, %rd445, %rd278;
	mul.wide.s32 	%rd279, %r3, 2;
	add.s64 	%rd455, %rd455, %rd279;
	add.s32 	%r113, %r113, 1;
	setp.eq.s32 	%p26, %r113, %r69;
	@%p26 bra 	$L__BB1_59;
	bra.uni 	$L__BB1_27;
$L__BB1_40:
	.pragma "nounroll";
	cvt.u64.u32 	%rd239, %r118;
	add.s64 	%rd240, %rd239, %rd5;
	shl.b64 	%rd241, %rd240, 1;
	add.s64 	%rd223, %rd81, %rd241;
	// begin inline asm
	ld.global.nc.b16 %rs550, [%rd223];
	// end inline asm
	add.s64 	%rd242, %rd33, %rd239;
	shl.b64 	%rd243, %rd242, 1;
	add.s64 	%rd224, %rd82, %rd243;
	// begin inline asm
	ld.global.nc.b16 %rs551, [%rd224];
	// end inline asm
	add.s64 	%rd225, %rd83, %rd243;
	// begin inline asm
	ld.global.nc.b16 %rs552, [%rd225];
	// end inline asm
	// begin inline asm
	{mul.f16 %rs553,%rs155,%rs550;
}
	// end inline asm
	// begin inline asm
	{.reg.b32         f, C, nZ;       
 .reg.b16         h,r;            
  mov.b16         h,%rs553;           
  cvt.f32.f16     f,h;            
  mov.b32         C, 0x3fb8aa3bU; 
  mov.b32         nZ, 0x80000000U;
  fma.rn.f32      f,f,C,nZ;       
  ex2.approx.ftz.f32  f,f;        
  cvt.rn.f16.f32      r,f;        
{.reg.b16 spc, ulp, p;
  mov.b16 spc,0X1F79U;
  mov.b16 ulp,0x9400U;
  set.eq.f16.f16 p,h, spc;
  fma.rn.f16 r,p,ulp,r;
}
{.reg.b16 spc, ulp, p;
  mov.b16 spc,0X25CFU;
  mov.b16 ulp,0x9400U;
  set.eq.f16.f16 p,h, spc;
  fma.rn.f16 r,p,ulp,r;
}
{.reg.b16 spc, ulp, p;
  mov.b16 spc,0XC13BU;
  mov.b16 ulp,0x0400U;
  set.eq.f16.f16 p,h, spc;
  fma.rn.f16 r,p,ulp,r;
}
{.reg.b16 spc, ulp, p;
  mov.b16 spc,0XC1EFU;
  mov.b16 ulp,0x0200U;
  set.eq.f16.f16 p,h, spc;
  fma.rn.f16 r,p,ulp,r;
}
  mov.b16         %rs556,r;           
}
	// end inline asm
	// begin inline asm
	{mul.f16 %rs558,%rs155,%rs551;
}
	// end inline asm
	add.s64 	%rd244, %rd240, %rd9;
	shl.b64 	%rd245, %rd244, 1;
	add.s64 	%rd226, %rd85, %rd245;
	// begin inline asm
	ld.global.nc.b16 %rs561, [%rd226];
	// end inline asm
	// begin inline asm
	{mul.f16 %rs562,%rs561,%rs556;
}
	// end inline asm
	// begin inline asm
	{mul.f16 %rs565,%rs558,%rs154;
}
	// end inline asm
	// begin inline asm
	{add.f16 %rs568,%rs562,%rs565;
}
	// end inline asm
	mul.wide.u32 	%rd246, %r118, 2;
	add.s64 	%rd247, %rd455, %rd246;
	st.global.u16 	[%rd247], %rs568;
	// begin inline asm
	{mul.f16 %rs571,%rs568,%rs552;
}
	// end inline asm
	// begin inline asm
	{add.f16 %rs574,%rs1380,%rs571;
}
	// end inline asm
	add.s64 	%rd227, %rd223, 2;
	// begin inline asm
	ld.global.nc.b16 %rs577, [%rd227];
	// end inline asm
	add.s64 	%rd228, %rd224, 2;
	// begin inline asm
	ld.global.nc.b16 %rs578, [%rd228];
	// end inline asm
	add.s64 	%rd229, %rd225, 2;
	// begin inline asm
	ld.global.nc.b16 %rs579, [%rd229];
	// end inline asm
	// begin inline asm
	{mul.f16 %rs580,%rs155,%rs577;
}
	// end inline asm
	// begin inline asm
	{.reg.b32         f, C, nZ;       
 .reg.b16         h,r;            
  mov.b16         h,%rs580;           
  cvt.f32.f16     f,h;            
  mov.b32         C, 0x3fb8aa3bU; 
  mov.b32         nZ, 0x80000000U;
  fma.rn.f32      f,f,C,nZ;       
  ex2.approx.ftz.f32  f,f;        
  cvt.rn.f16.f32      r,f;        
{.reg.b16 spc, ulp, p;
  mov.b16 spc,0X1F79U;
  mov.b16 ulp,0x9400U;
  set.eq.f16.f16 p,h, spc;
  fma.rn.f16 r,p,ulp,r;
}
{.reg.b16 spc, ulp, p;
  mov.b16 spc,0X25CFU;
  mov.b16 ulp,0x9400U;
  set.eq.f16.f16 p,h, spc;
  fma.rn.f16 r,p,ulp,r;
}
{.reg.b16 spc, ulp, p;
  mov.b16 spc,0XC13BU;
  mov.b16 ulp,0x0400U;
  set.eq.f16.f16 p,h, spc;
  fma.rn.f16 r,p,ulp,r;
}
{.reg.b16 spc, ulp, p;
  mov.b16 spc,0XC1EFU;
  mov.b16 ulp,0x0200U;
  set.eq.f16.f16 p,h, spc;
  fma.rn.f16 r,p,ulp,r;
}
  mov.b16         %rs583,r;           
}
	// end inline asm
	// begin inline asm
	{mul.f16 %rs585,%rs155,%rs578;
}
	// end inline asm
	add.s64 	%rd230, %rd226, 2;
	// begin inline asm
	ld.global.nc.b16 %rs588, [%rd230];
	// end inline asm
	// begin inline asm
	{mul.f16 %rs589,%rs588,%rs583;
}
	// end inline asm
	// begin inline asm
	{mul.f16 %rs592,%rs585,%rs154;
}
	// end inline asm
	// begin inline asm
	{add.f16 %rs595,%rs589,%rs592;
}
	// end inline asm
	st.global.u16 	[%rd247+2], %rs595;
	// begin inline asm
	{mul.f16 %rs598,%rs595,%rs579;
}
	// end inline asm
	// begin inline asm
	{add.f16 %rs601,%rs574,%rs598;
}
	// end inline asm
	add.s64 	%rd231, %rd223, 4;
	// begin inline asm
	ld.global.nc.b16 %rs604, [%rd231];
	// end inline asm
	add.s64 	%rd232, %rd224, 4;
	// begin inline asm
	ld.global.nc.b16 %rs605, [%rd232];
	// end inline asm
	add.s64 	%rd233, %rd225, 4;
	// begin inline asm
	ld.global.nc.b16 %rs606, [%rd233];
	// end inline asm
	// begin inline asm
	{mul.f16 %rs607,%rs155,%rs604;
}
	// end inline asm
	// begin inline asm
	{.reg.b32         f, C, nZ;       
 .reg.b16         h,r;            
  mov.b16         h,%rs607;           
  cvt.f32.f16     f,h;            
  mov.b32         C, 0x3fb8aa3bU; 
  mov.b32         nZ, 0x80000000U;
  fma.rn.f32      f,f,C,nZ;       
  ex2.approx.ftz.f32  f,f;        
  cvt.rn.f16.f32      r,f;        
{.reg.b16 spc, ulp, p;
  mov.b16 spc,0X1F79U;
  mov.b16 ulp,0x9400U;
  set.eq.f16.f16 p,h, spc;
  fma.rn.f16 r,p,ulp,r;
}
{.reg.b16 spc, ulp, p;
  mov.b16 spc,0X25CFU;
  mov.b16 ulp,0x9400U;
  set.eq.f16.f16 p,h, spc;
  fma.rn.f16 r,p,ulp,r;
}
{.reg.b16 spc, ulp, p;
  mov.b16 spc,0XC13BU;
  mov.b16 ulp,0x0400U;
  set.eq.f16.f16 p,h, spc;
  fma.rn.f16 r,p,ulp,r;
}
{.reg.b16 spc, ulp, p;
  mov.b16 spc,0XC1EFU;
  mov.b16 ulp,0x0200U;
  set.eq.f16.f16 p,h, spc;
  fma.rn.f16 r,p,ulp,r;
}
  mov.b16         %rs610,r;           
}
	// end inline asm
	// begin inline asm
	{mul.f16 %rs612,%rs155,%rs605;
}
	// end inline asm
	add.s64 	%rd234, %rd226, 4;
	// begin inline asm
	ld.global.nc.b16 %rs615, [%rd234];
	// end inline asm
	// begin inline asm
	{mul.f16 %rs616,%rs615,%rs610;
}
	// end inline asm
	// begin inline asm
	{mul.f16 %rs619,%rs612,%rs154;
}
	// end inline asm
	// begin inline asm
	{add.f16 %rs622,%rs616,%rs619;
}
	// end inline asm
	st.global.u16 	[%rd247+4], %rs622;
	// begin inline asm
	{mul.f16 %rs625,%rs622,%rs606;
}
	// end inline asm
	// begin inline asm
	{add.f16 %rs628,%rs601,%rs625;
}
	// end inline asm
	add.s64 	%rd235, %rd223, 6;
	// begin inline asm
	ld.global.nc.b16 %rs631, [%rd235];
	// end inline asm
	add.s64 	%rd236, %rd224, 6;
	// begin inline asm
	ld.global.nc.b16 %rs632, [%rd236];
	// end inline asm
	add.s64 	%rd237, %rd225, 6;
	// begin inline asm
	ld.global.nc.b16 %rs633, [%rd237];
	// end inline asm
	// begin inline asm
	{mul.f16 %rs634,%rs155,%rs631;
}
	// end inline asm
	// begin inline asm
	{.reg.b32         f, C, nZ;       
 .reg.b16         h,r;            
  mov.b16         h,%rs634;           
  cvt.f32.f16     f,h;            
  mov.b32         C, 0x3fb8aa3bU; 
  mov.b32         nZ, 0x80000000U;
  fma.rn.f32      f,f,C,nZ;       
  ex2.approx.ftz.f32  f,f;        
  cvt.rn.f16.f32      r,f;        
{.reg.b16 spc, ulp, p;
  mov.b16 spc,0X1F79U;
  mov.b16 ulp,0x9400U;
  set.eq.f16.f16 p,h, spc;
  fma.rn.f16 r,p,ulp,r;
}
{.reg.b16 spc, ulp, p;
  mov.b16 spc,0X25CFU;
  mov.b16 ulp,0x9400U;
  set.eq.f16.f16 p,h, spc;
  fma.rn.f16 r,p,ulp,r;
}
{.reg.b16 spc, ulp, p;
  mov.b16 spc,0XC13BU;
  mov.b16 ulp,0x0400U;
  set.eq.f16.f16 p,h, spc;
  fma.rn.f16 r,p,ulp,r;
}
{.reg.b16 spc, ulp, p;
  mov.b16 spc,0XC1EFU;
  mov.b16 ulp,0x0200U;
  set.eq.f16.f16 p,h, spc;
  fma.rn.f16 r,p,ulp,r;
}
  mov.b16         %rs637,r;           
}
	// end inline asm
	// begin inline asm
	{mul.f16 %rs639,%rs155,%rs632;
}
	// end inline asm
	add.s64 	%rd238, %rd226, 6;
	// begin inline asm
	ld.global.nc.b16 %rs642, [%rd238];
	// end inline asm
	// begin inline asm
	{mul.f16 %rs643,%rs642,%rs637;
}
	// end inline asm
	// begin inline asm
	{mul.f16 %rs646,%rs639,%rs154;
}
	// end inline asm
	// begin inline asm
	{add.f16 %rs649,%rs643,%rs646;
}
	// end inline asm
	st.global.u16 	[%rd247+6], %rs649;
	// begin inline asm
	{mul.f16 %rs652,%rs649,%rs633;
}
	// end inline asm
	// begin inline asm
	{add.f16 %rs1380,%rs628,%rs652;
}
	// end inline asm
	add.s32 	%r118, %r118, 4;
	setp.ne.s32 	%p22, %r118, %r34;
	mov.u32 	%r120, %r34;
	@%p22 bra 	$L__BB1_40;
$L__BB1_41:
	setp.eq.s32 	%p23, %r30, 0;
	@%p23 bra 	$L__BB1_39;
	setp.eq.s32 	%p24, %r31, 0;
	@%p24 bra 	$L__BB1_44;
	cvt.u64.u32 	%rd256, %r120;
	add.s64 	%rd257, %rd256, %rd5;
	shl.b64 	%rd258, %rd257, 1;
	add.s64 	%rd248, %rd81, %rd258;
	// begin inline asm
	ld.global.nc.b16 %rs659, [%rd248];
	// end inline asm
	add.s64 	%rd259, %rd33, %rd256;
	shl.b64 	%rd260, %rd259, 1;
	add.s64 	%rd249, %rd82, %rd260;
	// begin inline asm
	ld.global.nc.b16 %rs660, [%rd249];
	// end inline asm
	add.s64 	%rd250, %rd83, %rd260;
	// begin inline asm
	ld.global.nc.b16 %rs661, [%rd250];
	// end inline asm
	// begin inline asm
	{mul.f16 %rs662,%rs155,%rs659;
}
	// end inline asm
	// begin inline asm
	{.reg.b32         f, C, nZ;       
 .reg.b16         h,r;            
  mov.b16         h,%rs662;           
  cvt.f32.f16     f,h;            
  mov.b32         C, 0x3fb8aa3bU; 
  mov.b32         nZ, 0x80000000U;
  fma.rn.f32      f,f,C,nZ;       
  ex2.approx.ftz.f32  f,f;        
  cvt.rn.f16.f32      r,f;        
{.reg.b16 spc, ulp, p;
  mov.b16 spc,0X1F79U;
  mov.b16 ulp,0x9400U;
  set.eq.f16.f16 p,h, spc;
  fma.rn.f16 r,p,ulp,r;
}
{.reg.b16 spc, ulp, p;
  mov.b16 spc,0X25CFU;
  mov.b16 ulp,0x9400U;
  set.eq.f16.f16 p,h, spc;
  fma.rn.f16 r,p,ulp,r;
}
{.reg.b16 spc, ulp, p;
  mov.b16 spc,0XC13BU;
  mov.b16 ulp,0x0400U;
  set.eq.f16.f16 p,h, spc;
  fma.rn.f16 r,p,ulp,r;
}
{.reg.b16 spc, ulp, p;
  mov.b16 spc,0XC1EFU;
  mov.b16 ulp,0x0200U;
  set.eq.f16.f16 p,h, spc;
  fma.rn.f16 r,p,ulp,r;
}
  mov.b16         %rs665,r;           
}
	// end inline asm
	// begin inline asm
	{mul.f16 %rs667,%rs155,%rs660;
}
	// end inline asm
	add.s64 	%rd261, %rd257, %rd9;
	shl.b64 	%rd262, %rd261, 1;
	add.s64 	%rd251, %rd85, %rd262;
	// begin inline asm
	ld.global.nc.b16 %rs670, [%rd251];
	// end inline asm
	// begin inline asm
	{mul.f16 %rs671,%rs670,%rs665;
}
	// end inline asm
	// begin inline asm
	{mul.f16 %rs674,%rs667,%rs154;
}
	// end inline asm
	// begin inline asm
	{add.f16 %rs677,%rs671,%rs674;
}
	// end inline asm
	mul.wide.u32 	%rd263, %r120, 2;
	add.s64 	%rd264, %rd455, %rd263;
	st.global.u16 	[%rd264], %rs677;
	// begin inline asm
	{mul.f16 %rs680,%rs677,%rs661;
}
	// end inline asm
	// begin inline asm
	{add.f16 %rs683,%rs1380,%rs680;
}
	// end inline asm
	add.s64 	%rd252, %rd248, 2;
	// begin inline asm
	ld.global.nc.b16 %rs686, [%rd252];
	// end inline asm
	add.s64 	%rd253, %rd249, 2;
	// begin inline asm
	ld.global.nc.b16 %rs687, [%rd253];
	// end inline asm
	add.s64 	%rd254, %rd250, 2;
	// begin inline asm
	ld.global.nc.b16 %rs688, [%rd254];
	// end inline asm
	// begin inline asm
	{mul.f16 %rs689,%rs155,%rs686;
}
	// end inline asm
	// begin inline asm
	{.reg.b32         f, C, nZ;       
 .reg.b16         h,r;            
  mov.b16         h,%rs689;           
  cvt.f32.f16     f,h;            
  mov.b32         C, 0x3fb8aa3bU; 
  mov.b32         nZ, 0x80000000U;
  fma.rn.f32      f,f,C,nZ;       
  ex2.approx.ftz.f32  f,f;        
  cvt.rn.f16.f32      r,f;        
{.reg.b16 spc, ulp, p;
  mov.b16 spc,0X1F79U;
  mov.b16 ulp,0x9400U;
  set.eq.f16.f16 p,h, spc;
  fma.rn.f16 r,p,ulp,r;
}
{.reg.b16 spc, ulp, p;
  mov.b16 spc,0X25CFU;
  mov.b16 ulp,0x9400U;
  set.eq.f16.f16 p,h, spc;
  fma.rn.f16 r,p,ulp,r;
}
{.reg.b16 spc, ulp, p;
  mov.b16 spc,0XC13BU;
  mov.b16 ulp,0x0400U;
  set.eq.f16.f16 p,h, spc;
  fma.rn.f16 r,p,ulp,r;
}
{.reg.b16 spc, ulp, p;
  mov.b16 spc,0XC1EFU;
  mov.b16 ulp,0x0200U;
  set.eq.f16.f16 p,h, spc;
  fma.rn.f16 r,p,ulp,r;
}
  mov.b16         %rs692,r;           
}
	// end inline asm
	// begin inline asm
	{mul.f16 %rs694,%rs155,%rs687;
}
	// end inline asm
	add.s64 	%rd255, %rd251, 2;
	// begin inline asm
	ld.global.nc.b16 %rs697, [%rd255];
	// end inline asm
	// begin inline asm
	{mul.f16 %rs698,%rs697,%rs692;
}
	// end inline asm
	// begin inline asm
	{mul.f16 %rs701,%rs694,%rs154;
}
	// end inline asm
	// begin inline asm
	{add.f16 %rs704,%rs698,%rs701;
}
	// end inline asm
	st.global.u16 	[%rd264+2], %rs704;
	// begin inline asm
	{mul.f16 %rs707,%rs704,%rs688;
}
	// end inline asm
	// begin inline asm
	{add.f16 %rs1380,%rs683,%rs707;
}
	// end inline asm
	add.s32 	%r120, %r120, 2;
$L__BB1_44:
	setp.eq.s32 	%p25, %r33, 0;
	@%p25 bra 	$L__BB1_39;
	cvt.u64.u32 	%rd269, %r120;
	add.s64 	%rd270, %rd269, %rd5;
	shl.b64 	%rd271, %rd270, 1;
	add.s64 	%rd265, %rd81, %rd271;
	// begin inline asm
	ld.global.nc.b16 %rs713, [%rd265];
	// end inline asm
	add.s64 	%rd272, %rd33, %rd269;
	shl.b64 	%rd273, %rd272, 1;
	add.s64 	%rd266, %rd82, %rd273;
	// begin inline asm
	ld.global.nc.b16 %rs714, [%rd266];
	// end inline asm
	add.s64 	%rd267, %rd83, %rd273;
	// begin inline asm
	ld.global.nc.b16 %rs715, [%rd267];
	// end inline asm
	// begin inline asm
	{mul.f16 %rs716,%rs155,%rs713;
}
	// end inline asm
	// begin inline asm
	{.reg.b32         f, C, nZ;       
 .reg.b16         h,r;            
  mov.b16         h,%rs716;           
  cvt.f32.f16     f,h;            
  mov.b32         C, 0x3fb8aa3bU; 
  mov.b32         nZ, 0x80000000U;
  fma.rn.f32      f,f,C,nZ;       
  ex2.approx.ftz.f32  f,f;        
  cvt.rn.f16.f32      r,f;        
{.reg.b16 spc, ulp, p;
  mov.b16 spc,0X1F79U;
  mov.b16 ulp,0x9400U;
  set.eq.f16.f16 p,h, spc;
  fma.rn.f16 r,p,ulp,r;
}
{.reg.b16 spc, ulp, p;
  mov.b16 spc,0X25CFU;
  mov.b16 ulp,0x9400U;
  set.eq.f16.f16 p,h, spc;
  fma.rn.f16 r,p,ulp,r;
}
{.reg.b16 spc, ulp, p;
  mov.b16 spc,0XC13BU;
  mov.b16 ulp,0x0400U;
  set.eq.f16.f16 p,h, spc;
  fma.rn.f16 r,p,ulp,r;
}
{.reg.b16 spc, ulp, p;
  mov.b16 spc,0XC1EFU;
  mov.b16 ulp,0x0200U;
  set.eq.f16.f16 p,h, spc;
  fma.rn.f16 r,p,ulp,r;
}
  mov.b16         %rs719,r;           
}
	// end inline asm
	// begin inline asm
	{mul.f16 %rs721,%rs155,%rs714;
}
	// end inline asm
	add.s64 	%rd274, %rd270, %rd9;
	shl.b64 	%rd275, %rd274, 1;
	add.s64 	%rd268, %rd85, %rd275;
	// begin inline asm
	ld.global.nc.b16 %rs724, [%rd268];
	// end inline asm
	// begin inline asm
	{mul.f16 %rs725,%rs724,%rs719;
}
	// end inline asm
	// begin inline asm
	{mul.f16 %rs728,%rs721,%rs154;
}
	// end inline asm
	// begin inline asm
	{add.f16 %rs731,%rs725,%rs728;
}
	// end inline asm
	mul.wide.u32 	%rd276, %r120, 2;
	add.s64 	%rd277, %rd455, %rd276;
	st.global.u16 	[%rd277], %rs731;
	// begin inline asm
	{mul.f16 %rs734,%rs731,%rs715;
}
	// end inline asm
	// begin inline asm
	{add.f16 %rs1380,%rs1380,%rs734;
}
	// end inline asm
	bra.uni 	$L__BB1_39;
$L__BB1_46:
	setp.lt.u32 	%p21, %r27, 3;
	mov.b32 	%r120, 0;
	mov.u16 	%rs1380, %rs48;
	@%p21 bra 	$L__BB1_41;
	mov.b32 	%r118, 0;
	mov.u16 	%rs1380, %rs48;
	bra.uni 	$L__BB1_40;
$L__BB1_48:
	and.b32  	%r49, %r69, 7;
	setp.lt.u32 	%p4, %r69, 8;
	@%p4 bra 	$L__BB1_51;
	and.b32  	%r50, %r69, 2147483640;
	mul.wide.s32 	%rd38, %r3, 16;
	mov.b32 	%r121, 0;
	mul.wide.s32 	%rd109, %r70, 2;
$L__BB1_50:
	.pragma "nounroll";
	// begin inline asm
	ld.global.nc.b16 %rs49, [%rd446];
	// end inline asm
	// begin inline asm
	{mul.f16 %rs50,%rs47,%rs49;
}
	// end inline asm
	// begin inline asm
	{add.f16 %rs53,%rs48,%rs50;
}
	// end inline asm
	st.global.u16 	[%rd445], %rs53;
	add.s64 	%rd102, %rd446, %rd109;
	add.s64 	%rd110, %rd445, %rd109;
	// begin inline asm
	ld.global.nc.b16 %rs56, [%rd102];
	// end inline asm
	// begin inline asm
	{mul.f16 %rs57,%rs47,%rs56;
}
	// end inline asm
	// begin inline asm
	{add.f16 %rs60,%rs48,%rs57;
}
	// end inline asm
	st.global.u16 	[%rd110], %rs60;
	add.s64 	%rd103, %rd102, %rd109;
	add.s64 	%rd111, %rd110, %rd109;
	// begin inline asm
	ld.global.nc.b16 %rs63, [%rd103];
	// end inline asm
	// begin inline asm
	{mul.f16 %rs64,%rs47,%rs63;
}
	// end inline asm
	// begin inline asm
	{add.f16 %rs67,%rs48,%rs64;
}
	// end inline asm
	st.global.u16 	[%rd111], %rs67;
	add.s64 	%rd104, %rd103, %rd109;
	add.s64 	%rd112, %rd111, %rd109;
	// begin inline asm
	ld.global.nc.b16 %rs70, [%rd104];
	// end inline asm
	// begin inline asm
	{mul.f16 %rs71,%rs47,%rs70;
}
	// end inline asm
	// begin inline asm
	{add.f16 %rs74,%rs48,%rs71;
}
	// end inline asm
	st.global.u16 	[%rd112], %rs74;
	add.s64 	%rd105, %rd104, %rd109;
	add.s64 	%rd113, %rd112, %rd109;
	// begin inline asm
	ld.global.nc.b16 %rs77, [%rd105];
	// end inline asm
	// begin inline asm
	{mul.f16 %rs78,%rs47,%rs77;
}
	// end inline asm
	// begin inline asm
	{add.f16 %rs81,%rs48,%rs78;
}
	// end inline asm
	st.global.u16 	[%rd113], %rs81;
	add.s64 	%rd106, %rd105, %rd109;
	add.s64 	%rd114, %rd113, %rd109;
	// begin inline asm
	ld.global.nc.b16 %rs84, [%rd106];
	// end inline asm
	// begin inline asm
	{mul.f16 %rs85,%rs47,%rs84;
}
	// end inline asm
	// begin inline asm
	{add.f16 %rs88,%rs48,%rs85;
}
	// end inline asm
	st.global.u16 	[%rd114], %rs88;
	add.s64 	%rd107, %rd106, %rd109;
	add.s64 	%rd115, %rd114, %rd109;
	// begin inline asm
	ld.global.nc.b16 %rs91, [%rd107];
	// end inline asm
	// begin inline asm
	{mul.f16 %rs92,%rs47,%rs91;
}
	// end inline asm
	// begin inline asm
	{add.f16 %rs95,%rs48,%rs92;
}
	// end inline asm
	st.global.u16 	[%rd115], %rs95;
	add.s64 	%rd108, %rd107, %rd109;
	add.s64 	%rd116, %rd115, %rd109;
	// begin inline asm
	ld.global.nc.b16 %rs98, [%rd108];
	// end inline asm
	// begin inline asm
	{mul.f16 %rs99,%rs47,%rs98;
}
	// end inline asm
	// begin inline asm
	{add.f16 %rs102,%rs48,%rs99;
}
	// end inline asm
	st.global.u16 	[%rd116], %rs102;
	add.s64 	%rd446, %rd108, %rd109;
	add.s64 	%rd445, %rd116, %rd109;
	add.s64 	%rd455, %rd455, %rd38;
	add.s32 	%r121, %r121, 8;
	setp.ne.s32 	%p5, %r121, %r50;
	@%p5 bra 	$L__BB1_50;
$L__BB1_51:
	setp.eq.s32 	%p6, %r49, 0;
	@%p6 bra 	$L__BB1_59;
	and.b32  	%r53, %r69, 3;
	setp.lt.u32 	%p7, %r49, 4;
	@%p7 bra 	$L__BB1_54;
	// begin inline asm
	ld.global.nc.b16 %rs105, [%rd446];
	// end inline asm
	// begin inline asm
	{mul.f16 %rs106,%rs47,%rs105;
}
	// end inline asm
	// begin inline asm
	{add.f16 %rs109,%rs48,%rs106;
}
	// end inline asm
	st.global.u16 	[%rd445], %rs109;
	mul.wide.s32 	%rd122, %r70, 2;
	add.s64 	%rd119, %rd446, %rd122;
	add.s64 	%rd123, %rd445, %rd122;
	// begin inline asm
	ld.global.nc.b16 %rs112, [%rd119];
	// end inline asm
	// begin inline asm
	{mul.f16 %rs113,%rs47,%rs112;
}
	// end inline asm
	// begin inline asm
	{add.f16 %rs116,%rs48,%rs113;
}
	// end inline asm
	st.global.u16 	[%rd123], %rs116;
	add.s64 	%rd120, %rd119, %rd122;
	add.s64 	%rd124, %rd123, %rd122;
	// begin inline asm
	ld.global.nc.b16 %rs119, [%rd120];
	// end inline asm
	// begin inline asm
	{mul.f16 %rs120,%rs47,%rs119;
}
	// end inline asm
	// begin inline asm
	{add.f16 %rs123,%rs48,%rs120;
}
	// end inline asm
	st.global.u16 	[%rd124], %rs123;
	add.s64 	%rd121, %rd120, %rd122;
	add.s64 	%rd125, %rd124, %rd122;
	// begin inline asm
	ld.global.nc.b16 %rs126, [%rd121];
	// end inline asm
	// begin inline asm
	{mul.f16 %rs127,%rs47,%rs126;
}
	// end inline asm
	// begin inline asm
	{add.f16 %rs130,%rs48,%rs127;
}
	// end inline asm
	st.global.u16 	[%rd125], %rs130;
	add.s64 	%rd446, %rd121, %rd122;
	add.s64 	%rd445, %rd125, %rd122;
	mul.wide.s32 	%rd126, %r3, 8;
	add.s64 	%rd455, %rd455, %rd126;
$L__BB1_54:
	setp.eq.s32 	%p8, %r53, 0;
	@%p8 bra 	$L__BB1_59;
	setp.eq.s32 	%p9, %r53, 1;
	@%p9 bra 	$L__BB1_57;
	// begin inline asm
	ld.global.nc.b16 %rs133, [%rd446];
	// end inline asm
	// begin inline asm
	{mul.f16 %rs134,%rs47,%rs133;
}
	// end inline asm
	// begin inline asm
	{add.f16 %rs137,%rs48,%rs134;
}
	// end inline asm
	st.global.u16 	[%rd445], %rs137;
	mul.wide.s32 	%rd130, %r70, 2;
	add.s64 	%rd129, %rd446, %rd130;
	add.s64 	%rd131, %rd445, %rd130;
	// begin inline asm
	ld.global.nc.b16 %rs140, [%rd129];
	// end inline asm
	// begin inline asm
	{mul.f16 %rs141,%rs47,%rs140;
}
	// end inline asm
	// begin inline asm
	{add.f16 %rs144,%rs48,%rs141;
}
	// end inline asm
	st.global.u16 	[%rd131], %rs144;
	add.s64 	%rd446, %rd129, %rd130;
	add.s64 	%rd445, %rd131, %rd130;
	mul.wide.s32 	%rd132, %r3, 4;
	add.s64 	%rd455, %rd455, %rd132;
$L__BB1_57:
	and.b32  	%r88, %r69, 1;
	setp.eq.b32 	%p10, %r88, 1;
	not.pred 	%p11, %p10;
	@%p11 bra 	$L__BB1_59;
	// begin inline asm
	ld.global.nc.b16 %rs147, [%rd446];
	// end inline asm
	// begin inline asm
	{mul.f16 %rs148,%rs47,%rs147;
}
	// end inline asm
	// begin inline asm
	{add.f16 %rs151,%rs48,%rs148;
}
	// end inline asm
	st.global.u16 	[%rd445], %rs151;
	mul.wide.s32 	%rd134, %r3, 2;
	add.s64 	%rd455, %rd455, %rd134;
$L__BB1_59:
	setp.eq.s64 	%p41, %rd88, 0;
	@%p41 bra 	$L__BB1_73;
	mul.lo.s32 	%r100, %r71, %r70;
	mul.lo.s32 	%r101, %r100, %r2;
	cvt.s64.s32 	%rd405, %r101;
	add.s64 	%rd65, %rd405, %rd5;
	neg.s32 	%r102, %r100;
	cvt.s64.s32 	%rd66, %r102;
	setp.lt.s32 	%p42, %r71, 1;
	@%p42 bra 	$L__BB1_73;
	add.s32 	%r104, %r71, -1;
	and.b32  	%r54, %r71, 15;
	setp.lt.u32 	%p43, %r104, 15;
	mov.b32 	%r124, 0;
	@%p43 bra 	$L__BB1_64;
	and.b32  	%r124, %r71, 2147483632;
	neg.s32 	%r122, %r124;
	shl.b64 	%rd406, %rd65, 1;
	add.s64 	%rd407, %rd406, %rd1;
	add.s64 	%rd457, %rd407, 16;
	shl.b64 	%rd408, %rd66, 1;
	add.s64 	%rd409, %rd408, %rd455;
	add.s64 	%rd456, %rd409, 16;
$L__BB1_63:
	.pragma "nounroll";
	ld.global.u16 	%rs1331, [%rd456+-16];
	st.global.u16 	[%rd457+-16], %rs1331;
	ld.global.u16 	%rs1332, [%rd456+-14];
	st.global.u16 	[%rd457+-14], %rs1332;
	ld.global.u16 	%rs1333, [%rd456+-12];
	st.global.u16 	[%rd457+-12], %rs1333;
	ld.global.u16 	%rs1334, [%rd456+-10];
	st.global.u16 	[%rd457+-10], %rs1334;
	ld.global.u16 	%rs1335, [%rd456+-8];
	st.global.u16 	[%rd457+-8], %rs1335;
	ld.global.u16 	%rs1336, [%rd456+-6];
	st.global.u16 	[%rd457+-6], %rs1336;
	ld.global.u16 	%rs1337, [%rd456+-4];
	st.global.u16 	[%rd457+-4], %rs1337;
	ld.global.u16 	%rs1338, [%rd456+-2];
	st.global.u16 	[%rd457+-2], %rs1338;
	ld.global.u16 	%rs1339, [%rd456];
	st.global.u16 	[%rd457], %rs1339;
	ld.global.u16 	%rs1340, [%rd456+2];
	st.global.u16 	[%rd457+2], %rs1340;
	ld.global.u16 	%rs1341, [%rd456+4];
	st.global.u16 	[%rd457+4], %rs1341;
	ld.global.u16 	%rs1342, [%rd456+6];
	st.global.u16 	[%rd457+6], %rs1342;
	ld.global.u16 	%rs1343, [%rd456+8];
	st.global.u16 	[%rd457+8], %rs1343;
	ld.global.u16 	%rs1344, [%rd456+10];
	st.global.u16 	[%rd457+10], %rs1344;
	ld.global.u16 	%rs1345, [%rd456+12];
	st.global.u16 	[%rd457+12], %rs1345;
	ld.global.u16 	%rs1346, [%rd456+14];
	st.global.u16 	[%rd457+14], %rs1346;
	add.s32 	%r122, %r122, 16;
	add.s64 	%rd457, %rd457, 32;
	add.s64 	%rd456, %rd456, 32;
	setp.ne.s32 	%p44, %r122, 0;
	@%p44 bra 	$L__BB1_63;
$L__BB1_64:
	setp.eq.s32 	%p45, %r54, 0;
	@%p45 bra 	$L__BB1_73;
	and.b32  	%r60, %r71, 7;
	setp.lt.u32 	%p46, %r54, 8;
	@%p46 bra 	$L__BB1_67;
	cvt.u64.u32 	%rd410, %r124;
	add.s64 	%rd411, %rd65, %rd410;
	shl.b64 	%rd412, %rd411, 1;
	add.s64 	%rd413, %rd1, %rd412;
	add.s64 	%rd414, %rd410, %rd66;
	shl.b64 	%rd415, %rd414, 1;
	add.s64 	%rd416, %rd455, %rd415;
	ld.global.u16 	%rs1347, [%rd416];
	st.global.u16 	[%rd413], %rs1347;
	ld.global.u16 	%rs1348, [%rd416+2];
	st.global.u16 	[%rd413+2], %rs1348;
	ld.global.u16 	%rs1349, [%rd416+4];
	st.global.u16 	[%rd413+4], %rs1349;
	ld.global.u16 	%rs1350, [%rd416+6];
	st.global.u16 	[%rd413+6], %rs1350;
	ld.global.u16 	%rs1351, [%rd416+8];
	st.global.u16 	[%rd413+8], %rs1351;
	ld.global.u16 	%rs1352, [%rd416+10];
	st.global.u16 	[%rd413+10], %rs1352;
	ld.global.u16 	%rs1353, [%rd416+12];
	st.global.u16 	[%rd413+12], %rs1353;
	ld.global.u16 	%rs1354, [%rd416+14];
	st.global.u16 	[%rd413+14], %rs1354;
	add.s32 	%r124, %r124, 8;
$L__BB1_67:
	setp.eq.s32 	%p47, %r60, 0;
	@%p47 bra 	$L__BB1_73;
	and.b32  	%r63, %r71, 3;
	setp.lt.u32 	%p48, %r60, 4;
	@%p48 bra 	$L__BB1_70;
	cvt.u64.u32 	%rd417, %r124;
	add.s64 	%rd418, %rd65, %rd417;
	shl.b64 	%rd419, %rd418, 1;
	add.s64 	%rd420, %rd1, %rd419;
	add.s64 	%rd421, %rd417, %rd66;
	shl.b64 	%rd422, %rd421, 1;
	add.s64 	%rd423, %rd455, %rd422;
	ld.global.u16 	%rs1355, [%rd423];
	st.global.u16 	[%rd420], %rs1355;
	ld.global.u16 	%rs1356, [%rd423+2];
	st.global.u16 	[%rd420+2], %rs1356;
	ld.global.u16 	%rs1357, [%rd423+4];
	st.global.u16 	[%rd420+4], %rs1357;
	ld.global.u16 	%rs1358, [%rd423+6];
	st.global.u16 	[%rd420+6], %rs1358;
	add.s32 	%r124, %r124, 4;
$L__BB1_70:
	setp.eq.s32 	%p49, %r63, 0;
	@%p49 bra 	$L__BB1_73;
	cvt.u64.u32 	%rd424, %r124;
	add.s64 	%rd425, %rd66, %rd424;
	shl.b64 	%rd426, %rd425, 1;
	add.s64 	%rd459, %rd455, %rd426;
	add.s64 	%rd427, %rd65, %rd424;
	shl.b64 	%rd428, %rd427, 1;
	add.s64 	%rd458, %rd1, %rd428;
	neg.s32 	%r126, %r63;
$L__BB1_72:
	.pragma "nounroll";
	ld.global.u16 	%rs1359, [%rd459];
	st.global.u16 	[%rd458], %rs1359;
	add.s64 	%rd459, %rd459, 2;
	add.s64 	%rd458, %rd458, 2;
	add.s32 	%r126, %r126, 1;
	setp.ne.s32 	%p50, %r126, 0;
	@%p50 bra 	$L__BB1_72;
$L__BB1_73:
	ret;

}
	// .globl	_Z25selective_scan_bwd_kernelIfEvPKT_S2_S2_S2_S2_S2_S2_S2_S2_PS0_S3_S3_S3_S3_S3_S3_iiii
.visible .entry _Z25selective_scan_bwd_kernelIfEvPKT_S2_S2_S2_S2_S2_S2_S2_S2_PS0_S3_S3_S3_S3_S3_S3_iiii(
	.param .u64 .ptr .align 1 _Z25selective_scan_bwd_kernelIfEvPKT_S2_S2_S2_S2_S2_S2_S2_S2_PS0_S3_S3_S3_S3_S3_S3_iiii_param_0,
	.param .u64 .ptr .align 1 _Z25selective_scan_bwd_kernelIfEvPKT_S2_S2_S2_S2_S2_S2_S2_S2_PS0_S3_S3_S3_S3_S3_S3_iiii_param_1,
	.param .u64 .ptr .align 1 _Z25selective_scan_bwd_kernelIfEvPKT_S2_S2_S2_S2_S2_S2_S2_S2_PS0_S3_S3_S3_S3_S3_S3_iiii_param_2,
	.param .u64 .ptr .align 1 _Z25selective_scan_bwd_kernelIfEvPKT_S2_S2_S2_S2_S2_S2_S2_S2_PS0_S3_S3_S3_S3_S3_S3_iiii_param_3,
	.param .u64 .ptr .align 1 _Z25selective_scan_bwd_kernelIfEvPKT_S2_S2_S2_S2_S2_S2_S2_S2_PS0_S3_S3_S3_S3_S3_S3_iiii_param_4,
	.param .u64 .ptr .align 1 _Z25selective_scan_bwd_kernelIfEvPKT_S2_S2_S2_S2_S2_S2_S2_S2_PS0_S3_S3_S3_S3_S3_S3_iiii_param_5,
	.param .u64 .ptr .align 1 _Z25selective_scan_bwd_kernelIfEvPKT_S2_S2_S2_S2_S2_S2_S2_S2_PS0_S3_S3_S3_S3_S3_S3_iiii_param_6,
	.param .u64 .ptr .align 1 _Z25selective_scan_bwd_kernelIfEvPKT_S2_S2_S2_S2_S2_S2_S2_S2_PS0_S3_S3_S3_S3_S3_S3_iiii_param_7,
	.param .u64 .ptr .align 1 _Z25selective_scan_bwd_kernelIfEvPKT_S2_S2_S2_S2_S2_S2_S2_S2_PS0_S3_S3_S3_S3_S3_S3_iiii_param_8,
	.param .u64 .ptr .align 1 _Z25selective_scan_bwd_kernelIfEvPKT_S2_S2_S2_S2_S2_S2_S2_S2_PS0_S3_S3_S3_S3_S3_S3_iiii_param_9,
	.param .u64 .ptr .align 1 _Z25selective_scan_bwd_kernelIfEvPKT_S2_S2_S2_S2_S2_S2_S2_S2_PS0_S3_S3_S3_S3_S3_S3_iiii_param_10,
	.param .u64 .ptr .align 1 _Z25selective_scan_bwd_kernelIfEvPKT_S2_S2_S2_S2_S2_S2_S2_S2_PS0_S3_S3_S3_S3_S3_S3_iiii_param_11,
	.param .u64 .ptr .align 1 _Z25selective_scan_bwd_kernelIfEvPKT_S2_S2_S2_S2_S2_S2_S2_S2_PS0_S3_S3_S3_S3_S3_S3_iiii_param_12,
	.param .u64 .ptr .align 1 _Z25selective_scan_bwd_kernelIfEvPKT_S2_S2_S2_S2_S2_S2_S2_S2_PS0_S3_S3_S3_S3_S3_S3_iiii_param_13,
	.param .u64 .ptr .align 1 _Z25selective_scan_bwd_kernelIfEvPKT_S2_S2_S2_S2_S2_S2_S2_S2_PS0_S3_S3_S3_S3_S3_S3_iiii_param_14,
	.param .u64 .ptr .align 1 _Z25selective_scan_bwd_kernelIfEvPKT_S2_S2_S2_S2_S2_S2_S2_S2_PS0_S3_S3_S3_S3_S3_S3_iiii_param_15,
	.param .u32 _Z25selective_scan_bwd_kernelIfEvPKT_S2_S2_S2_S2_S2_S2_S2_S2_PS0_S3_S3_S3_S3_S3_S3_iiii_param_16,
	.param .u32 _Z25selective_scan_bwd_kernelIfEvPKT_S2_S2_S2_S2_S2_S2_S2_S2_PS0_S3_S3_S3_S3_S3_S3_iiii_param_17,
	.param .u32 _Z25selective_scan_bwd_kernelIfEvPKT_S2_S2_S2_S2_S2_S2_S2_S2_PS0_S3_S3_S3_S3_S3_S3_iiii_param_18,
	.param .u32 _Z25selective_scan_bwd_kernelIfEvPKT_S2_S2_S2_S2_S2_S2_S2_S2_PS0_S3_S3_S3_S3_S3_S3_iiii_param_19
)
.maxntid 128
.minnctapersm 4
{
	.reg .pred 	%p<29>;
	.reg .b32 	%r<85>;
	.reg .b32 	%f<93>;
	.reg .b64 	%rd<117>;

	ld.param.u64 	%rd49, [_Z25selective_scan_bwd_kernelIfEvPKT_S2_S2_S2_S2_S2_S2_S2_S2_PS0_S3_S3_S3_S3_S3_S3_iiii_param_0];
	ld.param.u64 	%rd50, [_Z25selective_scan_bwd_kernelIfEvPKT_S2_S2_S2_S2_S2_S2_S2_S2_PS0_S3_S3_S3_S3_S3_S3_iiii_param_1];
	ld.param.u64 	%rd51, [_Z25selective_scan_bwd_kernelIfEvPKT_S2_S2_S2_S2_S2_S2_S2_S2_PS0_S3_S3_S3_S3_S3_S3_iiii_param_2];
	ld.param.u64 	%rd52, [_Z25selective_scan_bwd_kernelIfEvPKT_S2_S2_S2_S2_S2_S2_S2_S2_PS0_S3_S3_S3_S3_S3_S3_iiii_param_3];
	ld.param.u64 	%rd53, [_Z25selective_scan_bwd_kernelIfEvPKT_S2_S2_S2_S2_S2_S2_S2_S2_PS0_S3_S3_S3_S3_S3_S3_iiii_param_4];
	ld.param.u64 	%rd54, [_Z25selective_scan_bwd_kernelIfEvPKT_S2_S2_S2_S2_S2_S2_S2_S2_PS0_S3_S3_S3_S3_S3_S3_iiii_param_5];
	ld.param.u64 	%rd55, [_Z25selective_scan_bwd_kernelIfEvPKT_S2_S2_S2_S2_S2_S2_S2_S2_PS0_S3_S3_S3_S3_S3_S3_iiii_param_6];
	ld.param.u64 	%rd56, [_Z25selective_scan_bwd_kernelIfEvPKT_S2_S2_S2_S2_S2_S2_S2_S2_PS0_S3_S3_S3_S3_S3_S3_iiii_param_7];
	ld.param.u64 	%rd57, [_Z25selective_scan_bwd_kernelIfEvPKT_S2_S2_S2_S2_S2_S2_S2_S2_PS0_S3_S3_S3_S3_S3_S3_iiii_param_8];
	ld.param.u64 	%rd58, [_Z25selective_scan_bwd_kernelIfEvPKT_S2_S2_S2_S2_S2_S2_S2_S2_PS0_S3_S3_S3_S3_S3_S3_iiii_param_9];
	ld.param.u64 	%rd59, [_Z25selective_scan_bwd_kernelIfEvPKT_S2_S2_S2_S2_S2_S2_S2_S2_PS0_S3_S3_S3_S3_S3_S3_iiii_param_10];
	ld.param.u64 	%rd60, [_Z25selective_scan_bwd_kernelIfEvPKT_S2_S2_S2_S2_S2_S2_S2_S2_PS0_S3_S3_S3_S3_S3_S3_iiii_param_11];
	ld.param.u64 	%rd61, [_Z25selective_scan_bwd_kernelIfEvPKT_S2_S2_S2_S2_S2_S2_S2_S2_PS0_S3_S3_S3_S3_S3_S3_iiii_param_12];
	ld.param.u64 	%rd62, [_Z25selective_scan_bwd_kernelIfEvPKT_S2_S2_S2_S2_S2_S2_S2_S2_PS0_S3_S3_S3_S3_S3_S3_iiii_param_13];
	ld.param.u64 	%rd63, [_Z25selective_scan_bwd_kernelIfEvPKT_S2_S2_S2_S2_S2_S2_S2_S2_PS0_S3_S3_S3_S3_S3_S3_iiii_param_14];
	ld.param.u64 	%rd64, [_Z25selective_scan_bwd_kernelIfEvPKT_S2_S2_S2_S2_S2_S2_S2_S2_PS0_S3_S3_S3_S3_S3_S3_iiii_param_15];
	ld.param.u32 	%r32, [_Z25selective_scan_bwd_kernelIfEvPKT_S2_S2_S2_S2_S2_S2_S2_S2_PS0_S3_S3_S3_S3_S3_S3_iiii_param_16];
	ld.param.u32 	%r83, [_Z25selective_scan_bwd_kernelIfEvPKT_S2_S2_S2_S2_S2_S2_S2_S2_PS0_S3_S3_S3_S3_S3_S3_iiii_param_17];
	ld.param.u32 	%r30, [_Z25selective_scan_bwd_kernelIfEvPKT_S2_S2_S2_S2_S2_S2_S2_S2_PS0_S3_S3_S3_S3_S3_S3_iiii_param_18];
	ld.param.u32 	%r31, [_Z25selective_scan_bwd_kernelIfEvPKT_S2_S2_S2_S2_S2_S2_S2_S2_PS0_S3_S3_S3_S3_S3_S3_iiii_param_19];
	mov.u32 	%r33, %ctaid.x;
	mov.u32 	%r34, %ntid.x;
	mov.u32 	%r1, %tid.x;
	mad.lo.s32 	%r2, %r33, %r34, %r1;
	mul.lo.s32 	%r35, %r30, %r32;
	setp.ge.s32 	%p1, %r2, %r35;
	@%p1 bra 	$L__BB2_29;
	cvta.to.global.u64 	%rd1, %rd64;
	div.s32 	%r3, %r2, %r30;
	mul.lo.s32 	%r36, %r3, %r30;
	sub.s32 	%r4, %r2, %r36;
	mul.lo.s32 	%r5, %r31, %r30;
	mul.lo.s32 	%r37, %r5, %r3;
	cvt.s64.s32 	%rd2, %r37;
	mul.lo.s32 	%r38, %r4, %r31;
	cvt.s64.s32 	%rd3, %r38;
	setp.lt.s32 	%p2, %r31, 1;
	@%p2 bra 	$L__BB2_14;
	add.s64 	%rd65, %rd2, %rd3;
	shl.b64 	%rd66, %rd65, 2;
	add.s64 	%rd4, %rd1, %rd66;
	and.b32  	%r6, %r31, 15;
	setp.lt.u32 	%p3, %r31, 16;
	mov.b32 	%r79, 0;
	@%p3 bra 	$L__BB2_5;
	and.b32  	%r79, %r31, 2147483632;
	mov.b32 	%r77, 0;
$L__BB2_4:
	.pragma "nounroll";
	mul.wide.u32 	%rd67, %r77, 4;
	add.s64 	%rd68, %rd4, %rd67;
	mov.b32 	%r41, 0;
	st.global.u32 	[%rd68], %r41;
	st.global.u32 	[%rd68+4], %r41;
	st.global.u32 	[%rd68+8], %r41;
	st.global.u32 	[%rd68+12], %r41;
	st.global.u32 	[%rd68+16], %r41;
	st.global.u32 	[%rd68+20], %r41;
	st.global.u32 	[%rd68+24], %r41;
	st.global.u32 	[%rd68+28], %r41;
	st.global.u32 	[%rd68+32], %r41;
	st.global.u32 	[%rd68+36], %r41;
	st.global.u32 	[%rd68+40], %r41;
	st.global.u32 	[%rd68+44], %r41;
	st.global.u32 	[%rd68+48], %r41;
	st.global.u32 	[%rd68+52], %r41;
	st.global.u32 	[%rd68+56], %r41;
	st.global.u32 	[%rd68+60], %r41;
	add.s32 	%r77, %r77, 16;
	setp.ne.s32 	%p4, %r77, %r79;
	@%p4 bra 	$L__BB2_4;
$L__BB2_5:
	setp.eq.s32 	%p5, %r6, 0;
	@%p5 bra 	$L__BB2_14;
	and.b32  	%r11, %r31, 7;
	setp.lt.u32 	%p6, %r6, 8;
	@%p6 bra 	$L__BB2_8;
	mul.wide.u32 	%rd69, %r79, 4;
	add.s64 	%rd70, %rd4, %rd69;
	mov.b32 	%r42, 0;
	st.global.u32 	[%rd70], %r42;
	st.global.u32 	[%rd70+4], %r42;
	st.global.u32 	[%rd70+8], %r42;
	st.global.u32 	[%rd70+12], %r42;
	st.global.u32 	[%rd70+16], %r42;
	st.global.u32 	[%rd70+20], %r42;
	st.global.u32 	[%rd70+24], %r42;
	st.global.u32 	[%rd70+28], %r42;
	add.s32 	%r79, %r79, 8;
$L__BB2_8:
	setp.eq.s32 	%p7, %r11, 0;
	@%p7 bra 	$L__BB2_14;
	and.b32  	%r14, %r31, 3;
	setp.lt.u32 	%p8, %r11, 4;
	@%p8 bra 	$L__BB2_11;
	mul.wide.u32 	%rd71, %r79, 4;
	add.s64 	%rd72, %rd4, %rd71;
	mov.b32 	%r43, 0;
	st.global.u32 	[%rd72], %r43;
	st.global.u32 	[%rd72+4], %r43;
	st.global.u32 	[%rd72+8], %r43;
	st.global.u32 	[%rd72+12], %r43;
	add.s32 	%r79, %r79, 4;
$L__BB2_11:
	setp.eq.s32 	%p9, %r14, 0;
	@%p9 bra 	$L__BB2_14;
	mov.b32 	%r82, 0;
$L__BB2_13:
	.pragma "nounroll";
	mul.wide.u32 	%rd73, %r79, 4;
	add.s64 	%rd74, %rd4, %rd73;
	mov.b32 	%r45, 0;
	st.global.u32 	[%rd74], %r45;
	add.s32 	%r79, %r79, 1;
	add.s32 	%r82, %r82, 1;
	setp.ne.s32 	%p10, %r82, %r14;
	@%p10 bra 	$L__BB2_13;
$L__BB2_14:
	mul.lo.s32 	%r46, %r30, %r83;
	mul.lo.s32 	%r47, %r46, %r3;
	add.s32 	%r48, %r47, %r4;
	cvt.s64.s32 	%rd76, %r48;
	sub.s32 	%r49, %r46, %r30;
	cvt.s64.s32 	%rd77, %r49;
	add.s64 	%rd78, %rd76, %rd77;
	shl.b64 	%rd79, %rd78, 2;
	add.s64 	%rd110, %rd49, %rd79;
	add.s64 	%rd109, %rd50, %rd79;
	add.s64 	%rd108, %rd57, %rd79;
	mul.lo.s32 	%r50, %r47, %r31;
	cvt.s64.s32 	%rd80, %r50;
	mul.lo.s32 	%r51, %r49, %r31;
	cvt.s64.s32 	%rd81, %r51;
	add.s64 	%rd82, %rd3, %rd81;
	add.s64 	%rd83, %rd82, %rd80;
	shl.b64 	%rd84, %rd83, 2;
	add.s64 	%rd107, %rd56, %rd84;
	cvta.to.global.u64 	%rd85, %rd58;
	add.s64 	%rd106, %rd85, %rd79;
	cvta.to.global.u64 	%rd86, %rd59;
	add.s64 	%rd105, %rd86, %rd79;
	mul.wide.s32 	%rd87, %r4, 4;
	add.s64 	%rd75, %rd54, %rd87;
	// begin inline asm
	ld.global.nc.f32 %f26, [%rd75];
	// end inline asm
	cvta.to.global.u64 	%rd88, %rd63;
	add.s64 	%rd11, %rd88, %rd87;
	setp.lt.s32 	%p11, %r83, 1;
	mov.f32 	%f92, 0f00000000;
	@%p11 bra 	$L__BB2_28;
	mul.lo.s32 	%r52, %r31, %r83;
	mul.lo.s32 	%r53, %r52, %r3;
	cvt.s64.s32 	%rd12, %r53;
	neg.s32 	%r21, %r5;
	and.b32  	%r22, %r1, 31;
	neg.s32 	%r23, %r30;
	neg.s32 	%r24, %r31;
	shl.b64 	%rd89, %rd2, 2;
	add.s64 	%rd13, %rd1, %rd89;
	shl.b64 	%rd14, %rd3, 2;
	mul.wide.s32 	%rd15, %r21, 4;
	add.s64 	%rd16, %rd55, %rd89;
	cvta.to.global.u64 	%rd17, %rd62;
	cvta.to.global.u64 	%rd18, %rd61;
	cvta.to.global.u64 	%rd19, %rd60;
	mov.f32 	%f92, 0f00000000;
$L__BB2_16:
	setp.lt.s32 	%p12, %r31, 1;
	add.s32 	%r26, %r83, -1;
	// begin inline asm
	ld.global.nc.f32 %f29, [%rd110];
	// end inline asm
	// begin inline asm
	ld.global.nc.f32 %f30, [%rd109];
	// end inline asm
	// begin inline asm
	ld.global.nc.f32 %f31, [%rd108];
	// end inline asm
	mul.f32 	%f90, %f26, %f31;
	fma.rn.f32 	%f92, %f29, %f31, %f92;
	mov.f32 	%f91, 0f00000000;
	@%p12 bra 	$L__BB2_27;
	mul.lo.s32 	%r54, %r26, %r31;
	cvt.s64.s32 	%rd93, %r54;
	add.s64 	%rd94, %rd12, %rd93;
	shl.b64 	%rd95, %rd94, 2;
	add.s64 	%rd114, %rd18, %rd95;
	add.s64 	%rd113, %rd17, %rd95;
	add.s64 	%rd112, %rd53, %rd95;
	add.s64 	%rd111, %rd52, %rd95;
	mov.f32 	%f91, 0f00000000;
	mov.u64 	%rd115, %rd107;
	mov.u64 	%rd116, %rd14;
	mov.u32 	%r84, %r24;
$L__BB2_18:
	setp.eq.s32 	%p13, %r83, 1;
	add.s64 	%rd96, %rd51, %rd116;
	// begin inline asm
	ld.global.nc.f32 %f34, [%rd96];
	// end inline asm
	// begin inline asm
	ld.global.nc.f32 %f35, [%rd111];
	// end inline asm
	// begin inline asm
	ld.global.nc.f32 %f36, [%rd112];
	// end inline asm
	// begin inline asm
	ld.global.nc.f32 %f37, [%rd115];
	// end inline asm
	@%p13 bra 	$L__BB2_20;
	add.s64 	%rd100, %rd115, %rd15;
	// begin inline asm
	ld.global.nc.f32 %f89, [%rd100];
	// end inline asm
	bra.uni 	$L__BB2_22;
$L__BB2_20:
	setp.eq.s64 	%p14, %rd55, 0;
	mov.f32 	%f89, 0f00000000;
	@%p14 bra 	$L__BB2_22;
	add.s64 	%rd101, %rd16, %rd116;
	// begin inline asm
	ld.global.nc.f32 %f89, [%rd101];
	// end inline asm
$L__BB2_22:
	setp.ne.s32 	%p15, %r22, 0;
	add.s64 	%rd36, %rd13, %rd116;
	ld.global.f32 	%f41, [%rd36];
	fma.rn.f32 	%f17, %f31, %f36, %f41;
	mul.f32 	%f42, %f31, %f37;
	mov.b32 	%r55, %f42;
	shfl.sync.down.b32	%r56|%p16, %r55, 16, 31, -1;
	mov.b32 	%f43, %r56;
	add.f32 	%f44, %f42, %f43;
	mov.b32 	%r57, %f44;
	shfl.sync.down.b32	%r58|%p17, %r57, 8, 31, -1;
	mov.b32 	%f45, %r58;
	add.f32 	%f46, %f44, %f45;
	mov.b32 	%r59, %f46;
	shfl.sync.down.b32	%r60|%p18, %r59, 4, 31, -1;
	mov.b32 	%f47, %r60;
	add.f32 	%f48, %f46, %f47;
	mov.b32 	%r61, %f48;
	shfl.sync.down.b32	%r62|%p19, %r61, 2, 31, -1;
	mov.b32 	%f49, %r62;
	add.f32 	%f50, %f48, %f49;
	mov.b32 	%r63, %f50;
	shfl.sync.down.b32	%r64|%p20, %r63, 1, 31, -1;
	mov.b32 	%f51, %r64;
	add.f32 	%f18, %f50, %f51;
	@%p15 bra 	$L__BB2_24;
	atom.global.add.f32 	%f52, [%rd113], %f18;
$L__BB2_24:
	setp.ne.s32 	%p21, %r22, 0;
	mul.f32 	%f53, %f30, %f17;
	fma.rn.f32 	%f90, %f35, %f53, %f90;
	mul.f32 	%f20, %f29, %f17;
	mul.f32 	%f54, %f30, %f20;
	mov.b32 	%r65, %f54;
	shfl.sync.down.b32	%r66|%p22, %r65, 16, 31, -1;
	mov.b32 	%f55, %r66;
	add.f32 	%f56, %f54, %f55;
	mov.b32 	%r67, %f56;
	shfl.sync.down.b32	%r68|%p23, %r67, 8, 31, -1;
	mov.b32 	%f57, %r68;
	add.f32 	%f58, %f56, %f57;
	mov.b32 	%r69, %f58;
	shfl.sync.down.b32	%r70|%p24, %r69, 4, 31, -1;
	mov.b32 	%f59, %r70;
	add.f32 	%f60, %f58, %f59;
	mov.b32 	%r71, %f60;
	shfl.sync.down.b32	%r72|%p25, %r71, 2, 31, -1;
	mov.b32 	%f61, %r72;
	add.f32 	%f62, %f60, %f61;
	mov.b32 	%r73, %f62;
	shfl.sync.down.b32	%r74|%p26, %r73, 1, 31, -1;
	mov.b32 	%f63, %r74;
	add.f32 	%f21, %f62, %f63;
	@%p21 bra 	$L__BB2_26;
	atom.global.add.f32 	%f64, [%rd114], %f21;
$L__BB2_26:
	mul.f32 	%f65, %f30, %f34;
	fma.rn.f32 	%f66, %f65, 0f3BBB989D, 0f3F000000;
	cvt.sat.f32.f32 	%f67, %f66;
	mov.f32 	%f68, 0f4B400001;
	mov.f32 	%f69, 0f437C0000;
	fma.rm.f32 	%f70, %f67, %f69, %f68;
	add.f32 	%f71, %f70, 0fCB40007F;
	neg.f32 	%f72, %f71;
	fma.rn.f32 	%f73, %f65, 0f3FB8AA3B, %f72;
	fma.rn.f32 	%f74, %f65, 0f32A57060, %f73;
	ex2.approx.ftz.f32 	%f75, %f74;
	mov.b32 	%r75, %f70;
	shl.b32 	%r76, %r75, 23;
	mov.b32 	%f76, %r76;
	mul.f32 	%f77, %f75, %f76;
	mul.f32 	%f78, %f89, %f17;
	mul.f32 	%f79, %f78, %f77;
	mul.f32 	%f80, %f34, %f79;
	fma.rn.f32 	%f81, %f35, %f20, %f80;
	add.f32 	%f91, %f91, %f81;
	mul.f32 	%f82, %f30, %f79;
	add.s64 	%rd102, %rd19, %rd116;
	atom.global.add.f32 	%f83, [%rd102], %f82;
	mul.f32 	%f84, %f17, %f77;
	st.global.f32 	[%rd36], %f84;
	add.s32 	%r84, %r84, 1;
	setp.ne.s32 	%p27, %r84, 0;
	add.s64 	%rd116, %rd116, 4;
	add.s64 	%rd115, %rd115, 4;
	add.s64 	%rd114, %rd114, 4;
	add.s64 	%rd113, %rd113, 4;
	add.s64 	%rd112, %rd112, 4;
	add.s64 	%rd111, %rd111, 4;
	@%p27 bra 	$L__BB2_18;
$L__BB2_27:
	st.global.f32 	[%rd106], %f90;
	st.global.f32 	[%rd105], %f91;
	mul.wide.s32 	%rd103, %r23, 4;
	add.s64 	%rd110, %rd110, %rd103;
	add.s64 	%rd109, %rd109, %rd103;
	add.s64 	%rd108, %rd108, %rd103;
	add.s64 	%rd106, %rd106, %rd103;
	add.s64 	%rd105, %rd105, %rd103;
	add.s64 	%rd107, %rd107, %rd15;
	setp.gt.s32 	%p28, %r83, 1;
	mov.u32 	%r83, %r26;
	@%p28 bra 	$L__BB2_16;
$L__BB2_28:
	atom.global.add.f32 	%f85, [%rd11], %f92;
$L__BB2_29:
	ret;

}
	// .globl	_Z25selective_scan_bwd_kernelI6__halfEvPKT_S3_S3_S3_S3_S3_S3_S3_S3_PS1_S4_S4_S4_S4_S4_S4_iiii
.visible .entry _Z25selective_scan_bwd_kernelI6__halfEvPKT_S3_S3_S3_S3_S3_S3_S3_S3_PS1_S4_S4_S4_S4_S4_S4_iiii(
	.param .u64 .ptr .align 1 _Z25selective_scan_bwd_kernelI6__halfEvPKT_S3_S3_S3_S3_S3_S3_S3_S3_PS1_S4_S4_S4_S4_S4_S4_iiii_param_0,
	.param .u64 .ptr .align 1 _Z25selective_scan_bwd_kernelI6__halfEvPKT_S3_S3_S3_S3_S3_S3_S3_S3_PS1_S4_S4_S4_S4_S4_S4_iiii_param_1,
	.param .u64 .ptr .align 1 _Z25selective_scan_bwd_kernelI6__halfEvPKT_S3_S3_S3_S3_S3_S3_S3_S3_PS1_S4_S4_S4_S4_S4_S4_iiii_param_2,
	.param .u64 .ptr .align 1 _Z25selective_scan_bwd_kernelI6__halfEvPKT_S3_S3_S3_S3_S3_S3_S3_S3_PS1_S4_S4_S4_S4_S4_S4_iiii_param_3,
	.param .u64 .ptr .align 1 _Z25selective_scan_bwd_kernelI6__halfEvPKT_S3_S3_S3_S3_S3_S3_S3_S3_PS1_S4_S4_S4_S4_S4_S4_iiii_param_4,
	.param .u64 .ptr .align 1 _Z25selective_scan_bwd_kernelI6__halfEvPKT_S3_S3_S3_S3_S3_S3_S3_S3_PS1_S4_S4_S4_S4_S4_S4_iiii_param_5,
	.param .u64 .ptr .align 1 _Z25selective_scan_bwd_kernelI6__halfEvPKT_S3_S3_S3_S3_S3_S3_S3_S3_PS1_S4_S4_S4_S4_S4_S4_iiii_param_6,
	.param .u64 .ptr .align 1 _Z25selective_scan_bwd_kernelI6__halfEvPKT_S3_S3_S3_S3_S3_S3_S3_S3_PS1_S4_S4_S4_S4_S4_S4_iiii_param_7,
	.param .u64 .ptr .align 1 _Z25selective_scan_bwd_kernelI6__halfEvPKT_S3_S3_S3_S3_S3_S3_S3_S3_PS1_S4_S4_S4_S4_S4_S4_iiii_param_8,
	.param .u64 .ptr .align 1 _Z25selective_scan_bwd_kernelI6__halfEvPKT_S3_S3_S3_S3_S3_S3_S3_S3_PS1_S4_S4_S4_S4_S4_S4_iiii_param_9,
	.param .u64 .ptr .align 1 _Z25selective_scan_bwd_kernelI6__halfEvPKT_S3_S3_S3_S3_S3_S3_S3_S3_PS1_S4_S4_S4_S4_S4_S4_iiii_param_10,
	.param .u64 .ptr .align 1 _Z25selective_scan_bwd_kernelI6__halfEvPKT_S3_S3_S3_S3_S3_S3_S3_S3_PS1_S4_S4_S4_S4_S4_S4_iiii_param_11,
	.param .u64 .ptr .align 1 _Z25selective_scan_bwd_kernelI6__halfEvPKT_S3_S3_S3_S3_S3_S3_S3_S3_PS1_S4_S4_S4_S4_S4_S4_iiii_param_12,
	.param .u64 .ptr .align 1 _Z25selective_scan_bwd_kernelI6__halfEvPKT_S3_S3_S3_S3_S3_S3_S3_S3_PS1_S4_S4_S4_S4_S4_S4_iiii_param_13,
	.param .u64 .ptr .align 1 _Z25selective_scan_bwd_kernelI6__halfEvPKT_S3_S3_S3_S3_S3_S3_S3_S3_PS1_S4_S4_S4_S4_S4_S4_iiii_param_14,
	.param .u64 .ptr .align 1 _Z25selective_scan_bwd_kernelI6__halfEvPKT_S3_S3_S3_S3_S3_S3_S3_S3_PS1_S4_S4_S4_S4_S4_S4_iiii_param_15,
	.param .u32 _Z25selective_scan_bwd_kernelI6__halfEvPKT_S3_S3_S3_S3_S3_S3_S3_S3_PS1_S4_S4_S4_S4_S4_S4_iiii_param_16,
	.param .u32 _Z25selective_scan_bwd_kernelI6__halfEvPKT_S3_S3_S3_S3_S3_S3_S3_S3_PS1_S4_S4_S4_S4_S4_S4_iiii_param_17,
	.param .u32 _Z25selective_scan_bwd_kernelI6__halfEvPKT_S3_S3_S3_S3_S3_S3_S3_S3_PS1_S4_S4_S4_S4_S4_S4_iiii_param_18,
	.param .u32 _Z25selective_scan_bwd_kernelI6__halfEvPKT_S3_S3_S3_S3_S3_S3_S3_S3_PS1_S4_S4_S4_S4_S4_S4_iiii_param_19
)
.maxntid 128
.minnctapersm 4
{
	.reg .pred 	%p<59>;
	.reg .b16 	%rs<296>;
	.reg .b32 	%r<121>;
	.reg .b32 	%f<75>;
	.reg .b64 	%rd<146>;

	ld.param.u64 	%rd52, [_Z25selective_scan_bwd_kernelI6__halfEvPKT_S3_S3_S3_S3_S3_S3_S3_S3_PS1_S4_S4_S4_S4_S4_S4_iiii_param_0];
	ld.param.u64 	%rd53, [_Z25selective_scan_bwd_kernelI6__halfEvPKT_S3_S3_S3_S3_S3_S3_S3_S3_PS1_S4_S4_S4_S4_S4_S4_iiii_param_1];
	ld.param.u64 	%rd54, [_Z25selective_scan_bwd_kernelI6__halfEvPKT_S3_S3_S3_S3_S3_S3_S3_S3_PS1_S4_S4_S4_S4_S4_S4_iiii_param_2];
	ld.param.u64 	%rd55, [_Z25selective_scan_bwd_kernelI6__halfEvPKT_S3_S3_S3_S3_S3_S3_S3_S3_PS1_S4_S4_S4_S4_S4_S4_iiii_param_3];
	ld.param.u64 	%rd56, [_Z25selective_scan_bwd_kernelI6__halfEvPKT_S3_S3_S3_S3_S3_S3_S3_S3_PS1_S4_S4_S4_S4_S4_S4_iiii_param_4];
	ld.param.u64 	%rd57, [_Z25selective_scan_bwd_kernelI6__halfEvPKT_S3_S3_S3_S3_S3_S3_S3_S3_PS1_S4_S4_S4_S4_S4_S4_iiii_param_5];
	ld.param.u64 	%rd58, [_Z25selective_scan_bwd_kernelI6__halfEvPKT_S3_S3_S3_S3_S3_S3_S3_S3_PS1_S4_S4_S4_S4_S4_S4_iiii_param_6];
	ld.param.u64 	%rd59, [_Z25selective_scan_bwd_kernelI6__halfEvPKT_S3_S3_S3_S3_S3_S3_S3_S3_PS1_S4_S4_S4_S4_S4_S4_iiii_param_7];
	ld.param.u64 	%rd60, [_Z25selective_scan_bwd_kernelI6__halfEvPKT_S3_S3_S3_S3_S3_S3_S3_S3_PS1_S4_S4_S4_S4_S4_S4_iiii_param_8];
	ld.param.u64 	%rd61, [_Z25selective_scan_bwd_kernelI6__halfEvPKT_S3_S3_S3_S3_S3_S3_S3_S3_PS1_S4_S4_S4_S4_S4_S4_iiii_param_9];
	ld.param.u64 	%rd62, [_Z25selective_scan_bwd_kernelI6__halfEvPKT_S3_S3_S3_S3_S3_S3_S3_S3_PS1_S4_S4_S4_S4_S4_S4_iiii_param_10];
	ld.param.u64 	%rd63, [_Z25selective_scan_bwd_kernelI6__halfEvPKT_S3_S3_S3_S3_S3_S3_S3_S3_PS1_S4_S4_S4_S4_S4_S4_iiii_param_11];
	ld.param.u64 	%rd64, [_Z25selective_scan_bwd_kernelI6__halfEvPKT_S3_S3_S3_S3_S3_S3_S3_S3_PS1_S4_S4_S4_S4_S4_S4_iiii_param_12];
	ld.param.u64 	%rd65, [_Z25selective_scan_bwd_kernelI6__halfEvPKT_S3_S3_S3_S3_S3_S3_S3_S3_PS1_S4_S4_S4_S4_S4_S4_iiii_param_13];
	ld.param.u64 	%rd66, [_Z25selective_scan_bwd_kernelI6__halfEvPKT_S3_S3_S3_S3_S3_S3_S3_S3_PS1_S4_S4_S4_S4_S4_S4_iiii_param_14];
	ld.param.u64 	%rd67, [_Z25selective_scan_bwd_kernelI6__halfEvPKT_S3_S3_S3_S3_S3_S3_S3_S3_PS1_S4_S4_S4_S4_S4_S4_iiii_param_15];
	ld.param.u32 	%r34, [_Z25selective_scan_bwd_kernelI6__halfEvPKT_S3_S3_S3_S3_S3_S3_S3_S3_PS1_S4_S4_S4_S4_S4_S4_iiii_param_16];
	ld.param.u32 	%r119, [_Z25selective_scan_bwd_kernelI6__halfEvPKT_S3_S3_S3_S3_S3_S3_S3_S3_PS1_S4_S4_S4_S4_S4_S4_iiii_param_17];
	ld.param.u32 	%r32, [_Z25selective_scan_bwd_kernelI6__halfEvPKT_S3_S3_S3_S3_S3_S3_S3_S3_PS1_S4_S4_S4_S4_S4_S4_iiii_param_18];
	ld.param.u32 	%r33, [_Z25selective_scan_bwd_kernelI6__halfEvPKT_S3_S3_S3_S3_S3_S3_S3_S3_PS1_S4_S4_S4_S4_S4_S4_iiii_param_19];
	mov.u32 	%r35, %ctaid.x;
	mov.u32 	%r36, %ntid.x;
	mov.u32 	%r1, %tid.x;
	mad.lo.s32 	%r2, %r35, %r36, %r1;
	mul.lo.s32 	%r37, %r32, %r34;
	setp.ge.s32 	%p1, %r2, %r37;
	@%p1 bra 	$L__BB3_49;
	cvta.to.global.u64 	%rd1, %rd67;
	div.s32 	%r3, %r2, %r32;
	mul.lo.s32 	%r38, %r3, %r32;
	sub.s32 	%r4, %r2, %r38;
	mul.lo.s32 	%r5, %r33, %r32;
	mul.lo.s32 	%r39, %r5, %r3;
	cvt.s64.s32 	%rd2, %r39;
	mul.lo.s32 	%r40, %r4, %r33;
	cvt.s64.s32 	%rd3, %r40;
	add.s64 	%rd68, %rd2, %rd3;
	shl.b64 	%rd69, %rd68, 1;
	add.s64 	%rd4, %rd1, %rd69;
	setp.lt.s32 	%p2, %r33, 1;
	@%p2 bra 	$L__BB3_14;
	mov.f32 	%f7, 0f00000000;
	// begin inline asm
	{  cvt.rn.f16.f32 %rs58, %f7;}

	// end inline asm
	and.b32  	%r6, %r33, 15;
	setp.lt.u32 	%p3, %r33, 16;
	mov.b32 	%r115, 0;
	@%p3 bra 	$L__BB3_5;
	and.b32  	%r115, %r33, 2147483632;
	mov.b32 	%r113, 0;
$L__BB3_4:
	.pragma "nounroll";
	mul.wide.u32 	%rd70, %r113, 2;
	add.s64 	%rd71, %rd4, %rd70;
	st.global.u16 	[%rd71], %rs58;
	st.global.u16 	[%rd71+2], %rs58;
	st.global.u16 	[%rd71+4], %rs58;
	st.global.u16 	[%rd71+6], %rs58;
	st.global.u16 	[%rd71+8], %rs58;
	st.global.u16 	[%rd71+10], %rs58;
	st.global.u16 	[%rd71+12], %rs58;
	st.global.u16 	[%rd71+14], %rs58;
	st.global.u16 	[%rd71+16], %rs58;
	st.global.u16 	[%rd71+18], %rs58;
	st.global.u16 	[%rd71+20], %rs58;
	st.global.u16 	[%rd71+22], %rs58;
	st.global.u16 	[%rd71+24], %rs58;
	st.global.u16 	[%rd71+26], %rs58;
	st.global.u16 	[%rd71+28], %rs58;
	st.global.u16 	[%rd71+30], %rs58;
	add.s32 	%r113, %r113, 16;
	setp.ne.s32 	%p4, %r113, %r115;
	@%p4 bra 	$L__BB3_4;
$L__BB3_5:
	setp.eq.s32 	%p5, %r6, 0;
	@%p5 bra 	$L__BB3_14;
	and.b32  	%r11, %r33, 7;
	setp.lt.u32 	%p6, %r6, 8;
	@%p6 bra 	$L__BB3_8;
	mul.wide.u32 	%rd72, %r115, 2;
	add.s64 	%rd73, %rd4, %rd72;
	st.global.u16 	[%rd73], %rs58;
	st.global.u16 	[%rd73+2], %rs58;
	st.global.u16 	[%rd73+4], %rs58;
	st.global.u16 	[%rd73+6], %rs58;
	st.global.u16 	[%rd73+8], %rs58;
	st.global.u16 	[%rd73+10], %rs58;
	st.global.u16 	[%rd73+12], %rs58;
	st.global.u16 	[%rd73+14], %rs58;
	add.s32 	%r115, %r115, 8;
$L__BB3_8:
	setp.eq.s32 	%p7, %r11, 0;
	@%p7 bra 	$L__BB3_14;
	and.b32  	%r14, %r33, 3;
	setp.lt.u32 	%p8, %r11, 4;
	@%p8 bra 	$L__BB3_11;
	mul.wide.u32 	%rd74, %r115, 2;
	add.s64 	%rd75, %rd4, %rd74;
	st.global.u16 	[%rd75], %rs58;
	st.global.u16 	[%rd75+2], %rs58;
	st.global.u16 	[%rd75+4], %rs58;
	st.global.u16 	[%rd75+6], %rs58;
	add.s32 	%r115, %r115, 4;
$L__BB3_11:
	setp.eq.s32 	%p9, %r14, 0;
	@%p9 bra 	$L__BB3_14;
	mov.b32 	%r118, 0;
$L__BB3_13:
	.pragma "nounroll";
	mul.wide.u32 	%rd76, %r115, 2;
	add.s64 	%rd77, %rd4, %rd76;
	st.global.u16 	[%rd77], %rs58;
	add.s32 	%r115, %r115, 1;
	add.s32 	%r118, %r118, 1;
	setp.ne.s32 	%p10, %r118, %r14;
	@%p10 bra 	$L__BB3_13;
$L__BB3_14:
	mul.lo.s32 	%r44, %r32, %r119;
	mul.lo.s32 	%r45, %r44, %r3;
	add.s32 	%r46, %r45, %r4;
	cvt.s64.s32 	%rd79, %r46;
	sub.s32 	%r47, %r44, %r32;
	cvt.s64.s32 	%rd80, %r47;
	add.s64 	%rd81, %rd79, %rd80;
	shl.b64 	%rd82, %rd81, 1;
	add.s64 	%rd141, %rd52, %rd82;
	add.s64 	%rd140, %rd53, %rd82;
	add.s64 	%rd139, %rd60, %rd82;
	mul.lo.s32 	%r48, %r45, %r33;
	cvt.s64.s32 	%rd83, %r48;
	mul.lo.s32 	%r49, %r47, %r33;
	cvt.s64.s32 	%rd84, %r49;
	add.s64 	%rd85, %rd3, %rd84;
	add.s64 	%rd86, %rd85, %rd83;
	shl.b64 	%rd87, %rd86, 1;
	add.s64 	%rd138, %rd59, %rd87;
	cvta.to.global.u64 	%rd88, %rd61;
	add.s64 	%rd137, %rd88, %rd82;
	cvta.to.global.u64 	%rd89, %rd62;
	add.s64 	%rd136, %rd89, %rd82;
	mul.wide.s32 	%rd90, %r4, 2;
	add.s64 	%rd78, %rd57, %rd90;
	// begin inline asm
	ld.global.nc.b16 %rs59, [%rd78];
	// end inline asm
	add.s64 	%rd11, %rd66, %rd90;
	mov.f32 	%f8, 0f00000000;
	// begin inline asm
	{  cvt.rn.f16.f32 %rs60, %f8;}

	// end inline asm
	setp.lt.s32 	%p11, %r119, 1;
	mov.u16 	%rs295, %rs60;
	@%p11 bra 	$L__BB3_48;
	mul.lo.s32 	%r50, %r33, %r119;
	mul.lo.s32 	%r51, %r50, %r3;
	cvt.s64.s32 	%rd12, %r51;
	neg.s32 	%r21, %r5;
	and.b32  	%r22, %r1, 31;
	neg.s32 	%r23, %r32;
	and.b32  	%r24, %r33, 1;
	and.b32  	%r25, %r33, 2147483646;
	neg.s32 	%r26, %r25;
	shl.b64 	%rd13, %rd3, 1;
	shl.b64 	%rd91, %rd2, 1;
	add.s64 	%rd14, %rd1, %rd91;
	mul.wide.s32 	%rd15, %r21, 2;
	add.s64 	%rd16, %rd58, %rd91;
	mov.u16 	%rs295, %rs60;
$L__BB3_16:
	mov.u32 	%r27, %r119;
	setp.lt.s32 	%p12, %r33, 1;
	add.s32 	%r119, %r27, -1;
	// begin inline asm
	ld.global.nc.b16 %rs61, [%rd141];
	// end inline asm
	// begin inline asm
	ld.global.nc.b16 %rs62, [%rd140];
	// end inline asm
	// begin inline asm
	ld.global.nc.b16 %rs63, [%rd139];
	// end inline asm
	// begin inline asm
	{mul.f16 %rs294,%rs63,%rs59;
}
	// end inline asm
	// begin inline asm
	{mul.f16 %rs67,%rs63,%rs61;
}
	// end inline asm
	// begin inline asm
	{add.f16 %rs295,%rs295,%rs67;
}
	// end inline asm
	mul.lo.s32 	%r52, %r119, %r33;
	cvt.s64.s32 	%rd95, %r52;
	add.s64 	%rd23, %rd95, %rd12;
	mov.u16 	%rs293, %rs60;
	@%p12 bra 	$L__BB3_47;
	setp.eq.s32 	%p13, %r33, 1;
	mov.b64 	%rd145, 0;
	mov.u16 	%rs293, %rs60;
	@%p13 bra 	$L__BB3_37;
	shl.b64 	%rd142, %rd23, 1;
	mov.u64 	%rd143, %rd138;
	mov.u64 	%rd144, %rd13;
	mov.u32 	%r120, %r26;
	mov.u16 	%rs293, %rs60;
$L__BB3_19:
	.pragma "nounroll";
	setp.eq.s32 	%p14, %r27, 1;
	add.s64 	%rd97, %rd54, %rd144;
	// begin inline asm
	ld.global.nc.b16 %rs74, [%rd97];
	// end inline asm
	add.s64 	%rd98, %rd55, %rd142;
	// begin inline asm
	ld.global.nc.b16 %rs75, [%rd98];
	// end inline asm
	add.s64 	%rd99, %rd56, %rd142;
	// begin inline asm
	ld.global.nc.b16 %rs76, [%rd99];
	// end inline asm
	// begin inline asm
	ld.global.nc.b16 %rs77, [%rd143];
	// end inline asm
	add.s64 	%rd31, %rd143, %rd15;
	add.s64 	%rd32, %rd16, %rd144;
	@%p14 bra 	$L__BB3_21;
	// begin inline asm
	ld.global.nc.b16 %rs286, [%rd31];
	// end inline asm
	bra.uni 	$L__BB3_23;
$L__BB3_21:
	setp.eq.s64 	%p15, %rd58, 0;
	mov.u16 	%rs286, %rs60;
	@%p15 bra 	$L__BB3_23;
	// begin inline asm
	ld.global.nc.b16 %rs286, [%rd32];
	// end inline asm
$L__BB3_23:
	setp.ne.s32 	%p16, %r22, 0;
	add.s64 	%rd33, %rd14, %rd144;
	ld.global.u16 	%rs84, [%rd33];
	// begin inline asm
	{mul.f16 %rs80,%rs63,%rs76;
}
	// end inline asm
	// begin inline asm
	{add.f16 %rs83,%rs84,%rs80;
}
	// end inline asm
	// begin inline asm
	{mul.f16 %rs86,%rs63,%rs77;
}
	// end inline asm
	// begin inline asm
	{  cvt.f32.f16 %f9, %rs86;}

	// end inline asm
	mov.b32 	%r53, %f9;
	shfl.sync.down.b32	%r54|%p17, %r53, 16, 31, -1;
	mov.b32 	%f10, %r54;
	add.f32 	%f11, %f9, %f10;
	mov.b32 	%r55, %f11;
	shfl.sync.down.b32	%r56|%p18, %r55, 8, 31, -1;
	mov.b32 	%f12, %r56;
	add.f32 	%f13, %f11, %f12;
	mov.b32 	%r57, %f13;
	shfl.sync.down.b32	%r58|%p19, %r57, 4, 31, -1;
	mov.b32 	%f14, %r58;
	add.f32 	%f15, %f13, %f14;
	mov.b32 	%r59, %f15;
	shfl.sync.down.b32	%r60|%p20, %r59, 2, 31, -1;
	mov.b32 	%f16, %r60;
	add.f32 	%f17, %f15, %f16;
	mov.b32 	%r61, %f17;
	shfl.sync.down.b32	%r62|%p21, %r61, 1, 31, -1;
	mov.b32 	%f18, %r62;
	add.f32 	%f1, %f17, %f18;
	add.s64 	%rd34, %rd65, %rd142;
	@%p16 bra 	$L__BB3_25;
	// begin inline asm
	{  cvt.rn.f16.f32 %rs90, %f1;}

	// end inline asm
	// begin inline asm
	{ atom.add.noftz.f16 %rs91,[%rd34],%rs90; }

	// end inline asm
$L__BB3_25:
	setp.ne.s32 	%p22, %r22, 0;
	// begin inline asm
	{mul.f16 %rs93,%rs62,%rs74;
}
	// end inline asm
	// begin inline asm
	{.reg.b32         f, C, nZ;       
 .reg.b16         h,r;            
  mov.b16         h,%rs93;           
  cvt.f32.f16     f,h;            
  mov.b32         C, 0x3fb8aa3bU; 
  mov.b32         nZ, 0x80000000U;
  fma.rn.f32      f,f,C,nZ;       
  ex2.approx.ftz.f32  f,f;        
  cvt.rn.f16.f32      r,f;        
{.reg.b16 spc, ulp, p;
  mov.b16 spc,0X1F79U;
  mov.b16 ulp,0x9400U;
  set.eq.f16.f16 p,h, spc;
  fma.rn.f16 r,p,ulp,r;
}
{.reg.b16 spc, ulp, p;
  mov.b16 spc,0X25CFU;
  mov.b16 ulp,0x9400U;
  set.eq.f16.f16 p,h, spc;
  fma.rn.f16 r,p,ulp,r;
}
{.reg.b16 spc, ulp, p;
  mov.b16 spc,0XC13BU;
  mov.b16 ulp,0x0400U;
  set.eq.f16.f16 p,h, spc;
  fma.rn.f16 r,p,ulp,r;
}
{.reg.b16 spc, ulp, p;
  mov.b16 spc,0XC1EFU;
  mov.b16 ulp,0x0200U;
  set.eq.f16.f16 p,h, spc;
  fma.rn.f16 r,p,ulp,r;
}
  mov.b16         %rs96,r;           
}
	// end inline asm
	// begin inline asm
	{mul.f16 %rs98,%rs83,%rs96;
}
	// end inline asm
	// begin inline asm
	{mul.f16 %rs101,%rs83,%rs62;
}
	// end inline asm
	// begin inline asm
	{mul.f16 %rs104,%rs101,%rs75;
}
	// end inline asm
	// begin inline asm
	{add.f16 %rs107,%rs294,%rs104;
}
	// end inline asm
	// begin inline asm
	{mul.f16 %rs110,%rs83,%rs61;
}
	// end inline asm
	// begin inline asm
	{mul.f16 %rs113,%rs110,%rs62;
}
	// end inline asm
	// begin inline asm
	{  cvt.f32.f16 %f20, %rs113;}

	// end inline asm
	mov.b32 	%r63, %f20;
	shfl.sync.down.b32	%r64|%p23, %r63, 16, 31, -1;
	mov.b32 	%f21, %r64;
	add.f32 	%f22, %f20, %f21;
	mov.b32 	%r65, %f22;
	shfl.sync.down.b32	%r66|%p24, %r65, 8, 31, -1;
	mov.b32 	%f23, %r66;
	add.f32 	%f24, %f22, %f23;
	mov.b32 	%r67, %f24;
	shfl.sync.down.b32	%r68|%p25, %r67, 4, 31, -1;
	mov.b32 	%f25, %r68;
	add.f32 	%f26, %f24, %f25;
	mov.b32 	%r69, %f26;
	shfl.sync.down.b32	%r70|%p26, %r69, 2, 31, -1;
	mov.b32 	%f27, %r70;
	add.f32 	%f28, %f26, %f27;
	mov.b32 	%r71, %f28;
	shfl.sync.down.b32	%r72|%p27, %r71, 1, 31, -1;
	mov.b32 	%f29, %r72;
	add.f32 	%f2, %f28, %f29;
	add.s64 	%rd35, %rd64, %rd142;
	@%p22 bra 	$L__BB3_27;
	// begin inline asm
	{  cvt.rn.f16.f32 %rs117, %f2;}

	// end inline asm
	// begin inline asm
	{ atom.add.noftz.f16 %rs118,[%rd35],%rs117; }

	// end inline asm
$L__BB3_27:
	setp.eq.s32 	%p28, %r27, 1;
	// begin inline asm
	{mul.f16 %rs120,%rs83,%rs286;
}
	// end inline asm
	// begin inline asm
	{mul.f16 %rs123,%rs120,%rs96;
}
	// end inline asm
	// begin inline asm
	{mul.f16 %rs126,%rs123,%rs74;
}
	// end inline asm
	// begin inline asm
	{mul.f16 %rs129,%rs110,%rs75;
}
	// end inline asm
	// begin inline asm
	{add.f16 %rs132,%rs126,%rs129;
}
	// end inline asm
	// begin inline asm
	{add.f16 %rs135,%rs293,%rs132;
}
	// end inline asm
	// begin inline asm
	{mul.f16 %rs138,%rs123,%rs62;
}
	// end inline asm
	add.s64 	%rd105, %rd63, %rd144;
	// begin inline asm
	{ atom.add.noftz.f16 %rs141,[%rd105],%rs138; }

	// end inline asm
	st.global.u16 	[%rd33], %rs98;
	add.s64 	%rd106, %rd97, 2;
	// begin inline asm
	ld.global.nc.b16 %rs143, [%rd106];
	// end inline asm
	add.s64 	%rd107, %rd98, 2;
	// begin inline asm
	ld.global.nc.b16 %rs144, [%rd107];
	// end inline asm
	add.s64 	%rd108, %rd99, 2;
	// begin inline asm
	ld.global.nc.b16 %rs145, [%rd108];
	// end inline asm
	add.s64 	%rd109, %rd143, 2;
	// begin inline asm
	ld.global.nc.b16 %rs146, [%rd109];
	// end inline asm
	@%p28 bra 	$L__BB3_29;
	add.s64 	%rd110, %rd31, 2;
	// begin inline asm
	ld.global.nc.b16 %rs287, [%rd110];
	// end inline asm
	bra.uni 	$L__BB3_31;
$L__BB3_29:
	setp.eq.s64 	%p29, %rd58, 0;
	mov.u16 	%rs287, %rs60;
	@%p29 bra 	$L__BB3_31;
	add.s64 	%rd111, %rd32, 2;
	// begin inline asm
	ld.global.nc.b16 %rs287, [%rd111];
	// end inline asm
$L__BB3_31:
	setp.ne.s32 	%p30, %r22, 0;
	ld.global.u16 	%rs153, [%rd33+2];
	// begin inline asm
	{mul.f16 %rs149,%rs63,%rs145;
}
	// end inline asm
	// begin inline asm
	{add.f16 %rs152,%rs153,%rs149;
}
	// end inline asm
	// begin inline asm
	{mul.f16 %rs155,%rs63,%rs146;
}
	// end inline asm
	// begin inline asm
	{  cvt.f32.f16 %f31, %rs155;}

	// end inline asm
	mov.b32 	%r73, %f31;
	shfl.sync.down.b32	%r74|%p31, %r73, 16, 31, -1;
	mov.b32 	%f32, %r74;
	add.f32 	%f33, %f31, %f32;
	mov.b32 	%r75, %f33;
	shfl.sync.down.b32	%r76|%p32, %r75, 8, 31, -1;
	mov.b32 	%f34, %r76;
	add.f32 	%f35, %f33, %f34;
	mov.b32 	%r77, %f35;
	shfl.sync.down.b32	%r78|%p33, %r77, 4, 31, -1;
	mov.b32 	%f36, %r78;
	add.f32 	%f37, %f35, %f36;
	mov.b32 	%r79, %f37;
	shfl.sync.down.b32	%r80|%p34, %r79, 2, 31, -1;
	mov.b32 	%f38, %r80;
	add.f32 	%f39, %f37, %f38;
	mov.b32 	%r81, %f39;
	shfl.sync.down.b32	%r82|%p35, %r81, 1, 31, -1;
	mov.b32 	%f40, %r82;
	add.f32 	%f3, %f39, %f40;
	@%p30 bra 	$L__BB3_33;
	add.s64 	%rd112, %rd34, 2;
	// begin inline asm
	{  cvt.rn.f16.f32 %rs159, %f3;}

	// end inline asm
	// begin inline asm
	{ atom.add.noftz.f16 %rs160,[%rd112],%rs159; }

	// end inline asm
$L__BB3_33:
	setp.ne.s32 	%p36, %r22, 0;
	// begin inline asm
	{mul.f16 %rs162,%rs62,%rs143;
}
	// end inline asm
	// begin inline asm
	{.reg.b32         f, C, nZ;       
 .reg.b16         h,r;            
  mov.b16         h,%rs162;           
  cvt.f32.f16     f,h;            
  mov.b32         C, 0x3fb8aa3bU; 
  mov.b32         nZ, 0x80000000U;
  fma.rn.f32      f,f,C,nZ;       
  ex2.approx.ftz.f32  f,f;        
  cvt.rn.f16.f32      r,f;        
{.reg.b16 spc, ulp, p;
  mov.b16 spc,0X1F79U;
  mov.b16 ulp,0x9400U;
  set.eq.f16.f16 p,h, spc;
  fma.rn.f16 r,p,ulp,r;
}
{.reg.b16 spc, ulp, p;
  mov.b16 spc,0X25CFU;
  mov.b16 ulp,0x9400U;
  set.eq.f16.f16 p,h, spc;
  fma.rn.f16 r,p,ulp,r;
}
{.reg.b16 spc, ulp, p;
  mov.b16 spc,0XC13BU;
  mov.b16 ulp,0x0400U;
  set.eq.f16.f16 p,h, spc;
  fma.rn.f16 r,p,ulp,r;
}
{.reg.b16 spc, ulp, p;
  mov.b16 spc,0XC1EFU;
  mov.b16 ulp,0x0200U;
  set.eq.f16.f16 p,h, spc;
  fma.rn.f16 r,p,ulp,r;
}
  mov.b16         %rs165,r;           
}
	// end inline asm
	// begin inline asm
	{mul.f16 %rs167,%rs152,%rs165;
}
	// end inline asm
	// begin inline asm
	{mul.f16 %rs170,%rs152,%rs62;
}
	// end inline asm
	// begin inline asm
	{mul.f16 %rs173,%rs170,%rs144;
}
	// end inline asm
	// begin inline asm
	{add.f16 %rs294,%rs107,%rs173;
}
	// end inline asm
	// begin inline asm
	{mul.f16 %rs179,%rs152,%rs61;
}
	// end inline asm
	// begin inline asm
	{mul.f16 %rs182,%rs179,%rs62;
}
	// end inline asm
	// begin inline asm
	{  cvt.f32.f16 %f42, %rs182;}

	// end inline asm
	mov.b32 	%r83, %f42;
	shfl.sync.down.b32	%r84|%p37, %r83, 16, 31, -1;
	mov.b32 	%f43, %r84;
	add.f32 	%f44, %f42, %f43;
	mov.b32 	%r85, %f44;
	shfl.sync.down.b32	%r86|%p38, %r85, 8, 31, -1;
	mov.b32 	%f45, %r86;
	add.f32 	%f46, %f44, %f45;
	mov.b32 	%r87, %f46;
	shfl.sync.down.b32	%r88|%p39, %r87, 4, 31, -1;
	mov.b32 	%f47, %r88;
	add.f32 	%f48, %f46, %f47;
	mov.b32 	%r89, %f48;
	shfl.sync.down.b32	%r90|%p40, %r89, 2, 31, -1;
	mov.b32 	%f49, %r90;
	add.f32 	%f50, %f48, %f49;
	mov.b32 	%r91, %f50;
	shfl.sync.down.b32	%r92|%p41, %r91, 1, 31, -1;
	mov.b32 	%f51, %r92;
	add.f32 	%f4, %f50, %f51;
	@%p36 bra 	$L__BB3_35;
	add.s64 	%rd113, %rd35, 2;
	// begin inline asm
	{  cvt.rn.f16.f32 %rs186, %f4;}

	// end inline asm
	// begin inline asm
	{ atom.add.noftz.f16 %rs187,[%rd113],%rs186; }

	// end inline asm
$L__BB3_35:
	// begin inline asm
	{mul.f16 %rs189,%rs152,%rs287;
}
	// end inline asm
	// begin inline asm
	{mul.f16 %rs192,%rs189,%rs165;
}
	// end inline asm
	// begin inline asm
	{mul.f16 %rs195,%rs192,%rs143;
}
	// end inline asm
	// begin inline asm
	{mul.f16 %rs198,%rs179,%rs144;
}
	// end inline asm
	// begin inline asm
	{add.f16 %rs201,%rs195,%rs198;
}
	// end inline asm
	// begin inline asm
	{add.f16 %rs293,%rs135,%rs201;
}
	// end inline asm
	// begin inline asm
	{mul.f16 %rs207,%rs192,%rs62;
}
	// end inline asm
	add.s64 	%rd114, %rd105, 2;
	// begin inline asm
	{ atom.add.noftz.f16 %rs210,[%rd114],%rs207; }

	// end inline asm
	st.global.u16 	[%rd33+2], %rs167;
	add.s32 	%r120, %r120, 2;
	add.s64 	%rd144, %rd144, 4;
	add.s64 	%rd143, %rd143, 4;
	add.s64 	%rd142, %rd142, 4;
	setp.ne.s32 	%p42, %r120, 0;
	@%p42 bra 	$L__BB3_19;
	cvt.u64.u32 	%rd145, %r25;
$L__BB3_37:
	setp.eq.s32 	%p43, %r24, 0;
	@%p43 bra 	$L__BB3_47;
	setp.eq.s32 	%p44, %r27, 1;
	add.s64 	%rd42, %rd145, %rd3;
	shl.b64 	%rd119, %rd42, 1;
	add.s64 	%rd115, %rd54, %rd119;
	// begin inline asm
	ld.global.nc.b16 %rs212, [%rd115];
	// end inline asm
	add.s64 	%rd43, %rd23, %rd145;
	shl.b64 	%rd120, %rd43, 1;
	add.s64 	%rd116, %rd55, %rd120;
	// begin inline asm
	ld.global.nc.b16 %rs213, [%rd116];
	// end inline asm
	add.s64 	%rd117, %rd56, %rd120;
	// begin inline asm
	ld.global.nc.b16 %rs214, [%rd117];
	// end inline asm
	shl.b64 	%rd121, %rd145, 1;
	add.s64 	%rd118, %rd138, %rd121;
	// begin inline asm
	ld.global.nc.b16 %rs215, [%rd118];
	// end inline asm
	@%p44 bra 	$L__BB3_40;
	add.s64 	%rd122, %rd118, %rd15;
	// begin inline asm
	ld.global.nc.b16 %rs292, [%rd122];
	// end inline asm
	bra.uni 	$L__BB3_42;
$L__BB3_40:
	setp.eq.s64 	%p45, %rd58, 0;
	mov.u16 	%rs292, %rs60;
	@%p45 bra 	$L__BB3_42;
	add.s64 	%rd124, %rd42, %rd2;
	shl.b64 	%rd125, %rd124, 1;
	add.s64 	%rd123, %rd58, %rd125;
	// begin inline asm
	ld.global.nc.b16 %rs292, [%rd123];
	// end inline asm
$L__BB3_42:
	setp.ne.s32 	%p46, %r22, 0;
	add.s64 	%rd45, %rd4, %rd121;
	ld.global.u16 	%rs222, [%rd45];
	// begin inline asm
	{mul.f16 %rs218,%rs63,%rs214;
}
	// end inline asm
	// begin inline asm
	{add.f16 %rs221,%rs222,%rs218;
}
	// end inline asm
	// begin inline asm
	{mul.f16 %rs224,%rs63,%rs215;
}
	// end inline asm
	// begin inline asm
	{  cvt.f32.f16 %f53, %rs224;}

	// end inline asm
	mov.b32 	%r93, %f53;
	shfl.sync.down.b32	%r94|%p47, %r93, 16, 31, -1;
	mov.b32 	%f54, %r94;
	add.f32 	%f55, %f53, %f54;
	mov.b32 	%r95, %f55;
	shfl.sync.down.b32	%r96|%p48, %r95, 8, 31, -1;
	mov.b32 	%f56, %r96;
	add.f32 	%f57, %f55, %f56;
	mov.b32 	%r97, %f57;
	shfl.sync.down.b32	%r98|%p49, %r97, 4, 31, -1;
	mov.b32 	%f58, %r98;
	add.f32 	%f59, %f57, %f58;
	mov.b32 	%r99, %f59;
	shfl.sync.down.b32	%r100|%p50, %r99, 2, 31, -1;
	mov.b32 	%f60, %r100;
	add.f32 	%f61, %f59, %f60;
	mov.b32 	%r101, %f61;
	shfl.sync.down.b32	%r102|%p51, %r101, 1, 31, -1;
	mov.b32 	%f62, %r102;
	add.f32 	%f5, %f61, %f62;
	@%p46 bra 	$L__BB3_44;
	add.s64 	%rd127, %rd65, %rd120;
	// begin inline asm
	{  cvt.rn.f16.f32 %rs228, %f5;}

	// end inline asm
	// begin inline asm
	{ atom.add.noftz.f16 %rs229,[%rd127],%rs228; }

	// end inline asm
$L__BB3_44:
	setp.ne.s32 	%p52, %r22, 0;
	// begin inline asm
	{mul.f16 %rs231,%rs62,%rs212;
}
	// end inline asm
	// begin inline asm
	{.reg.b32         f, C, nZ;       
 .reg.b16         h,r;            
  mov.b16         h,%rs231;           
  cvt.f32.f16     f,h;            
  mov.b32         C, 0x3fb8aa3bU; 
  mov.b32         nZ, 0x80000000U;
  fma.rn.f32      f,f,C,nZ;       
  ex2.approx.ftz.f32  f,f;        
  cvt.rn.f16.f32      r,f;        
{.reg.b16 spc, ulp, p;
  mov.b16 spc,0X1F79U;
  mov.b16 ulp,0x9400U;
  set.eq.f16.f16 p,h, spc;
  fma.rn.f16 r,p,ulp,r;
}
{.reg.b16 spc, ulp, p;
  mov.b16 spc,0X25CFU;
  mov.b16 ulp,0x9400U;
  set.eq.f16.f16 p,h, spc;
  fma.rn.f16 r,p,ulp,r;
}
{.reg.b16 spc, ulp, p;
  mov.b16 spc,0XC13BU;
  mov.b16 ulp,0x0400U;
  set.eq.f16.f16 p,h, spc;
  fma.rn.f16 r,p,ulp,r;
}
{.reg.b16 spc, ulp, p;
  mov.b16 spc,0XC1EFU;
  mov.b16 ulp,0x0200U;
  set.eq.f16.f16 p,h, spc;
  fma.rn.f16 r,p,ulp,r;
}
  mov.b16         %rs234,r;           
}
	// end inline asm
	// begin inline asm
	{mul.f16 %rs236,%rs221,%rs234;
}
	// end inline asm
	// begin inline asm
	{mul.f16 %rs239,%rs221,%rs62;
}
	// end inline asm
	// begin inline asm
	{mul.f16 %rs242,%rs239,%rs213;
}
	// end inline asm
	// begin inline asm
	{add.f16 %rs294,%rs294,%rs242;
}
	// end inline asm
	// begin inline asm
	{mul.f16 %rs248,%rs221,%rs61;
}
	// end inline asm
	// begin inline asm
	{mul.f16 %rs251,%rs248,%rs62;
}
	// end inline asm
	// begin inline asm
	{  cvt.f32.f16 %f64, %rs251;}

	// end inline asm
	mov.b32 	%r103, %f64;
	shfl.sync.down.b32	%r104|%p53, %r103, 16, 31, -1;
	mov.b32 	%f65, %r104;
	add.f32 	%f66, %f64, %f65;
	mov.b32 	%r105, %f66;
	shfl.sync.down.b32	%r106|%p54, %r105, 8, 31, -1;
	mov.b32 	%f67, %r106;
	add.f32 	%f68, %f66, %f67;
	mov.b32 	%r107, %f68;
	shfl.sync.down.b32	%r108|%p55, %r107, 4, 31, -1;
	mov.b32 	%f69, %r108;
	add.f32 	%f70, %f68, %f69;
	mov.b32 	%r109, %f70;
	shfl.sync.down.b32	%r110|%p56, %r109, 2, 31, -1;
	mov.b32 	%f71, %r110;
	add.f32 	%f72, %f70, %f71;
	mov.b32 	%r111, %f72;
	shfl.sync.down.b32	%r112|%p57, %r111, 1, 31, -1;
	mov.b32 	%f73, %r112;
	add.f32 	%f6, %f72, %f73;
	@%p52 bra 	$L__BB3_46;
	add.s64 	%rd129, %rd64, %rd120;
	// begin inline asm
	{  cvt.rn.f16.f32 %rs255, %f6;}

	// end inline asm
	// begin inline asm
	{ atom.add.noftz.f16 %rs256,[%rd129],%rs255; }

	// end inline asm
$L__BB3_46:
	// begin inline asm
	{mul.f16 %rs258,%rs221,%rs292;
}
	// end inline asm
	// begin inline asm
	{mul.f16 %rs261,%rs258,%rs234;
}
	// end inline asm
	// begin inline asm
	{mul.f16 %rs264,%rs261,%rs212;
}
	// end inline asm
	// begin inline asm
	{mul.f16 %rs267,%rs248,%rs213;
}
	// end inline asm
	// begin inline asm
	{add.f16 %rs270,%rs264,%rs267;
}
	// end inline asm
	// begin inline asm
	{add.f16 %rs293,%rs293,%rs270;
}
	// end inline asm
	// begin inline asm
	{mul.f16 %rs276,%rs261,%rs62;
}
	// end inline asm
	add.s64 	%rd131, %rd63, %rd119;
	// begin inline asm
	{ atom.add.noftz.f16 %rs279,[%rd131],%rs276; }

	// end inline asm
	st.global.u16 	[%rd45], %rs236;
$L__BB3_47:
	st.global.u16 	[%rd137], %rs294;
	st.global.u16 	[%rd136], %rs293;
	mul.wide.s32 	%rd133, %r23, 2;
	add.s64 	%rd141, %rd141, %rd133;
	add.s64 	%rd140, %rd140, %rd133;
	add.s64 	%rd139, %rd139, %rd133;
	add.s64 	%rd137, %rd137, %rd133;
	add.s64 	%rd136, %rd136, %rd133;
	add.s64 	%rd138, %rd138, %rd15;
	setp.gt.s32 	%p58, %r27, 1;
	@%p58 bra 	$L__BB3_16;
$L__BB3_48:
	// begin inline asm
	{ atom.add.noftz.f16 %rs281,[%rd11],%rs295; }

	// end inline asm
$L__BB3_49:
	ret;

}


// ===== COMPILED SASS (sm_100) =====

	.target	sm_100

	.elftype	@"ET_EXEC"


//--------------------- .note.nv.tkinfo           --------------------------
	.section	.note.nv.tkinfo,"",@"SHT_NOTE"
	.sectionflags	@"SHF_NOTE_NV_TKINFO"
	.tkinfo
        /*0018*/ 	.word	0x00000002
        /*0030*/ 	.string	""
        /*0030*/ 	.string	"ptxas"
        /*0030*/ 	.string	"Cuda compilation tools, release 13.0, V13.0.88"
        /*0030*/ 	.string	"Build cuda_13.0.r13.0/compiler.36424714_0"
        /*0030*/ 	.string	"-arch sm_100 -m 64 "



//--------------------- .note.nv.cuinfo           --------------------------
	.section	.note.nv.cuinfo,"",@"SHT_NOTE"
	.sectionflags	@"SHF_NOTE_NV_CUINFO"
        /*0018*/ 	.short	0x0002
        /*001a*/ 	.short	0x0064
        /*001c*/ 	.short	0x0082
	.zero		2


//--------------------- .nv.info                  --------------------------
	.section	.nv.info,"",@"SHT_CUDA_INFO"
	.align	4


	//----- nvinfo : EIATTR_REGCOUNT
	.align		4
        /*0000*/ 	.byte	0x04, 0x2f
        /*0002*/ 	.short	(.L_1 - .L_0)
	.align		4
.L_0:
        /*0004*/ 	.word	index@(_Z25selective_scan_fwd_kernelIfEvPKT_S2_S2_S2_S2_S2_S2_PS0_S3_S3_iiii)
        /*0008*/ 	.word	0x00000040


	//----- nvinfo : EIATTR_FRAME_SIZE
	.align		4
.L_1:
        /*000c*/ 	.byte	0x04, 0x11
        /*000e*/ 	.short	(.L_3 - .L_2)
	.align		4
.L_2:
        /*0010*/ 	.word	index@(_Z25selective_scan_fwd_kernelIfEvPKT_S2_S2_S2_S2_S2_S2_PS0_S3_S3_iiii)
        /*0014*/ 	.word	0x00000000


	//----- nvinfo : EIATTR_REGCOUNT
	.align		4
.L_3:
        /*0018*/ 	.byte	0x04, 0x2f
        /*001a*/ 	.short	(.L_5 - .L_4)
	.align		4
.L_4:
        /*001c*/ 	.word	index@(_Z25selective_scan_fwd_kernelI6__halfEvPKT_S3_S3_S3_S3_S3_S3_PS1_S4_S4_iiii)
        /*0020*/ 	.word	0x0000003c


	//----- nvinfo : EIATTR_FRAME_SIZE
	.align		4
.L_5:
        /*0024*/ 	.byte	0x04, 0x11
        /*0026*/ 	.short	(.L_7 - .L_6)
	.align		4
.L_6:
        /*0028*/ 	.word	index@(_Z25selective_scan_fwd_kernelI6__halfEvPKT_S3_S3_S3_S3_S3_S3_PS1_S4_S4_iiii)
        /*002c*/ 	.word	0x00000000


	//----- nvinfo : EIATTR_REGCOUNT
	.align		4
.L_7:
        /*0030*/ 	.byte	0x04, 0x2f
        /*0032*/ 	.short	(.L_9 - .L_8)
	.align		4
.L_8:
        /*0034*/ 	.word	index@(_Z25selective_scan_bwd_kernelIfEvPKT_S2_S2_S2_S2_S2_S2_S2_S2_PS0_S3_S3_S3_S3_S3_S3_iiii)
        /*0038*/ 	.word	0x00000040


	//----- nvinfo : EIATTR_FRAME_SIZE
	.align		4
.L_9:
        /*003c*/ 	.byte	0x04, 0x11
        /*003e*/ 	.short	(.L_11 - .L_10)
	.align		4
.L_10:
        /*0040*/ 	.word	index@(_Z25selective_scan_bwd_kernelIfEvPKT_S2_S2_S2_S2_S2_S2_S2_S2_PS0_S3_S3_S3_S3_S3_S3_iiii)
        /*0044*/ 	.word	0x00000000


	//----- nvinfo : EIATTR_REGCOUNT
	.align		4
.L_11:
        /*0048*/ 	.byte	0x04, 0x2f
        /*004a*/ 	.short	(.L_13 - .L_12)
	.align		4
.L_12:
        /*004c*/ 	.word	index@(_Z25selective_scan_bwd_kernelI6__halfEvPKT_S3_S3_S3_S3_S3_S3_S3_S3_PS1_S4_S4_S4_S4_S4_S4_iiii)
        /*0050*/ 	.word	0x00000053


	//----- nvinfo : EIATTR_FRAME_SIZE
	.align		4
.L_13:
        /*0054*/ 	.byte	0x04, 0x11
        /*0056*/ 	.short	(.L_15 - .L_14)
	.align		4
.L_14:
        /*0058*/ 	.word	index@(_Z25selective_scan_bwd_kernelI6__halfEvPKT_S3_S3_S3_S3_S3_S3_S3_S3_PS1_S4_S4_S4_S4_S4_S4_iiii)
        /*005c*/ 	.word	0x00000000


	//----- nvinfo : EIATTR_MIN_STACK_SIZE
	.align		4
.L_15:
        /*0060*/ 	.byte	0x04, 0x12
        /*0062*/ 	.short	(.L_17 - .L_16)
	.align		4
.L_16:
        /*0064*/ 	.word	index@(_Z25selective_scan_bwd_kernelI6__halfEvPKT_S3_S3_S3_S3_S3_S3_S3_S3_PS1_S4_S4_S4_S4_S4_S4_iiii)
        /*0068*/ 	.word	0x00000000


	//----- nvinfo : EIATTR_MIN_STACK_SIZE
	.align		4
.L_17:
        /*006c*/ 	.byte	0x04, 0x12
        /*006e*/ 	.short	(.L_19 - .L_18)
	.align		4
.L_18:
        /*0070*/ 	.word	index@(_Z25selective_scan_bwd_kernelIfEvPKT_S2_S2_S2_S2_S2_S2_S2_S2_PS0_S3_S3_S3_S3_S3_S3_iiii)
        /*0074*/ 	.word	0x00000000


	//----- nvinfo : EIATTR_MIN_STACK_SIZE
	.align		4
.L_19:
        /*0078*/ 	.byte	0x04, 0x12
        /*007a*/ 	.short	(.L_21 - .L_20)
	.align		4
.L_20:
        /*007c*/ 	.word	index@(_Z25selective_scan_fwd_kernelI6__halfEvPKT_S3_S3_S3_S3_S3_S3_PS1_S4_S4_iiii)
        /*0080*/ 	.word	0x00000000


	//----- nvinfo : EIATTR_MIN_STACK_SIZE
	.align		4
.L_21:
        /*0084*/ 	.byte	0x04, 0x12
        /*0086*/ 	.short	(.L_23 - .L_22)
	.align		4
.L_22:
        /*0088*/ 	.word	index@(_Z25selective_scan_fwd_kernelIfEvPKT_S2_S2_S2_S2_S2_S2_PS0_S3_S3_iiii)
        /*008c*/ 	.word	0x00000000
.L_23:


//--------------------- .nv.compat                --------------------------
	.section	.nv.compat,"",@"SHT_CUDA_COMPAT_INFO"
	.align	4
        /*0000*/ 	.byte	0x02, 0x09, 0x00, 0x00, 0x02, 0x02, 0x01, 0x00, 0x02, 0x05, 0x05, 0x00, 0x03, 0x07, 0x01, 0x01
        /*0010*/ 	.byte	0x02, 0x03, 0x00, 0x00, 0x02, 0x06, 0x01, 0x00, 0x04, 0x0b, 0x08, 0x00, 0x09, 0x00, 0x00, 0x00
        /*0020*/ 	.byte	0x00, 0x00, 0x00, 0x00


//--------------------- .nv.info._Z25selective_scan_bwd_kernelI6__halfEvPKT_S3_S3_S3_S3_S3_S3_S3_S3_PS1_S4_S4_S4_S4_S4_S4_iiii --------------------------
	.section	.nv.info._Z25selective_scan_bwd_kernelI6__halfEvPKT_S3_S3_S3_S3_S3_S3_S3_S3_PS1_S4_S4_S4_S4_S4_S4_iiii,"",@"SHT_CUDA_INFO"
	.sectionflags	@""
	.align	4


	//----- nvinfo : EIATTR_CUDA_API_VERSION
	.align		4
        /*0000*/ 	.byte	0x04, 0x37
        /*0002*/ 	.short	(.L_25 - .L_24)
.L_24:
        /*0004*/ 	.word	0x00000082


	//----- nvinfo : EIATTR_KPARAM_INFO
	.align		4
.L_25:
        /*0008*/ 	.byte	0x04, 0x17
        /*000a*/ 	.short	(.L_27 - .L_26)
.L_26:
        /*000c*/ 	.word	0x00000000
        /*0010*/ 	.short	0x0013
        /*0012*/ 	.short	0x008c
        /*0014*/ 	.byte	0x00, 0xf0, 0x11, 0x00


	//----- nvinfo : EIATTR_KPARAM_INFO
	.align		4
.L_27:
        /*0018*/ 	.byte	0x04, 0x17
        /*001a*/ 	.short	(.L_29 - .L_28)
.L_28:
        /*001c*/ 	.word	0x00000000
        /*0020*/ 	.short	0x0012
        /*0022*/ 	.short	0x0088
        /*0024*/ 	.byte	0x00, 0xf0, 0x11, 0x00


	//----- nvinfo : EIATTR_KPARAM_INFO
	.align		4
.L_29:
        /*0028*/ 	.byte	0x04, 0x17
        /*002a*/ 	.short	(.L_31 - .L_30)
.L_30:
        /*002c*/ 	.word	0x00000000
        /*0030*/ 	.short	0x0011
        /*0032*/ 	.short	0x0084
        /*0034*/ 	.byte	0x00, 0xf0, 0x11, 0x00


	//----- nvinfo : EIATTR_KPARAM_INFO
	.align		4
.L_31:
        /*0038*/ 	.byte	0x04, 0x17
        /*003a*/ 	.short	(.L_33 - .L_32)
.L_32:
        /*003c*/ 	.word	0x00000000
        /*0040*/ 	.short	0x0010
        /*0042*/ 	.short	0x0080
        /*0044*/ 	.byte	0x00, 0xf0, 0x11, 0x00


	//----- nvinfo : EIATTR_KPARAM_INFO
	.align		4
.L_33:
        /*0048*/ 	.byte	0x04, 0x17
        /*004a*/ 	.short	(.L_35 - .L_34)
.L_34:
        /*004c*/ 	.word	0x00000000
        /*0050*/ 	.short	0x000f
        /*0052*/ 	.short	0x0078
        /*0054*/ 	.byte	0x00, 0xf5, 0x21, 0x00


	//----- nvinfo : EIATTR_KPARAM_INFO
	.align		4
.L_35:
        /*0058*/ 	.byte	0x04, 0x17
        /*005a*/ 	.short	(.L_37 - .L_36)
.L_36:
        /*005c*/ 	.word	0x00000000
        /*0060*/ 	.short	0x000e
        /*0062*/ 	.short	0x0070
        /*0064*/ 	.byte	0x00, 0xf5, 0x21, 0x00


	//----- nvinfo : EIATTR_KPARAM_INFO
	.align		4
.L_37:
        /*0068*/ 	.byte	0x04, 0x17
        /*006a*/ 	.short	(.L_39 - .L_38)
.L_38:
        /*006c*/ 	.word	0x00000000
        /*0070*/ 	.short	0x000d
        /*0072*/ 	.short	0x0068
        /*0074*/ 	.byte	0x00, 0xf5, 0x21, 0x00


	//----- nvinfo : EIATTR_KPARAM_INFO
	.align		4
.L_39:
        /*0078*/ 	.byte	0x04, 0x17
        /*007a*/ 	.short	(.L_41 - .L_40)
.L_40:
        /*007c*/ 	.word	0x00000000
        /*0080*/ 	.short	0x000c
        /*0082*/ 	.short	0x0060
        /*0084*/ 	.byte	0x00, 0xf5, 0x21, 0x00


	//----- nvinfo : EIATTR_KPARAM_INFO
	.align		4
.L_41:
        /*0088*/ 	.byte	0x04, 0x17
        /*008a*/ 	.short	(.L_43 - .L_42)
.L_42:
        /*008c*/ 	.word	0x00000000
        /*0090*/ 	.short	0x000b
        /*0092*/ 	.short	0x0058
        /*0094*/ 	.byte	0x00, 0xf5, 0x21, 0x00


	//----- nvinfo : EIATTR_KPARAM_INFO
	.align		4
.L_43:
        /*0098*/ 	.byte	0x04, 0x17
        /*009a*/ 	.short	(.L_45 - .L_44)
.L_44:
        /*009c*/ 	.word	0x00000000
        /*00a0*/ 	.short	0x000a
        /*00a2*/ 	.short	0x0050
        /*00a4*/ 	.byte	0x00, 0xf5, 0x21, 0x00


	//----- nvinfo : EIATTR_KPARAM_INFO
	.align		4
.L_45:
        /*00a8*/ 	.byte	0x04, 0x17
        /*00aa*/ 	.short	(.L_47 - .L_46)
.L_46:
        /*00ac*/ 	.word	0x00000000
        /*00b0*/ 	.short	0x0009
        /*00b2*/ 	.short	0x0048
        /*00b4*/ 	.byte	0x00, 0xf5, 0x21, 0x00


	//----- nvinfo : EIATTR_KPARAM_INFO
	.align		4
.L_47:
        /*00b8*/ 	.byte	0x04, 0x17
        /*00ba*/ 	.short	(.L_49 - .L_48)
.L_48:
        /*00bc*/ 	.word	0x00000000
        /*00c0*/ 	.short	0x0008
        /*00c2*/ 	.short	0x0040
        /*00c4*/ 	.byte	0x00, 0xf5, 0x21, 0x00


	//----- nvinfo : EIATTR_KPARAM_INFO
	.align		4
.L_49:
        /*00c8*/ 	.byte	0x04, 0x17
        /*00ca*/ 	.short	(.L_51 - .L_50)
.L_50:
        /*00cc*/ 	.word	0x00000000
        /*00d0*/ 	.short	0x0007
        /*00d2*/ 	.short	0x0038
        /*00d4*/ 	.byte	0x00, 0xf5, 0x21, 0x00


	//----- nvinfo : EIATTR_KPARAM_INFO
	.align		4
.L_51:
        /*00d8*/ 	.byte	0x04, 0x17
        /*00da*/ 	.short	(.L_53 - .L_52)
.L_52:
        /*00dc*/ 	.word	0x00000000
        /*00e0*/ 	.short	0x0006
        /*00e2*/ 	.short	0x0030
        /*00e4*/ 	.byte	0x00, 0xf5, 0x21, 0x00


	//----- nvinfo : EIATTR_KPARAM_INFO
	.align		4
.L_53:
        /*00e8*/ 	.byte	0x04, 0x17
        /*00ea*/ 	.short	(.L_55 - .L_54)
.L_54:
        /*00ec*/ 	.word	0x00000000
        /*00f0*/ 	.short	0x0005
        /*00f2*/ 	.short	0x0028
        /*00f4*/ 	.byte	0x00, 0xf5, 0x21, 0x00


	//----- nvinfo : EIATTR_KPARAM_INFO
	.align		4
.L_55:
        /*00f8*/ 	.byte	0x04, 0x17
        /*00fa*/ 	.short	(.L_57 - .L_56)
.L_56:
        /*00fc*/ 	.word	0x00000000
        /*0100*/ 	.short	0x0004
        /*0102*/ 	.short	0x0020
        /*0104*/ 	.byte	0x00, 0xf5, 0x21, 0x00


	//----- nvinfo : EIATTR_KPARAM_INFO
	.align		4
.L_57:
        /*0108*/ 	.byte	0x04, 0x17
        /*010a*/ 	.short	(.L_59 - .L_58)
.L_58:
        /*010c*/ 	.word	0x00000000
        /*0110*/ 	.short	0x0003
        /*0112*/ 	.short	0x0018
        /*0114*/ 	.byte	0x00, 0xf5, 0x21, 0x00


	//----- nvinfo : EIATTR_KPARAM_INFO
	.align		4
.L_59:
        /*0118*/ 	.byte	0x04, 0x17
        /*011a*/ 	.short	(.L_61 - .L_60)
.L_60:
        /*011c*/ 	.word	0x00000000
        /*0120*/ 	.short	0x0002
        /*0122*/ 	.short	0x0010
        /*0124*/ 	.byte	0x00, 0xf5, 0x21, 0x00


	//----- nvinfo : EIATTR_KPARAM_INFO
	.align		4
.L_61:
        /*0128*/ 	.byte	0x04, 0x17
        /*012a*/ 	.short	(.L_63 - .L_62)
.L_62:
        /*012c*/ 	.word	0x00000000
        /*0130*/ 	.short	0x0001
        /*0132*/ 	.short	0x0008
        /*0134*/ 	.byte	0x00, 0xf5, 0x21, 0x00


	//----- nvinfo : EIATTR_KPARAM_INFO
	.align		4
.L_63:
        /*0138*/ 	.byte	0x04, 0x17
        /*013a*/ 	.short	(.L_65 - .L_64)
.L_64:
        /*013c*/ 	.word	0x00000000
        /*0140*/ 	.short	0x0000
        /*0142*/ 	.short	0x0000
        /*0144*/ 	.byte	0x00, 0xf5, 0x21, 0x00


	//----- nvinfo : EIATTR_SPARSE_MMA_MASK
	.align		4
.L_65:
        /*0148*/ 	.byte	0x03, 0x50
        /*014a*/ 	.short	0x0000


	//----- nvinfo : EIATTR_MAXREG_COUNT
	.align		4
        /*014c*/ 	.byte	0x03, 0x1b
        /*014e*/ 	.short	0x0080


	//----- nvinfo : EIATTR_MERCURY_ISA_VERSION
	.align		4
        /*0150*/ 	.byte	0x03, 0x5f
        /*0152*/ 	.short	0x0101


	//----- nvinfo : EIATTR_COOP_GROUP_MASK_REGIDS
	.align		4
        /*0154*/ 	.byte	0x04, 0x29
        /*0156*/ 	.short	(.L_67 - .L_66)


	//   ....[0]....
.L_66:
        /*0158*/ 	.word	0xffffffff


	//   ....[1]....
        /*015c*/ 	.word	0xffffffff


	//   ....[2]....
        /*0160*/ 	.word	0xffffffff


	//   ....[3]....
        /*0164*/ 	.word	0xffffffff


	//   ....[4]....
        /*0168*/ 	.word	0xffffffff


	//   ....[5]....
        /*016c*/ 	.word	0xffffffff


	//   ....[6]....
        /*0170*/ 	.word	0xffffffff


	//   ....[7]....
        /*0174*/ 	.word	0xffffffff


	//   ....[8]....
        /*0178*/ 	.word	0xffffffff


	//   ....[9]....
        /*017c*/ 	.word	0xffffffff


	//   ....[10]....
        /*0180*/ 	.word	0xffffffff


	//   ....[11]....
        /*0184*/ 	.word	0xffffffff


	//   ....[12]....
        /*0188*/ 	.word	0xffffffff


	//   ....[13]....
        /*018c*/ 	.word	0xffffffff


	//   ....[14]....
        /*0190*/ 	.word	0xffffffff


	//   ....[15]....
        /*0194*/ 	.word	0xffffffff


	//   ....[16]....
        /*0198*/ 	.word	0xffffffff


	//   ....[17]....
        /*019c*/ 	.word	0xffffffff


	//   ....[18]....
        /*01a0*/ 	.word	0xffffffff


	//   ....[19]....
        /*01a4*/ 	.word	0xffffffff


	//   ....[20]....
        /*01a8*/ 	.word	0xffffffff


	//   ....[21]....
        /*01ac*/ 	.word	0xffffffff


	//   ....[22]....
        /*01b0*/ 	.word	0xffffffff


	//   ....[23]....
        /*01b4*/ 	.word	0xffffffff


	//   ....[24]....
        /*01b8*/ 	.word	0xffffffff


	//   ....[25]....
        /*01bc*/ 	.word	0xffffffff


	//   ....[26]....
        /*01c0*/ 	.word	0xffffffff


	//   ....[27]....
        /*01c4*/ 	.word	0xffffffff


	//   ....[28]....
        /*01c8*/ 	.word	0xffffffff


	//   ....[29]....
        /*01cc*/ 	.word	0xffffffff


	//----- nvinfo : EIATTR_COOP_GROUP_INSTR_OFFSETS
	.align		4
.L_67:
        /*01d0*/ 	.byte	0x04, 0x28
        /*01d2*/ 	.short	(.L_69 - .L_68)


	//   ....[0]....
.L_68:
        /*01d4*/ 	.word	0x00000e00


	//   ....[1]....
        /*01d8*/ 	.word	0x00000e90


	//   ....[2]....
        /*01dc*/ 	.word	0x00000f00


	//   ....[3]....
        /*01e0*/ 	.word	0x00000f60


	//   ....[4]....
        /*01e4*/ 	.word	0x00000fe0


	//   ....[5]....
        /*01e8*/ 	.word	0x00001100


	//   ....[6]....
        /*01ec*/ 	.word	0x00001150


	//   ....[7]....
        /*01f0*/ 	.word	0x00001170


	//   ....[8]....
        /*01f4*/ 	.word	0x00001190


	//   ....[9]....
        /*01f8*/ 	.word	0x000011c0


	//   ....[10]....
        /*01fc*/ 	.word	0x00001570


	//   ....[11]....
        /*0200*/ 	.word	0x000015d0


	//   ....[12]....
        /*0204*/ 	.word	0x00001600


	//   ....[13]....
        /*0208*/ 	.word	0x00001680


	//   ....[14]....
        /*020c*/ 	.word	0x000016d0


	//   ....[15]....
        /*0210*/ 	.word	0x00001850


	//   ....[16]....
        /*0214*/ 	.word	0x000018b0


	//   ....[17]....
        /*0218*/ 	.word	0x000018d0


	//   ....[18]....
        /*021c*/ 	.word	0x000018f0


	//   ....[19]....
        /*0220*/ 	.word	0x00001910


	//   ....[20]....
        /*0224*/ 	.word	0x00001f00


	//   ....[21]....
        /*0228*/ 	.word	0x00001fc0


	//   ....[22]....
        /*022c*/ 	.word	0x00002000


	//   ....[23]....
        /*0230*/ 	.word	0x00002030


	//   ....[24]....
        /*0234*/ 	.word	0x00002060


	//   ....[25]....
        /*0238*/ 	.word	0x00002200


	//   ....[26]....
        /*023c*/ 	.word	0x00002230


	//   ....[27]....
        /*0240*/ 	.word	0x00002250


	//   ....[28]....
        /*0244*/ 	.word	0x00002270


	//   ....[29]....
        /*0248*/ 	.word	0x00002290


	//----- nvinfo : EIATTR_VRC_CTA_INIT_COUNT
	.align		4
.L_69:
        /*024c*/ 	.byte	0x02, 0x4a
	.zero		1
	.zero		1


	//----- nvinfo : EIATTR_ATOM16_EMUL_INSTR_REG_MAP
	.align		4
        /*0250*/ 	.byte	0x04, 0x2e
        /*0252*/ 	.short	(.L_71 - .L_70)


	//   ....[0]....
.L_70:
        /*0254*/ 	.word	0x00001050
        /*0258*/ 	.short	0x0041
        /*025a*/ 	.short	0x0000


	//   ....[1]....
        /*025c*/ 	.word	0x000010b0
        /*0260*/ 	.short	0x0041
        /*0262*/ 	.short	0x0000


	//   ....[2]....
        /*0264*/ 	.word	0x00001220
        /*0268*/ 	.short	0x0043
        /*026a*/ 	.short	0x0000


	//   ....[3]....
        /*026c*/ 	.word	0x00001280
        /*0270*/ 	.short	0x0043
        /*0272*/ 	.short	0x0000


	//   ....[4]....
        /*0274*/ 	.word	0x00001330
        /*0278*/ 	.short	0x0045
        /*027a*/ 	.short	0x0000


	//   ....[5]....
        /*027c*/ 	.word	0x00001430
        /*0280*/ 	.short	0x0045
        /*0282*/ 	.short	0x0000


	//   ....[6]....
        /*0284*/ 	.word	0x000017a0
        /*0288*/ 	.short	0x0041
        /*028a*/ 	.short	0x0000


	//   ....[7]....
        /*028c*/ 	.word	0x00001800
        /*0290*/ 	.short	0x0041
        /*0292*/ 	.short	0x0000


	//   ....[8]....
        /*0294*/ 	.word	0x00001990
        /*0298*/ 	.short	0x0043
        /*029a*/ 	.short	0x0000


	//   ....[9]....
        /*029c*/ 	.word	0x000019e0
        /*02a0*/ 	.short	0x0043
        /*02a2*/ 	.short	0x0000


	//   ....[10]....
        /*02a4*/ 	.word	0x00001a40
        /*02a8*/ 	.short	0x0045
        /*02aa*/ 	.short	0x0000


	//   ....[11]....
        /*02ac*/ 	.word	0x00001b20
        /*02b0*/ 	.short	0x0045
        /*02b2*/ 	.short	0x0000


	//   ....[12]....
        /*02b4*/ 	.word	0x00002150
        /*02b8*/ 	.short	0x0037
        /*02ba*/ 	.short	0x0000


	//   ....[13]....
        /*02bc*/ 	.word	0x000021b0
        /*02c0*/ 	.short	0x0037
        /*02c2*/ 	.short	0x0000


	//   ....[14]....
        /*02c4*/ 	.word	0x00002320
        /*02c8*/ 	.short	0x0033
        /*02ca*/ 	.short	0x0000


	//   ....[15]....
        /*02cc*/ 	.word	0x00002380
        /*02d0*/ 	.short	0x0033
        /*02d2*/ 	.short	0x0000


	//   ....[16]....
        /*02d4*/ 	.word	0x00002430
        /*02d8*/ 	.short	0x0031
        /*02da*/ 	.short	0x0000


	//   ....[17]....
        /*02dc*/ 	.word	0x00002520
        /*02e0*/ 	.short	0x0031
        /*02e2*/ 	.short	0x0000


	//   ....[18]....
        /*02e4*/ 	.word	0x000026c0
        /*02e8*/ 	.short	0x001a
        /*02ea*/ 	.short	0x0000


	//   ....[19]....
        /*02ec*/ 	.word	0x00002710
        /*02f0*/ 	.short	0x001a
        /*02f2*/ 	.short	0x0000


	//----- nvinfo : EIATTR_EXIT_INSTR_OFFSETS
	.align		4
.L_71:
        /*02f4*/ 	.byte	0x04, 0x1c
        /*02f6*/ 	.short	(.L_73 - .L_72)


	//   ....[0]....
.L_72:
        /*02f8*/ 	.word	0x000000a0


	//   ....[1]....
        /*02fc*/ 	.word	0x00002750


	//----- nvinfo : EIATTR_MAX_THREADS
	.align		4
.L_73:
        /*0300*/ 	.byte	0x04, 0x05
        /*0302*/ 	.short	(.L_75 - .L_74)
.L_74:
        /*0304*/ 	.word	0x00000080
        /*0308*/ 	.word	0x00000001
        /*030c*/ 	.word	0x00000001


	//----- nvinfo : EIATTR_CRS_STACK_SIZE
	.align		4
.L_75:
        /*0310*/ 	.byte	0x04, 0x1e
        /*0312*/ 	.short	(.L_77 - .L_76)
.L_76:
        /*0314*/ 	.word	0x00000000


	//----- nvinfo : EIATTR_CBANK_PARAM_SIZE
	.align		4
.L_77:
        /*0318*/ 	.byte	0x03, 0x19
        /*031a*/ 	.short	0x0090


	//----- nvinfo : EIATTR_PARAM_CBANK
	.align		4
        /*031c*/ 	.byte	0x04, 0x0a
        /*031e*/ 	.short	(.L_79 - .L_78)
	.align		4
.L_78:
        /*0320*/ 	.word	index@(.nv.constant0._Z25selective_scan_bwd_kernelI6__halfEvPKT_S3_S3_S3_S3_S3_S3_S3_S3_PS1_S4_S4_S4_S4_S4_S4_iiii)
        /*0324*/ 	.short	0x0380
        /*0326*/ 	.short	0x0090


	//----- nvinfo : EIATTR_SW_WAR
	.align		4
.L_79:
        /*0328*/ 	.byte	0x04, 0x36
        /*032a*/ 	.short	(.L_81 - .L_80)
.L_80:
        /*032c*/ 	.word	0x00000008
.L_81:


//--------------------- .nv.info._Z25selective_scan_bwd_kernelIfEvPKT_S2_S2_S2_S2_S2_S2_S2_S2_PS0_S3_S3_S3_S3_S3_S3_iiii --------------------------
	.section	.nv.info._Z25selective_scan_bwd_kernelIfEvPKT_S2_S2_S2_S2_S2_S2_S2_S2_PS0_S3_S3_S3_S3_S3_S3_iiii,"",@"SHT_CUDA_INFO"
	.sectionflags	@""
	.align	4


	//----- nvinfo : EIATTR_CUDA_API_VERSION
	.align		4
        /*0000*/ 	.byte	0x04, 0x37
        /*0002*/ 	.short	(.L_83 - .L_82)
.L_82:
        /*0004*/ 	.word	0x00000082


	//----- nvinfo : EIATTR_KPARAM_INFO
	.align		4
.L_83:
        /*0008*/ 	.byte	0x04, 0x17
        /*000a*/ 	.short	(.L_85 - .L_84)
.L_84:
        /*000c*/ 	.word	0x00000000
        /*0010*/ 	.short	0x0013
        /*0012*/ 	.short	0x008c
        /*0014*/ 	.byte	0x00, 0xf0, 0x11, 0x00


	//----- nvinfo : EIATTR_KPARAM_INFO
	.align		4
.L_85:
        /*0018*/ 	.byte	0x04, 0x17
        /*001a*/ 	.short	(.L_87 - .L_86)
.L_86:
        /*001c*/ 	.word	0x00000000
        /*0020*/ 	.short	0x0012
        /*0022*/ 	.short	0x0088
        /*0024*/ 	.byte	0x00, 0xf0, 0x11, 0x00


	//----- nvinfo : EIATTR_KPARAM_INFO
	.align		4
.L_87:
        /*0028*/ 	.byte	0x04, 0x17
        /*002a*/ 	.short	(.L_89 - .L_88)
.L_88:
        /*002c*/ 	.word	0x00000000
        /*0030*/ 	.short	0x0011
        /*0032*/ 	.short	0x0084
        /*0034*/ 	.byte	0x00, 0xf0, 0x11, 0x00


	//----- nvinfo : EIATTR_KPARAM_INFO
	.align		4
.L_89:
        /*0038*/ 	.byte	0x04, 0x17
        /*003a*/ 	.short	(.L_91 - .L_90)
.L_90:
        /*003c*/ 	.word	0x00000000
        /*0040*/ 	.short	0x0010
        /*0042*/ 	.short	0x0080
        /*0044*/ 	.byte	0x00, 0xf0, 0x11, 0x00


	//----- nvinfo : EIATTR_KPARAM_INFO
	.align		4
.L_91:
        /*0048*/ 	.byte	0x04, 0x17
        /*004a*/ 	.short	(.L_93 - .L_92)
.L_92:
        /*004c*/ 	.word	0x00000000
        /*0050*/ 	.short	0x000f
        /*0052*/ 	.short	0x0078
        /*0054*/ 	.byte	0x00, 0xf5, 0x21, 0x00


	//----- nvinfo : EIATTR_KPARAM_INFO
	.align		4
.L_93:
        /*0058*/ 	.byte	0x04, 0x17
        /*005a*/ 	.short	(.L_95 - .L_94)
.L_94:
        /*005c*/ 	.word	0x00000000
        /*0060*/ 	.short	0x000e
        /*0062*/ 	.short	0x0070
        /*0064*/ 	.byte	0x00, 0xf5, 0x21, 0x00


	//----- nvinfo : EIATTR_KPARAM_INFO
	.align		4
.L_95:
        /*0068*/ 	.byte	0x04, 0x17
        /*006a*/ 	.short	(.L_97 - .L_96)
.L_96:
        /*006c*/ 	.word	0x00000000
        /*0070*/ 	.short	0x000d
        /*0072*/ 	.short	0x0068
        /*0074*/ 	.byte	0x00, 0xf5, 0x21, 0x00


	//----- nvinfo : EIATTR_KPARAM_INFO
	.align		4
.L_97:
        /*0078*/ 	.byte	0x04, 0x17
        /*007a*/ 	.short	(.L_99 - .L_98)
.L_98:
        /*007c*/ 	.word	0x00000000
        /*0080*/ 	.short	0x000c
        /*0082*/ 	.short	0x0060
        /*0084*/ 	.byte	0x00, 0xf5, 0x21, 0x00


	//----- nvinfo : EIATTR_KPARAM_INFO
	.align		4
.L_99:
        /*0088*/ 	.byte	0x04, 0x17
        /*008a*/ 	.short	(.L_101 - .L_100)
.L_100:
        /*008c*/ 	.word	0x00000000
        /*0090*/ 	.short	0x000b
        /*0092*/ 	.short	0x0058
        /*0094*/ 	.byte	0x00, 0xf5, 0x21, 0x00


	//----- nvinfo : EIATTR_KPARAM_INFO
	.align		4
.L_101:
        /*0098*/ 	.byte	0x04, 0x17
        /*009a*/ 	.short	(.L_103 - .L_102)
.L_102:
        /*009c*/ 	.word	0x00000000
        /*00a0*/ 	.short	0x000a
        /*00a2*/ 	.short	0x0050
        /*00a4*/ 	.byte	0x00, 0xf5, 0x21, 0x00


	//----- nvinfo : EIATTR_KPARAM_INFO
	.align		4
.L_103:
        /*00a8*/ 	.byte	0x04, 0x17
        /*00aa*/ 	.short	(.L_105 - .L_104)
.L_104:
        /*00ac*/ 	.word	0x00000000
        /*00b0*/ 	.short	0x0009
        /*00b2*/ 	.short	0x0048
        /*00b4*/ 	.byte	0x00, 0xf5, 0x21, 0x00


	//----- nvinfo : EIATTR_KPARAM_INFO
	.align		4
.L_105:
        /*00b8*/ 	.byte	0x04, 0x17
        /*00ba*/ 	.short	(.L_107 - .L_106)
.L_106:
        /*00bc*/ 	.word	0x00000000
        /*00c0*/ 	.short	0x0008
        /*00c2*/ 	.short	0x0040
        /*00c4*/ 	.byte	0x00, 0xf5, 0x21, 0x00


	//----- nvinfo : EIATTR_KPARAM_INFO
	.align		4
.L_107:
        /*00c8*/ 	.byte	0x04, 0x17
        /*00ca*/ 	.short	(.L_109 - .L_108)
.L_108:
        /*00cc*/ 	.word	0x00000000
        /*00d0*/ 	.short	0x0007
        /*00d2*/ 	.short	0x0038
        /*00d4*/ 	.byte	0x00, 0xf5, 0x21, 0x00


	//----- nvinfo : EIATTR_KPARAM_INFO
	.align		4
.L_109:
        /*00d8*/ 	.byte	0x04, 0x17
        /*00da*/ 	.short	(.L_111 - .L_110)
.L_110:
        /*00dc*/ 	.word	0x00000000
        /*00e0*/ 	.short	0x0006
        /*00e2*/ 	.short	0x0030
        /*00e4*/ 	.byte	0x00, 0xf5, 0x21, 0x00


	//----- nvinfo : EIATTR_KPARAM_INFO
	.align		4
.L_111:
        /*00e8*/ 	.byte	0x04, 0x17
        /*00ea*/ 	.short	(.L_113 - .L_112)
.L_112:
        /*00ec*/ 	.word	0x00000000
        /*00f0*/ 	.short	0x0005
        /*00f2*/ 	.short	0x0028
        /*00f4*/ 	.byte	0x00, 0xf5, 0x21, 0x00


	//----- nvinfo : EIATTR_KPARAM_INFO
	.align		4
.L_113:
        /*00f8*/ 	.byte	0x04, 0x17
        /*00fa*/ 	.short	(.L_115 - .L_114)
.L_114:
        /*00fc*/ 	.word	0x00000000
        /*0100*/ 	.short	0x0004
        /*0102*/ 	.short	0x0020
        /*0104*/ 	.byte	0x00, 0xf5, 0x21, 0x00


	//----- nvinfo : EIATTR_KPARAM_INFO
	.align		4
.L_115:
        /*0108*/ 	.byte	0x04, 0x17
        /*010a*/ 	.short	(.L_117 - .L_116)
.L_116:
        /*010c*/ 	.word	0x00000000
        /*0110*/ 	.short	0x0003
        /*0112*/ 	.short	0x0018
        /*0114*/ 	.byte	0x00, 0xf5, 0x21, 0x00


	//----- nvinfo : EIATTR_KPARAM_INFO
	.align		4
.L_117:
        /*0118*/ 	.byte	0x04, 0x17
        /*011a*/ 	.short	(.L_119 - .L_118)
.L_118:
        /*011c*/ 	.word	0x00000000
        /*0120*/ 	.short	0x0002
        /*0122*/ 	.short	0x0010
        /*0124*/ 	.byte	0x00, 0xf5, 0x21, 0x00


	//----- nvinfo : EIATTR_KPARAM_INFO
	.align		4
.L_119:
        /*0128*/ 	.byte	0x04, 0x17
        /*012a*/ 	.short	(.L_121 - .L_120)
.L_120:
        /*012c*/ 	.word	0x00000000
        /*0130*/ 	.short	0x0001
        /*0132*/ 	.short	0x0008
        /*0134*/ 	.byte	0x00, 0xf5, 0x21, 0x00


	//----- nvinfo : EIATTR_KPARAM_INFO
	.align		4
.L_121:
        /*0138*/ 	.byte	0x04, 0x17
        /*013a*/ 	.short	(.L_123 - .L_122)
.L_122:
        /*013c*/ 	.word	0x00000000
        /*0140*/ 	.short	0x0000
        /*0142*/ 	.short	0x0000
        /*0144*/ 	.byte	0x00, 0xf5, 0x21, 0x00


	//----- nvinfo : EIATTR_SPARSE_MMA_MASK
	.align		4
.L_123:
        /*0148*/ 	.byte	0x03, 0x50
        /*014a*/ 	.short	0x0000


	//----- nvinfo : EIATTR_MAXREG_COUNT
	.align		4
        /*014c*/ 	.byte	0x03, 0x1b
        /*014e*/ 	.short	0x0080


	//----- nvinfo : EIATTR_MERCURY_ISA_VERSION
	.align		4
        /*0150*/ 	.byte	0x03, 0x5f
        /*0152*/ 	.short	0x0101


	//----- nvinfo : EIATTR_COOP_GROUP_MASK_REGIDS
	.align		4
        /*0154*/ 	.byte	0x04, 0x29
        /*0156*/ 	.short	(.L_125 - .L_124)


	//   ....[0]....
.L_124:
        /*0158*/ 	.word	0xffffffff


	//   ....[1]....
        /*015c*/ 	.word	0xffffffff


	//   ....[2]....
        /*0160*/ 	.word	0xffffffff


	//   ....[3]....
        /*0164*/ 	.word	0xffffffff


	//   ....[4]....
        /*0168*/ 	.word	0xffffffff


	//   ....[5]....
        /*016c*/ 	.word	0xffffffff


	//   ....[6]....
        /*0170*/ 	.word	0xffffffff


	//   ....[7]....
        /*0174*/ 	.word	0xffffffff


	//   ....[8]....
        /*0178*/ 	.word	0xffffffff


	//   ....[9]....
        /*017c*/ 	.word	0xffffffff


	//----- nvinfo : EIATTR_COOP_GROUP_INSTR_OFFSETS
	.align		4
.L_125:
        /*0180*/ 	.byte	0x04, 0x28
        /*0182*/ 	.short	(.L_127 - .L_126)


	//   ....[0]....
.L_126:
        /*0184*/ 	.word	0x00000e40


	//   ....[1]....
        /*0188*/ 	.word	0x00000e90


	//   ....[2]....
        /*018c*/ 	.word	0x00000eb0


	//   ....[3]....
        /*0190*/ 	.word	0x00000ed0


	//   ....[4]....
        /*0194*/ 	.word	0x00000f00


	//   ....[5]....
        /*0198*/ 	.word	0x00000f80


	//   ....[6]....
        /*019c*/ 	.word	0x00000fb0


	//   ....[7]....
        /*01a0*/ 	.word	0x00000fd0


	//   ....[8]....
        /*01a4*/ 	.word	0x00000ff0


	//   ....[9]....
        /*01a8*/ 	.word	0x00001020


	//----- nvinfo : EIATTR_VRC_CTA_INIT_COUNT
	.align		4
.L_127:
        /*01ac*/ 	.byte	0x02, 0x4a
	.zero		1
	.zero		1


	//----- nvinfo : EIATTR_EXIT_INSTR_OFFSETS
	.align		4
        /*01b0*/ 	.byte	0x04, 0x1c
        /*01b2*/ 	.short	(.L_129 - .L_128)


	//   ....[0]....
.L_128:
        /*01b4*/ 	.word	0x000000b0


	//   ....[1]....
        /*01b8*/ 	.word	0x00001410


	//----- nvinfo : EIATTR_MAX_THREADS
	.align		4
.L_129:
        /*01bc*/ 	.byte	0x04, 0x05
        /*01be*/ 	.short	(.L_131 - .L_130)
.L_130:
        /*01c0*/ 	.word	0x00000080
        /*01c4*/ 	.word	0x00000001
        /*01c8*/ 	.word	0x00000001


	//----- nvinfo : EIATTR_CRS_STACK_SIZE
	.align		4
.L_131:
        /*01cc*/ 	.byte	0x04, 0x1e
        /*01ce*/ 	.short	(.L_133 - .L_132)
.L_132:
        /*01d0*/ 	.word	0x00000000


	//----- nvinfo : EIATTR_CBANK_PARAM_SIZE
	.align		4
.L_133:
        /*01d4*/ 	.byte	0x03, 0x19
        /*01d6*/ 	.short	0x0090


	//----- nvinfo : EIATTR_PARAM_CBANK
	.align		4
        /*01d8*/ 	.byte	0x04, 0x0a
        /*01da*/ 	.short	(.L_135 - .L_134)
	.align		4
.L_134:
        /*01dc*/ 	.word	index@(.nv.constant0._Z25selective_scan_bwd_kernelIfEvPKT_S2_S2_S2_S2_S2_S2_S2_S2_PS0_S3_S3_S3_S3_S3_S3_iiii)
        /*01e0*/ 	.short	0x0380
        /*01e2*/ 	.short	0x0090


	//----- nvinfo : EIATTR_SW_WAR
	.align		4
.L_135:
        /*01e4*/ 	.byte	0x04, 0x36
        /*01e6*/ 	.short	(.L_137 - .L_136)
.L_136:
        /*01e8*/ 	.word	0x00000008
.L_137:


//--------------------- .nv.info._Z25selective_scan_fwd_kernelI6__halfEvPKT_S3_S3_S3_S3_S3_S3_PS1_S4_S4_iiii --------------------------
	.section	.nv.info._Z25selective_scan_fwd_kernelI6__halfEvPKT_S3_S3_S3_S3_S3_S3_PS1_S4_S4_iiii,"",@"SHT_CUDA_INFO"
	.sectionflags	@""
	.align	4


	//----- nvinfo : EIATTR_CUDA_API_VERSION
	.align		4
        /*0000*/ 	.byte	0x04, 0x37
        /*0002*/ 	.short	(.L_139 - .L_138)
.L_138:
        /*0004*/ 	.word	0x00000082


	//----- nvinfo : EIATTR_KPARAM_INFO
	.align		4
.L_139:
        /*0008*/ 	.byte	0x04, 0x17
        /*000a*/ 	.short	(.L_141 - .L_140)
.L_140:
        /*000c*/ 	.word	0x00000000
        /*0010*/ 	.short	0x000d
        /*0012*/ 	.short	0x005c
        /*0014*/ 	.byte	0x00, 0xf0, 0x11, 0x00


	//----- nvinfo : EIATTR_KPARAM_INFO
	.align		4
.L_141:
        /*0018*/ 	.byte	0x04, 0x17
        /*001a*/ 	.short	(.L_143 - .L_142)
.L_142:
        /*001c*/ 	.word	0x00000000
        /*0020*/ 	.short	0x000c
        /*0022*/ 	.short	0x0058
        /*0024*/ 	.byte	0x00, 0xf0, 0x11, 0x00


	//----- nvinfo : EIATTR_KPARAM_INFO
	.align		4
.L_143:
        /*0028*/ 	.byte	0x04, 0x17
        /*002a*/ 	.short	(.L_145 - .L_144)
.L_144:
        /*002c*/ 	.word	0x00000000
        /*0030*/ 	.short	0x000b
        /*0032*/ 	.short	0x0054
        /*0034*/ 	.byte	0x00, 0xf0, 0x11, 0x00


	//----- nvinfo : EIATTR_KPARAM_INFO
	.align		4
.L_145:
        /*0038*/ 	.byte	0x04, 0x17
        /*003a*/ 	.short	(.L_147 - .L_146)
.L_146:
        /*003c*/ 	.word	0x00000000
        /*0040*/ 	.short	0x000a
        /*0042*/ 	.short	0x0050
        /*0044*/ 	.byte	0x00, 0xf0, 0x11, 0x00


	//----- nvinfo : EIATTR_KPARAM_INFO
	.align		4
.L_147:
        /*0048*/ 	.byte	0x04, 0x17
        /*004a*/ 	.short	(.L_149 - .L_148)
.L_148:
        /*004c*/ 	.word	0x00000000
        /*0050*/ 	.short	0x0009
        /*0052*/ 	.short	0x0048
        /*0054*/ 	.byte	0x00, 0xf5, 0x21, 0x00


	//----- nvinfo : EIATTR_KPARAM_INFO
	.align		4
.L_149:
        /*0058*/ 	.byte	0x04, 0x17
        /*005a*/ 	.short	(.L_151 - .L_150)
.L_150:
        /*005c*/ 	.word	0x00000000
        /*0060*/ 	.short	0x0008
        /*0062*/ 	.short	0x0040
        /*0064*/ 	.byte	0x00, 0xf5, 0x21, 0x00


	//----- nvinfo : EIATTR_KPARAM_INFO
	.align		4
.L_151:
        /*0068*/ 	.byte	0x04, 0x17
        /*006a*/ 	.short	(.L_153 - .L_152)
.L_152:
        /*006c*/ 	.word	0x00000000
        /*0070*/ 	.short	0x0007
        /*0072*/ 	.short	0x0038
        /*0074*/ 	.byte	0x00, 0xf5, 0x21, 0x00


	//----- nvinfo : EIATTR_KPARAM_INFO
	.align		4
.L_153:
        /*0078*/ 	.byte	0x04, 0x17
        /*007a*/ 	.short	(.L_155 - .L_154)
.L_154:
        /*007c*/ 	.word	0x00000000
        /*0080*/ 	.short	0x0006
        /*0082*/ 	.short	0x0030
        /*0084*/ 	.byte	0x00, 0xf5, 0x21, 0x00


	//----- nvinfo : EIATTR_KPARAM_INFO
	.align		4
.L_155:
        /*0088*/ 	.byte	0x04, 0x17
        /*008a*/ 	.short	(.L_157 - .L_156)
.L_156:
        /*008c*/ 	.word	0x00000000
        /*0090*/ 	.short	0x0005
        /*0092*/ 	.short	0x0028
        /*0094*/ 	.byte	0x00, 0xf5, 0x21, 0x00


	//----- nvinfo : EIATTR_KPARAM_INFO
	.align		4
.L_157:
        /*0098*/ 	.byte	0x04, 0x17
        /*009a*/ 	.short	(.L_159 - .L_158)
.L_158:
        /*009c*/ 	.word	0x00000000
        /*00a0*/ 	.short	0x0004
        /*00a2*/ 	.short	0x0020
        /*00a4*/ 	.byte	0x00, 0xf5, 0x21, 0x00


	//----- nvinfo : EIATTR_KPARAM_INFO
	.align		4
.L_159:
        /*00a8*/ 	.byte	0x04, 0x17
        /*00aa*/ 	.short	(.L_161 - .L_160)
.L_160:
        /*00ac*/ 	.word	0x00000000
        /*00b0*/ 	.short	0x0003
        /*00b2*/ 	.short	0x0018
        /*00b4*/ 	.byte	0x00, 0xf5, 0x21, 0x00


	//----- nvinfo : EIATTR_KPARAM_INFO
	.align		4
.L_161:
        /*00b8*/ 	.byte	0x04, 0x17
        /*00ba*/ 	.short	(.L_163 - .L_162)
.L_162:
        /*00bc*/ 	.word	0x00000000
        /*00c0*/ 	.short	0x0002
        /*00c2*/ 	.short	0x0010
        /*00c4*/ 	.byte	0x00, 0xf5, 0x21, 0x00


	//----- nvinfo : EIATTR_KPARAM_INFO
	.align		4
.L_163:
        /*00c8*/ 	.byte	0x04, 0x17
        /*00ca*/ 	.short	(.L_165 - .L_164)
.L_164:
        /*00cc*/ 	.word	0x00000000
        /*00d0*/ 	.short	0x0001
        /*00d2*/ 	.short	0x0008
        /*00d4*/ 	.byte	0x00, 0xf5, 0x21, 0x00


	//----- nvinfo : EIATTR_KPARAM_INFO
	.align		4
.L_165:
        /*00d8*/ 	.byte	0x04, 0x17
        /*00da*/ 	.short	(.L_167 - .L_166)
.L_166:
        /*00dc*/ 	.word	0x00000000
        /*00e0*/ 	.short	0x0000
        /*00e2*/ 	.short	0x0000
        /*00e4*/ 	.byte	0x00, 0xf5, 0x21, 0x00


	//----- nvinfo : EIATTR_SPARSE_MMA_MASK
	.align		4
.L_167:
        /*00e8*/ 	.byte	0x03, 0x50
        /*00ea*/ 	.short	0x0000


	//----- nvinfo : EIATTR_MAXREG_COUNT
	.align		4
        /*00ec*/ 	.byte	0x03, 0x1b
        /*00ee*/ 	.short	0x0080


	//----- nvinfo : EIATTR_MERCURY_ISA_VERSION
	.align		4
        /*00f0*/ 	.byte	0x03, 0x5f
        /*00f2*/ 	.short	0x0101


	//----- nvinfo : EIATTR_VRC_CTA_INIT_COUNT
	.align		4
        /*00f4*/ 	.byte	0x02, 0x4a
	.zero		1
	.zero		1


	//----- nvinfo : EIATTR_EXIT_INSTR_OFFSETS
	.align		4
        /*00f8*/ 	.byte	0x04, 0x1c
        /*00fa*/ 	.short	(.L_169 - .L_168)


	//   ....[0]....
.L_168:
        /*00fc*/ 	.word	0x000000a0


	//   ....[1]....
        /*0100*/ 	.word	0x00006030


	//   ....[2]....
        /*0104*/ 	.word	0x00006070


	//   ....[3]....
        /*0108*/ 	.word	0x00006470


	//   ....[4]....
        /*010c*/ 	.word	0x00006650


	//   ....[5]....
        /*0110*/ 	.word	0x000067b0


	//   ....[6]....
        /*0114*/ 	.word	0x00006920


	//----- nvinfo : EIATTR_MAX_THREADS
	.align		4
.L_169:
        /*0118*/ 	.byte	0x04, 0x05
        /*011a*/ 	.short	(.L_171 - .L_170)
.L_170:
        /*011c*/ 	.word	0x00000080
        /*0120*/ 	.word	0x00000001
        /*0124*/ 	.word	0x00000001


	//----- nvinfo : EIATTR_CBANK_PARAM_SIZE
	.align		4
.L_171:
        /*0128*/ 	.byte	0x03, 0x19
        /*012a*/ 	.short	0x0060


	//----- nvinfo : EIATTR_PARAM_CBANK
	.align		4
        /*012c*/ 	.byte	0x04, 0x0a
        /*012e*/ 	.short	(.L_173 - .L_172)
	.align		4
.L_172:
        /*0130*/ 	.word	index@(.nv.constant0._Z25selective_scan_fwd_kernelI6__halfEvPKT_S3_S3_S3_S3_S3_S3_PS1_S4_S4_iiii)
        /*0134*/ 	.short	0x0380
        /*0136*/ 	.short	0x0060


	//----- nvinfo : EIATTR_SW_WAR
	.align		4
.L_173:
        /*0138*/ 	.byte	0x04, 0x36
        /*013a*/ 	.short	(.L_175 - .L_174)
.L_174:
        /*013c*/ 	.word	0x00000008
.L_175:


//--------------------- .nv.info._Z25selective_scan_fwd_kernelIfEvPKT_S2_S2_S2_S2_S2_S2_PS0_S3_S3_iiii --------------------------
	.section	.nv.info._Z25selective_scan_fwd_kernelIfEvPKT_S2_S2_S2_S2_S2_S2_PS0_S3_S3_iiii,"",@"SHT_CUDA_INFO"
	.sectionflags	@""
	.align	4


	//----- nvinfo : EIATTR_CUDA_API_VERSION
	.align		4
        /*0000*/ 	.byte	0x04, 0x37
        /*0002*/ 	.short	(.L_177 - .L_176)
.L_176:
        /*0004*/ 	.word	0x00000082


	//----- nvinfo : EIATTR_KPARAM_INFO
	.align		4
.L_177:
        /*0008*/ 	.byte	0x04, 0x17
        /*000a*/ 	.short	(.L_179 - .L_178)
.L_178:
        /*000c*/ 	.word	0x00000000
        /*0010*/ 	.short	0x000d
        /*0012*/ 	.short	0x005c
        /*0014*/ 	.byte	0x00, 0xf0, 0x11, 0x00


	//----- nvinfo : EIATTR_KPARAM_INFO
	.align		4
.L_179:
        /*0018*/ 	.byte	0x04, 0x17
        /*001a*/ 	.short	(.L_181 - .L_180)
.L_180:
        /*001c*/ 	.word	0x00000000
        /*0020*/ 	.short	0x000c
        /*0022*/ 	.short	0x0058
        /*0024*/ 	.byte	0x00, 0xf0, 0x11, 0x00


	//----- nvinfo : EIATTR_KPARAM_INFO
	.align		4
.L_181:
        /*0028*/ 	.byte	0x04, 0x17
        /*002a*/ 	.short	(.L_183 - .L_182)
.L_182:
        /*002c*/ 	.word	0x00000000
        /*0030*/ 	.short	0x000b
        /*0032*/ 	.short	0x0054
        /*0034*/ 	.byte	0x00, 0xf0, 0x11, 0x00


	//----- nvinfo : EIATTR_KPARAM_INFO
	.align		4
.L_183:
        /*0038*/ 	.byte	0x04, 0x17
        /*003a*/ 	.short	(.L_185 - .L_184)
.L_184:
        /*003c*/ 	.word	0x00000000
        /*0040*/ 	.short	0x000a
        /*0042*/ 	.short	0x0050
        /*0044*/ 	.byte	0x00, 0xf0, 0x11, 0x00


	//----- nvinfo : EIATTR_KPARAM_INFO
	.align		4
.L_185:
        /*0048*/ 	.byte	0x04, 0x17
        /*004a*/ 	.short	(.L_187 - .L_186)
.L_186:
        /*004c*/ 	.word	0x00000000
        /*0050*/ 	.short	0x0009
        /*0052*/ 	.short	0x0048
        /*0054*/ 	.byte	0x00, 0xf5, 0x21, 0x00


	//----- nvinfo : EIATTR_KPARAM_INFO
	.align		4
.L_187:
        /*0058*/ 	.byte	0x04, 0x17
        /*005a*/ 	.short	(.L_189 - .L_188)
.L_188:
        /*005c*/ 	.word	0x00000000
        /*0060*/ 	.short	0x0008
        /*0062*/ 	.short	0x0040
        /*0064*/ 	.byte	0x00, 0xf5, 0x21, 0x00


	//----- nvinfo : EIATTR_KPARAM_INFO
	.align		4
.L_189:
        /*0068*/ 	.byte	0x04, 0x17
        /*006a*/ 	.short	(.L_191 - .L_190)
.L_190:
        /*006c*/ 	.word	0x00000000
        /*0070*/ 	.short	0x0007
        /*0072*/ 	.short	0x0038
        /*0074*/ 	.byte	0x00, 0xf5, 0x21, 0x00


	//----- nvinfo : EIATTR_KPARAM_INFO
	.align		4
.L_191:
        /*0078*/ 	.byte	0x04, 0x17
        /*007a*/ 	.short	(.L_193 - .L_192)
.L_192:
        /*007c*/ 	.word	0x00000000
        /*0080*/ 	.short	0x0006
        /*0082*/ 	.short	0x0030
        /*0084*/ 	.byte	0x00, 0xf5, 0x21, 0x00


	//----- nvinfo : EIATTR_KPARAM_INFO
	.align		4
.L_193:
        /*0088*/ 	.byte	0x04, 0x17
        /*008a*/ 	.short	(.L_195 - .L_194)
.L_194:
        /*008c*/ 	.word	0x00000000
        /*0090*/ 	.short	0x0005
        /*0092*/ 	.short	0x0028
        /*0094*/ 	.byte	0x00, 0xf5, 0x21, 0x00


	//----- nvinfo : EIATTR_KPARAM_INFO
	.align		4
.L_195:
        /*0098*/ 	.byte	0x04, 0x17
        /*009a*/ 	.short	(.L_197 - .L_196)
.L_196:
        /*009c*/ 	.word	0x00000000
        /*00a0*/ 	.short	0x0004
        /*00a2*/ 	.short	0x0020
        /*00a4*/ 	.byte	0x00, 0xf5, 0x21, 0x00


	//----- nvinfo : EIATTR_KPARAM_INFO
	.align		4
.L_197:
        /*00a8*/ 	.byte	0x04, 0x17
        /*00aa*/ 	.short	(.L_199 - .L_198)
.L_198:
        /*00ac*/ 	.word	0x00000000
        /*00b0*/ 	.short	0x0003
        /*00b2*/ 	.short	0x0018
        /*00b4*/ 	.byte	0x00, 0xf5, 0x21, 0x00


	//----- nvinfo : EIATTR_KPARAM_INFO
	.align		4
.L_199:
        /*00b8*/ 	.byte	0x04, 0x17
        /*00ba*/ 	.short	(.L_201 - .L_200)
.L_200:
        /*00bc*/ 	.word	0x00000000
        /*00c0*/ 	.short	0x0002
        /*00c2*/ 	.short	0x0010
        /*00c4*/ 	.byte	0x00, 0xf5, 0x21, 0x00


	//----- nvinfo : EIATTR_KPARAM_INFO
	.align		4
.L_201:
        /*00c8*/ 	.byte	0x04, 0x17
        /*00ca*/ 	.short	(.L_203 - .L_202)
.L_202:
        /*00cc*/ 	.word	0x00000000
        /*00d0*/ 	.short	0x0001
        /*00d2*/ 	.short	0x0008
        /*00d4*/ 	.byte	0x00, 0xf5, 0x21, 0x00


	//----- nvinfo : EIATTR_KPARAM_INFO
	.align		4
.L_203:
        /*00d8*/ 	.byte	0x04, 0x17
        /*00da*/ 	.short	(.L_205 - .L_204)
.L_204:
        /*00dc*/ 	.word	0x00000000
        /*00e0*/ 	.short	0x0000
        /*00e2*/ 	.short	0x0000
        /*00e4*/ 	.byte	0x00, 0xf5, 0x21, 0x00


	//----- nvinfo : EIATTR_SPARSE_MMA_MASK
	.align		4
.L_205:
        /*00e8*/ 	.byte	0x03, 0x50
        /*00ea*/ 	.short	0x0000


	//----- nvinfo : EIATTR_MAXREG_COUNT
	.align		4
        /*00ec*/ 	.byte	0x03, 0x1b
        /*00ee*/ 	.short	0x0080


	//----- nvinfo : EIATTR_MERCURY_ISA_VERSION
	.align		4
        /*00f0*/ 	.byte	0x03, 0x5f
        /*00f2*/ 	.short	0x0101


	//----- nvinfo : EIATTR_VRC_CTA_INIT_COUNT
	.align		4
        /*00f4*/ 	.byte	0x02, 0x4a
	.zero		1
	.zero		1


	//----- nvinfo : EIATTR_EXIT_INSTR_OFFSETS
	.align		4
        /*00f8*/ 	.byte	0x04, 0x1c
        /*00fa*/ 	.short	(.L_207 - .L_206)


	//   ....[0]....
.L_206:
        /*00fc*/ 	.word	0x000000a0


	//   ....[1]....
        /*0100*/ 	.word	0x00001610


	//   ....[2]....
        /*0104*/ 	.word	0x00001660


	//   ....[3]....
        /*0108*/ 	.word	0x00001a50


	//   ....[4]....
        /*010c*/ 	.word	0x00001c30


	//   ....[5]....
        /*0110*/ 	.word	0x00001d90


	//   ....[6]....
        /*0114*/ 	.word	0x00001f00


	//----- nvinfo : EIATTR_MAX_THREADS
	.align		4
.L_207:
        /*0118*/ 	.byte	0x04, 0x05
        /*011a*/ 	.short	(.L_209 - .L_208)
.L_208:
        /*011c*/ 	.word	0x00000080
        /*0120*/ 	.word	0x00000001
        /*0124*/ 	.word	0x00000001


	//----- nvinfo : EIATTR_CBANK_PARAM_SIZE
	.align		4
.L_209:
        /*0128*/ 	.byte	0x03, 0x19
        /*012a*/ 	.short	0x0060


	//----- nvinfo : EIATTR_PARAM_CBANK
	.align		4
        /*012c*/ 	.byte	0x04, 0x0a
        /*012e*/ 	.short	(.L_211 - .L_210)
	.align		4
.L_210:
        /*0130*/ 	.word	index@(.nv.constant0._Z25selective_scan_fwd_kernelIfEvPKT_S2_S2_S2_S2_S2_S2_PS0_S3_S3_iiii)
        /*0134*/ 	.short	0x0380
        /*0136*/ 	.short	0x0060


	//----- nvinfo : EIATTR_SW_WAR
	.align		4
.L_211:
        /*0138*/ 	.byte	0x04, 0x36
        /*013a*/ 	.short	(.L_213 - .L_212)
.L_212:
        /*013c*/ 	.word	0x00000008
.L_213:


//--------------------- .nv.callgraph             --------------------------
	.section	.nv.callgraph,"",@"SHT_CUDA_CALLGRAPH"
	.align	4
	.sectionentsize	8
	.align		4
        /*0000*/ 	.word	0x00000000
	.align		4
        /*0004*/ 	.word	0xffffffff
	.align		4
        /*0008*/ 	.word	0x00000000
	.align		4
        /*000c*/ 	.word	0xfffffffe
	.align		4
        /*0010*/ 	.word	0x00000000
	.align		4
        /*0014*/ 	.word	0xfffffffd
	.align		4
        /*0018*/ 	.word	0x00000000
	.align		4
        /*001c*/ 	.word	0xfffffffc


//--------------------- .text._Z25selective_scan_bwd_kernelI6__halfEvPKT_S3_S3_S3_S3_S3_S3_S3_S3_PS1_S4_S4_S4_S4_S4_S4_iiii --------------------------
	.section	.text._Z25selective_scan_bwd_kernelI6__halfEvPKT_S3_S3_S3_S3_S3_S3_S3_S3_PS1_S4_S4_S4_S4_S4_S4_iiii,"ax",@progbits
	.align	128
        .global         _Z25selective_scan_bwd_kernelI6__halfEvPKT_S3_S3_S3_S3_S3_S3_S3_S3_PS1_S4_S4_S4_S4_S4_S4_iiii
        .type           _Z25selective_scan_bwd_kernelI6__halfEvPKT_S3_S3_S3_S3_S3_S3_S3_S3_PS1_S4_S4_S4_S4_S4_S4_iiii,@function
        .size           _Z25selective_scan_bwd_kernelI6__halfEvPKT_S3_S3_S3_S3_S3_S3_S3_S3_PS1_S4_S4_S4_S4_S4_S4_iiii,(.L_x_105 - _Z25selective_scan_bwd_kernelI6__halfEvPKT_S3_S3_S3_S3_S3_S3_S3_S3_PS1_S4_S4_S4_S4_S4_S4_iiii)
        .other          _Z25selective_scan_bwd_kernelI6__halfEvPKT_S3_S3_S3_S3_S3_S3_S3_S3_PS1_S4_S4_S4_S4_S4_S4_iiii,@"STO_CUDA_ENTRY STV_DEFAULT"
_Z25selective_scan_bwd_kernelI6__halfEvPKT_S3_S3_S3_S3_S3_S3_S3_S3_PS1_S4_S4_S4_S4_S4_S4_iiii:
.text._Z25selective_scan_bwd_kernelI6__halfEvPKT_S3_S3_S3_S3_S3_S3_S3_S3_PS1_S4_S4_S4_S4_S4_S4_iiii:
[----:B------:R-:W-:Y:S01]  /*0000*/  LDC R1, c[0x0][0x37c] ;  /* 0x0000df00ff017b82 */ /* 0x000fe20000000800 */
[----:B------:R-:W0:Y:S07]  /*0010*/  S2R R14, SR_TID.X ;  /* 0x00000000000e7919 */ /* 0x000e2e0000002100 */
[----:B------:R-:W0:Y:S01]  /*0020*/  S2UR UR4, SR_CTAID.X ;  /* 0x00000000000479c3 */ /* 0x000e220000002500 */
[----:B------:R-:W1:Y:S07]  /*0030*/  LDCU UR5, c[0x0][0x400] ;  /* 0x00008000ff0577ac */ /* 0x000e6e0008000800 */
[----:B------:R-:W0:Y:S08]  /*0040*/  LDC R3, c[0x0][0x360] ;  /* 0x0000d800ff037b82 */ /* 0x000e300000000800 */
[----:B------:R-:W1:Y:S01]  /*0050*/  LDC R11, c[0x0][0x408] ;  /* 0x00010200ff0b7b82 */ /* 0x000e620000000800 */
[----:B0-----:R-:W-:-:S02]  /*0060*/  IMAD R0, R3, UR4, R14 ;  /* 0x0000000403007c24 */ /* 0x001fc4000f8e020e */
[----:B-1----:R-:W-:Y:S01]  /*0070*/  IMAD R3, R11, UR5, RZ ;  /* 0x000000050b037c24 */ /* 0x002fe2000f8e02ff */
[----:B------:R-:W0:Y:S04]  /*0080*/  LDCU UR5, c[0x0][0x404] ;  /* 0x00008080ff0577ac */ /* 0x000e280008000800 */
[----:B------:R-:W-:-:S13]  /*0090*/  ISETP.GE.AND P0, PT, R0, R3, PT ;  /* 0x000000030000720c */ /* 0x000fda0003f06270 */
[----:B0-----:R-:W-:Y:S05]  /*00a0*/  @P0 EXIT ;  /* 0x000000000000094d */ /* 0x001fea0003800000 */
[----:B------:R-:W-:Y:S01]  /*00b0*/  IABS R5, R11 ;  /* 0x0000000b00057213 */ /* 0x000fe20000000000 */
[----:B------:R-:W0:Y:S01]  /*00c0*/  LDC R16, c[0x0][0x40c] ;  /* 0x00010300ff107b82 */ /* 0x000e220000000800 */
[----:B------:R-:W1:Y:S02]  /*00d0*/  LDCU.64 UR8, c[0x0][0x3f8] ;  /* 0x00007f00ff0877ac */ /* 0x000e640008000a00 */
[----:B------:R-:W2:Y:S01]  /*00e0*/  I2F.RP R4, R5 ;  /* 0x0000000500047306 */ /* 0x000ea20000209400 */
[----:B------:R-:W3:Y:S07]  /*00f0*/  LDCU.64 UR6, c[0x0][0x358] ;  /* 0x00006b00ff0677ac */ /* 0x000eee0008000a00 */
[----:B--2---:R-:W2:Y:S01]  /*0100*/  MUFU.RCP R4, R4 ;  /* 0x0000000400047308 */ /* 0x004ea20000001000 */
[----:B0-----:R-:W-:-:S02]  /*0110*/  IMAD R15, R11, R16, RZ ;  /* 0x000000100b0f7224 */ /* 0x001fc400078e02ff */
[----:B--2---:R-:W-:-:S05]  /*0120*/  VIADD R2, R4, 0xffffffe ;  /* 0x0ffffffe04027836 */ /* 0x004fca0000000000 */
[----:B------:R0:W2:Y:S02]  /*0130*/  F2I.FTZ.U32.TRUNC.NTZ R3, R2 ;  /* 0x0000000200037305 */ /* 0x0000a4000021f000 */
[----:B0-----:R-:W-:Y:S02]  /*0140*/  IMAD.MOV.U32 R2, RZ, RZ, RZ ;  /* 0x000000ffff027224 */ /* 0x001fe400078e00ff */
[----:B--2---:R-:W-:-:S04]  /*0150*/  IMAD.MOV R6, RZ, RZ, -R3 ;  /* 0x000000ffff067224 */ /* 0x004fc800078e0a03 */
[----:B------:R-:W-:Y:S01]  /*0160*/  IMAD R7, R6, R5, RZ ;  /* 0x0000000506077224 */ /* 0x000fe200078e02ff */
[----:B------:R-:W-:-:S03]  /*0170*/  IABS R6, R0 ;  /* 0x0000000000067213 */ /* 0x000fc60000000000 */
[----:B------:R-:W-:Y:S01]  /*0180*/  IMAD.HI.U32 R3, R3, R7, R2 ;  /* 0x0000000703037227 */ /* 0x000fe200078e0002 */
[----:B------:R-:W-:-:S04]  /*0190*/  LOP3.LUT R2, R0, R11, RZ, 0x3c, !PT ;  /* 0x0000000b00027212 */ /* 0x000fc800078e3cff */
[----:B------:R-:W-:Y:S01]  /*01a0*/  ISETP.GE.AND P2, PT, R2, RZ, PT ;  /* 0x000000ff0200720c */ /* 0x000fe20003f46270 */
[----:B------:R-:W-:-:S04]  /*01b0*/  IMAD.HI.U32 R3, R3, R6, RZ ;  /* 0x0000000603037227 */ /* 0x000fc800078e00ff */
[----:B------:R-:W-:-:S04]  /*01c0*/  IMAD.MOV R4, RZ, RZ, -R3 ;  /* 0x000000ffff047224 */ /* 0x000fc800078e0a03 */
[----:B------:R-:W-:-:S05]  /*01d0*/  IMAD R4, R5, R4, R6 ;  /* 0x0000000405047224 */ /* 0x000fca00078e0206 */
[----:B------:R-:W-:-:S13]  /*01e0*/  ISETP.GT.U32.AND P1, PT, R5, R4, PT ;  /* 0x000000040500720c */ /* 0x000fda0003f24070 */
[----:B------:R-:W-:Y:S02]  /*01f0*/  @!P1 IMAD.IADD R4, R4, 0x1, -R5 ;  /* 0x0000000104049824 */ /* 0x000fe400078e0a05 */
[----:B------:R-:W-:Y:S01]  /*0200*/  @!P1 VIADD R3, R3, 0x1 ;  /* 0x0000000103039836 */ /* 0x000fe20000000000 */
[----:B------:R-:W-:Y:S02]  /*0210*/  ISETP.NE.AND P1, PT, R11, RZ, PT ;  /* 0x000000ff0b00720c */ /* 0x000fe40003f25270 */
[----:B------:R-:W-:-:S13]  /*0220*/  ISETP.GE.U32.AND P0, PT, R4, R5, PT ;  /* 0x000000050400720c */ /* 0x000fda0003f06070 */
[----:B------:R-:W-:Y:S01]  /*0230*/  @P0 VIADD R3, R3, 0x1 ;  /* 0x0000000103030836 */ /* 0x000fe20000000000 */
[----:B------:R-:W-:-:S03]  /*0240*/  ISETP.GE.AND P0, PT, R16, 0x1, PT ;  /* 0x000000011000780c */ /* 0x000fc60003f06270 */
[----:B------:R-:W-:-:S04]  /*0250*/  IMAD.MOV.U32 R10, RZ, RZ, R3 ;  /* 0x000000ffff0a7224 */ /* 0x000fc800078e0003 */
[----:B------:R-:W-:Y:S01]  /*0260*/  @!P2 IMAD.MOV R10, RZ, RZ, -R10 ;  /* 0x000000ffff0aa224 */ /* 0x000fe200078e0a0a */
[----:B------:R-:W-:-:S05]  /*0270*/  @!P1 LOP3.LUT R10, RZ, R11, RZ, 0x33, !PT ;  /* 0x0000000bff0a9212 */ /* 0x000fca00078e33ff */
[----:B------:R-:W-:-:S04]  /*0280*/  IMAD.MOV R2, RZ, RZ, -R10 ;  /* 0x000000ffff027224 */ /* 0x000fc800078e0a0a */
[----:B------:R-:W-:Y:S02]  /*0290*/  IMAD R19, R11, R2, R0 ;  /* 0x000000020b137224 */ /* 0x000fe400078e0200 */
[----:B------:R-:W-:Y:S02]  /*02a0*/  IMAD R0, R10, R15, RZ ;  /* 0x0000000f0a007224 */ /* 0x000fe400078e02ff */
[----:B------:R-:W-:-:S03]  /*02b0*/  IMAD R3, R19, R16, RZ ;  /* 0x0000001013037224 */ /* 0x000fc600078e02ff */
[----:B------:R-:W-:Y:S02]  /*02c0*/  SHF.R.S32.HI R5, RZ, 0x1f, R0 ;  /* 0x0000001fff057819 */ /* 0x000fe40000011400 */
[----:B------:R-:W-:Y:S02]  /*02d0*/  IADD3 R4, P1, PT, R0, R3, RZ ;  /* 0x0000000300047210 */ /* 0x000fe40007f3e0ff */
[----:B------:R-:W-:Y:S02]  /*02e0*/  SHF.R.S32.HI R2, RZ, 0x1f, R3 ;  /* 0x0000001fff027819 */ /* 0x000fe40000011403 */
[----:B-1----:R-:W-:-:S03]  /*02f0*/  LEA R28, P2, R4, UR8, 0x1 ;  /* 0x00000008041c7c11 */ /* 0x002fc6000f8408ff */
[----:B------:R-:W-:-:S05]  /*0300*/  IMAD.X R7, R5, 0x1, R2, P1 ;  /* 0x0000000105077824 */ /* 0x000fca00008e0602 */
[----:B------:R-:W-:Y:S01]  /*0310*/  LEA.HI.X R29, R4, UR9, R7, 0x1, P2 ;  /* 0x00000009041d7c11 */ /* 0x000fe200090f0c07 */
[----:B---3--:R-:W-:Y:S06]  /*0320*/  @!P0 BRA `(.L_x_0) ;  /* 0x0000000000f08947 */ /* 0x008fec0003800000 */
[C---:B------:R-:W-:Y:S01]  /*0330*/  ISETP.GE.U32.AND P0, PT, R16.reuse, 0x10, PT ;  /* 0x000000101000780c */ /* 0x040fe20003f06070 */
[----:B------:R-:W-:Y:S01]  /*0340*/  IMAD.MOV.U32 R9, RZ, RZ, RZ ;  /* 0x000000ffff097224 */ /* 0x000fe200078e00ff */
[----:B------:R-:W-:-:S04]  /*0350*/  LOP3.LUT R8, R16, 0xf, RZ, 0xc0, !PT ;  /* 0x0000000f10087812 */ /* 0x000fc800078ec0ff */
[----:B------:R-:W-:-:S07]  /*0360*/  ISETP.NE.AND P1, PT, R8, RZ, PT ;  /* 0x000000ff0800720c */ /* 0x000fce0003f25270 */
[----:B------:R-:W-:Y:S06]  /*0370*/  @!P0 BRA `(.L_x_1) ;  /* 0x0000000000588947 */ /* 0x000fec0003800000 */
[----:B------:R-:W-:Y:S01]  /*0380*/  LOP3.LUT R9, R16, 0x7ffffff0, RZ, 0xc0, !PT ;  /* 0x7ffffff010097812 */ /* 0x000fe200078ec0ff */
[----:B------:R-:W-:-:S07]  /*0390*/  IMAD.MOV.U32 R4, RZ, RZ, RZ ;  /* 0x000000ffff047224 */ /* 0x000fce00078e00ff */
.L_x_2:
[----:B0-----:R-:W-:-:S04]  /*03a0*/  IMAD.WIDE.U32 R6, R4, 0x2, R28 ;  /* 0x0000000204067825 */ /* 0x001fc800078e001c */
[----:B------:R-:W-:Y:S01]  /*03b0*/  VIADD R4, R4, 0x10 ;  /* 0x0000001004047836 */ /* 0x000fe20000000000 */
[----:B------:R0:W-:Y:S04]  /*03c0*/  STG.E.U16 desc[UR6][R6.64], RZ ;  /* 0x000000ff06007986 */ /* 0x0001e8000c101506 */
[----:B------:R0:W-:Y:S01]  /*03d0*/  STG.E.U16 desc[UR6][R6.64+0x2], RZ ;  /* 0x000002ff06007986 */ /* 0x0001e2000c101506 */
[----:B------:R-:W-:-:S03]  /*03e0*/  ISETP.NE.AND P0, PT, R4, R9, PT ;  /* 0x000000090400720c */ /* 0x000fc60003f05270 */
[----:B------:R0:W-:Y:S04]  /*03f0*/  STG.E.U16 desc[UR6][R6.64+0x4], RZ ;  /* 0x000004ff06007986 */ /* 0x0001e8000c101506 */
        /* <DEDUP_REMOVED lines=12> */
[----:B------:R0:W-:Y:S01]  /*04c0*/  STG.E.U16 desc[UR6][R6.64+0x1e], RZ ;  /* 0x00001eff06007986 */ /* 0x0001e2000c101506 */
[----:B------:R-:W-:Y:S05]  /*04d0*/  @P0 BRA `(.L_x_2) ;  /* 0xfffffffc00b00947 */ /* 0x000fea000383ffff */
.L_x_1:
[----:B------:R-:W-:Y:S05]  /*04e0*/  @!P1 BRA `(.L_x_0) ;  /* 0x0000000000809947 */ /* 0x000fea0003800000 */
[----:B------:R-:W-:Y:S02]  /*04f0*/  ISETP.GE.U32.AND P0, PT, R8, 0x8, PT ;  /* 0x000000080800780c */ /* 0x000fe40003f06070 */
[----:B------:R-:W-:-:S04]  /*0500*/  LOP3.LUT R4, R16, 0x7, RZ, 0xc0, !PT ;  /* 0x0000000710047812 */ /* 0x000fc800078ec0ff */
[----:B------:R-:W-:-:S07]  /*0510*/  ISETP.NE.AND P1, PT, R4, RZ, PT ;  /* 0x000000ff0400720c */ /* 0x000fce0003f25270 */
[----:B------:R-:W-:Y:S06]  /*0520*/  @!P0 BRA `(.L_x_3) ;  /* 0x0000000000288947 */ /* 0x000fec0003800000 */
[----:B0-----:R-:W-:-:S04]  /*0530*/  IMAD.WIDE.U32 R6, R9, 0x2, R28 ;  /* 0x0000000209067825 */ /* 0x001fc800078e001c */
[----:B------:R-:W-:Y:S01]  /*0540*/  VIADD R9, R9, 0x8 ;  /* 0x0000000809097836 */ /* 0x000fe20000000000 */
[----:B------:R1:W-:Y:S04]  /*0550*/  STG.E.U16 desc[UR6][R6.64], RZ ;  /* 0x000000ff06007986 */ /* 0x0003e8000c101506 */
[----:B------:R1:W-:Y:S04]  /*0560*/  STG.E.U16 desc[UR6][R6.64+0x2], RZ ;  /* 0x000002ff06007986 */ /* 0x0003e8000c101506 */
[----:B------:R1:W-:Y:S04]  /*0570*/  STG.E.U16 desc[UR6][R6.64+0x4], RZ ;  /* 0x000004ff06007986 */ /* 0x0003e8000c101506 */
[----:B------:R1:W-:Y:S04]  /*0580*/  STG.E.U16 desc[UR6][R6.64+0x6], RZ ;  /* 0x000006ff06007986 */ /* 0x0003e8000c101506 */
[----:B------:R1:W-:Y:S04]  /*0590*/  STG.E.U16 desc[UR6][R6.64+0x8], RZ ;  /* 0x000008ff06007986 */ /* 0x0003e8000c101506 */
[----:B------:R1:W-:Y:S04]  /*05a0*/  STG.E.U16 desc[UR6][R6.64+0xa], RZ ;  /* 0x00000aff06007986 */ /* 0x0003e8000c101506 */
[----:B------:R1:W-:Y:S04]  /*05b0*/  STG.E.U16 desc[UR6][R6.64+0xc], RZ ;  /* 0x00000cff06007986 */ /* 0x0003e8000c101506 */
[----:B------:R1:W-:Y:S02]  /*05c0*/  STG.E.U16 desc[UR6][R6.64+0xe], RZ ;  /* 0x00000eff06007986 */ /* 0x0003e4000c101506 */
.L_x_3:
[----:B------:R-:W-:Y:S05]  /*05d0*/  @!P1 BRA `(.L_x_0) ;  /* 0x0000000000449947 */ /* 0x000fea0003800000 */
[----:B------:R-:W-:Y:S02]  /*05e0*/  ISETP.GE.U32.AND P0, PT, R4, 0x4, PT ;  /* 0x000000040400780c */ /* 0x000fe40003f06070 */
[----:B------:R-:W-:-:S04]  /*05f0*/  LOP3.LUT R4, R16, 0x3, RZ, 0xc0, !PT ;  /* 0x0000000310047812 */ /* 0x000fc800078ec0ff */
[----:B------:R-:W-:-:S07]  /*0600*/  ISETP.NE.AND P1, PT, R4, RZ, PT ;  /* 0x000000ff0400720c */ /* 0x000fce0003f25270 */
[----:B01----:R-:W-:-:S04]  /*0610*/  @P0 IMAD.WIDE.U32 R6, R9, 0x2, R28 ;  /* 0x0000000209060825 */ /* 0x003fc800078e001c */
[----:B------:R-:W-:Y:S01]  /*0620*/  @P0 VIADD R9, R9, 0x4 ;  /* 0x0000000409090836 */ /* 0x000fe20000000000 */
[----:B------:R2:W-:Y:S04]  /*0630*/  @P0 STG.E.U16 desc[UR6][R6.64], RZ ;  /* 0x000000ff06000986 */ /* 0x0005e8000c101506 */
[----:B------:R2:W-:Y:S04]  /*0640*/  @P0 STG.E.U16 desc[UR6][R6.64+0x2], RZ ;  /* 0x000002ff06000986 */ /* 0x0005e8000c101506 */
[----:B------:R2:W-:Y:S04]  /*0650*/  @P0 STG.E.U16 desc[UR6][R6.64+0x4], RZ ;  /* 0x000004ff06000986 */ /* 0x0005e8000c101506 */
[----:B------:R2:W-:Y:S01]  /*0660*/  @P0 STG.E.U16 desc[UR6][R6.64+0x6], RZ ;  /* 0x000006ff06000986 */ /* 0x0005e2000c101506 */
[----:B------:R-:W-:Y:S05]  /*0670*/  @!P1 BRA `(.L_x_0) ;  /* 0x00000000001c9947 */ /* 0x000fea0003800000 */
[----:B------:R-:W-:-:S05]  /*0680*/  UMOV UR4, URZ ;  /* 0x000000ff00047c82 */ /* 0x000fca0008000000 */
.L_x_4:
[----:B--2---:R-:W-:Y:S01]  /*0690*/  IMAD.WIDE.U32 R6, R9, 0x2, R28 ;  /* 0x0000000209067825 */ /* 0x004fe200078e001c */
[----:B------:R-:W-:-:S03]  /*06a0*/  UIADD3 UR4, UPT, UPT, UR4, 0x1, URZ ;  /* 0x0000000104047890 */ /* 0x000fc6000fffe0ff */
[----:B------:R-:W-:Y:S01]  /*06b0*/  VIADD R9, R9, 0x1 ;  /* 0x0000000109097836 */ /* 0x000fe20000000000 */
[----:B------:R3:W-:Y:S02]  /*06c0*/  STG.E.U16 desc[UR6][R6.64], RZ ;  /* 0x000000ff06007986 */ /* 0x0007e4000c101506 */
[----:B------:R-:W-:-:S13]  /*06d0*/  ISETP.NE.AND P0, PT, R4, UR4, PT ;  /* 0x0000000404007c0c */ /* 0x000fda000bf05270 */
[----:B---3--:R-:W-:Y:S05]  /*06e0*/  @P0 BRA `(.L_x_4) ;  /* 0xfffffffc00e80947 */ /* 0x008fea000383ffff */
.L_x_0:
[----:B------:R-:W3:Y:S01]  /*06f0*/  LDCU UR4, c[0x0][0x404] ;  /* 0x00008080ff0477ac */ /* 0x000ee20008000800 */
[----:B------:R-:W4:Y:S01]  /*0700*/  LDC.64 R12, c[0x0][0x3a8] ;  /* 0x0000ea00ff0c7b82 */ /* 0x000f220000000a00 */
[----:B------:R-:W5:Y:S01]  /*0710*/  LDCU.64 UR10, c[0x0][0x3b8] ;  /* 0x00007700ff0a77ac */ /* 0x000f620008000a00 */
[----:B------:R-:W5:Y:S06]  /*0720*/  LDCU.128 UR12, c[0x0][0x380] ;  /* 0x00007000ff0c77ac */ /* 0x000f6c0008000c00 */
[----:B------:R-:W5:Y:S01]  /*0730*/  LDC.64 R26, c[0x0][0x3f0] ;  /* 0x0000fc00ff1a7b82 */ /* 0x000f620000000a00 */
[----:B------:R-:W5:Y:S01]  /*0740*/  LDCU.128 UR16, c[0x0][0x3c0] ;  /* 0x00007800ff1077ac */ /* 0x000f620008000c00 */
[----:B------:R-:W5:Y:S01]  /*0750*/  LDCU.64 UR20, c[0x0][0x3d0] ;  /* 0x00007a00ff1477ac */ /* 0x000f620008000a00 */
[----:B---3--:R-:W-:Y:S01]  /*0760*/  IMAD R4, R11, UR4, RZ ;  /* 0x000000040b047c24 */ /* 0x008fe2000f8e02ff */
[----:B------:R-:W-:-:S03]  /*0770*/  UISETP.GE.AND UP0, UPT, UR4, 0x1, UPT ;  /* 0x000000010400788c */ /* 0x000fc6000bf06270 */
[----:B012---:R-:W-:Y:S02]  /*0780*/  IMAD R7, R10, R4, RZ ;  /* 0x000000040a077224 */ /* 0x007fe400078e02ff */
[----:B------:R-:W-:Y:S02]  /*0790*/  IMAD.IADD R9, R4, 0x1, -R11 ;  /* 0x0000000104097824 */ /* 0x000fe400078e0a0b */
[----:B------:R-:W-:Y:S02]  /*07a0*/  IMAD.IADD R4, R19, 0x1, R7 ;  /* 0x0000000113047824 */ /* 0x000fe400078e0207 */
[-C--:B------:R-:W-:Y:S01]  /*07b0*/  IMAD R6, R7, R16.reuse, RZ ;  /* 0x0000001007067224 */ /* 0x080fe200078e02ff */
[----:B------:R-:W-:Y:S01]  /*07c0*/  SHF.R.S32.HI R11, RZ, 0x1f, R9 ;  /* 0x0000001fff0b7819 */ /* 0x000fe20000011409 */
[----:B------:R-:W-:Y:S01]  /*07d0*/  IMAD R7, R9, R16, RZ ;  /* 0x0000001009077224 */ /* 0x000fe200078e02ff */
[----:B------:R-:W-:Y:S01]  /*07e0*/  IADD3 R35, P0, PT, R4, R9, RZ ;  /* 0x0000000904237210 */ /* 0x000fe20007f1e0ff */
[----:B----4-:R-:W-:Y:S01]  /*07f0*/  IMAD.WIDE R12, R19, 0x2, R12 ;  /* 0x00000002130c7825 */ /* 0x010fe200078e020c */
[----:B------:R-:W-:-:S02]  /*0800*/  SHF.R.S32.HI R9, RZ, 0x1f, R6 ;  /* 0x0000001fff097819 */ /* 0x000fc40000011406 */
[--C-:B------:R-:W-:Y:S01]  /*0810*/  IADD3 R6, P1, P2, R6, R3, R7.reuse ;  /* 0x0000000306067210 */ /* 0x100fe20007a3e007 */
[----:B------:R-:W-:Y:S01]  /*0820*/  IMAD.SHL.U32 R34, R35, 0x2, RZ ;  /* 0x0000000223227824 */ /* 0x000fe200078e00ff */
[----:B------:R-:W-:Y:S01]  /*0830*/  SHF.R.S32.HI R7, RZ, 0x1f, R7 ;  /* 0x0000001fff077819 */ /* 0x000fe20000011407 */
[----:B-----5:R-:W-:Y:S01]  /*0840*/  IMAD.WIDE R26, R19, 0x2, R26 ;  /* 0x00000002131a7825 */ /* 0x020fe200078e021a */
[----:B------:R-:W-:Y:S02]  /*0850*/  LEA.HI.X.SX32 R4, R4, R11, 0x1, P0 ;  /* 0x0000000b04047211 */ /* 0x000fe400000f0eff */
[----:B------:R-:W-:Y:S02]  /*0860*/  IADD3.X R7, PT, PT, R9, R2, R7, P1, P2 ;  /* 0x0000000209077210 */ /* 0x000fe40000fe4407 */
[----:B------:R-:W-:Y:S02]  /*0870*/  LEA R17, P0, R6, UR10, 0x1 ;  /* 0x0000000a06117c11 */ /* 0x000fe4000f8008ff */
[----:B------:R-:W-:-:S02]  /*0880*/  SHF.L.U64.HI R35, R35, 0x1, R4 ;  /* 0x0000000123237819 */ /* 0x000fc40000010204 */
[----:B------:R-:W-:Y:S02]  /*0890*/  IADD3 R78, P2, PT, R34, UR12, RZ ;  /* 0x0000000c224e7c10 */ /* 0x000fe4000ff5e0ff */
[----:B------:R-:W-:Y:S02]  /*08a0*/  LEA.HI.X R18, R6, UR11, R7, 0x1, P0 ;  /* 0x0000000b06127c11 */ /* 0x000fe400080f0c07 */
[C---:B------:R-:W-:Y:S02]  /*08b0*/  IADD3 R30, P3, PT, R34.reuse, UR14, RZ ;  /* 0x0000000e221e7c10 */ /* 0x040fe4000ff7e0ff */
[C---:B------:R-:W-:Y:S02]  /*08c0*/  IADD3 R24, P1, PT, R34.reuse, UR16, RZ ;  /* 0x0000001022187c10 */ /* 0x040fe4000ff3e0ff */
[----:B------:R-:W-:Y:S02]  /*08d0*/  IADD3 R32, P0, PT, R34, UR18, RZ ;  /* 0x0000001222207c10 */ /* 0x000fe4000ff1e0ff */
[----:B------:R-:W-:-:S02]  /*08e0*/  IADD3.X R79, PT, PT, R35, UR13, RZ, P2, !PT ;  /* 0x0000000d234f7c10 */ /* 0x000fc400097fe4ff */
[----:B------:R-:W-:Y:S02]  /*08f0*/  IADD3 R34, P2, PT, R34, UR20, RZ ;  /* 0x0000001422227c10 */ /* 0x000fe4000ff5e0ff */
[C---:B------:R-:W-:Y:S02]  /*0900*/  IADD3.X R31, PT, PT, R35.reuse, UR15, RZ, P3, !PT ;  /* 0x0000000f231f7c10 */ /* 0x040fe40009ffe4ff */
[C---:B------:R-:W-:Y:S02]  /*0910*/  IADD3.X R25, PT, PT, R35.reuse, UR17, RZ, P1, !PT ;  /* 0x0000001123197c10 */ /* 0x040fe40008ffe4ff */
[C---:B------:R-:W-:Y:S02]  /*0920*/  IADD3.X R33, PT, PT, R35.reuse, UR19, RZ, P0, !PT ;  /* 0x0000001323217c10 */ /* 0x040fe400087fe4ff */
[----:B------:R-:W-:Y:S02]  /*0930*/  IADD3.X R35, PT, PT, R35, UR21, RZ, P2, !PT ;  /* 0x0000001523237c10 */ /* 0x000fe400097fe4ff */
[----:B------:R-:W-:Y:S01]  /*0940*/  PRMT R4, RZ, 0x7610, R4 ;  /* 0x00007610ff047816 */ /* 0x000fe20000000004 */
[----:B------:R-:W-:Y:S06]  /*0950*/  BRA.U !UP0, `(.L_x_5) ;  /* 0x0000001d08487547 */ /* 0x000fec000b800000 */
[----:B------:R-:W0:Y:S01]  /*0960*/  LDCU.64 UR10, c[0x0][0x3b0] ;  /* 0x00007600ff0a77ac */ /* 0x000e220008000a00 */
[----:B------:R-:W-:Y:S01]  /*0970*/  IMAD.SHL.U32 R8, R0, 0x2, RZ ;  /* 0x0000000200087824 */ /* 0x000fe200078e00ff */
[----:B------:R1:W5:Y:S01]  /*0980*/  LDG.E.U16.CONSTANT R6, desc[UR6][R12.64] ;  /* 0x000000060c067981 */ /* 0x000362000c1e9500 */
[----:B------:R-:W-:Y:S01]  /*0990*/  IMAD R9, R16, UR4, RZ ;  /* 0x0000000410097c24 */ /* 0x000fe2000f8e02ff */
[----:B------:R-:W-:Y:S01]  /*09a0*/  SHF.L.U64.HI R11, R0, 0x1, R5 ;  /* 0x00000001000b7819 */ /* 0x000fe20000010205 */
[----:B------:R-:W-:Y:S01]  /*09b0*/  IMAD.MOV R15, RZ, RZ, -R15 ;  /* 0x000000ffff0f7224 */ /* 0x000fe200078e0a0f */
[----:B------:R-:W-:Y:S01]  /*09c0*/  IADD3 R7, P0, PT, R8, UR8, RZ ;  /* 0x0000000808077c10 */ /* 0x000fe2000ff1e0ff */
[----:B------:R-:W-:Y:S01]  /*09d0*/  IMAD R9, R10, R9, RZ ;  /* 0x000000090a097224 */ /* 0x000fe200078e02ff */
[----:B------:R-:W-:Y:S02]  /*09e0*/  LOP3.LUT R16, R16, 0x7ffffffe, RZ, 0xc0, !PT ;  /* 0x7ffffffe10107812 */ /* 0x000fe400078ec0ff */
[----:B------:R-:W-:Y:S01]  /*09f0*/  IADD3.X R10, PT, PT, R11, UR9, RZ, P0, !PT ;  /* 0x000000090b0a7c10 */ /* 0x000fe200087fe4ff */
[----:B-1----:R-:W-:Y:S01]  /*0a00*/  IMAD.MOV.U32 R12, RZ, RZ, R17 ;  /* 0x000000ffff0c7224 */ /* 0x002fe200078e0011 */
[----:B------:R-:W-:Y:S01]  /*0a10*/  LOP3.LUT R14, R14, 0x1f, RZ, 0xc0, !PT ;  /* 0x0000001f0e0e7812 */ /* 0x000fe200078ec0ff */
[----:B------:R-:W-:Y:S01]  /*0a20*/  IMAD.MOV.U32 R13, RZ, RZ, R18 ;  /* 0x000000ffff0d7224 */ /* 0x000fe200078e0012 */
[C---:B------:R-:W-:Y:S01]  /*0a30*/  SHF.L.U64.HI R17, R3.reuse, 0x1, R2 ;  /* 0x0000000103117819 */ /* 0x040fe20000010202 */
[----:B------:R-:W-:Y:S01]  /*0a40*/  IMAD.SHL.U32 R18, R3, 0x2, RZ ;  /* 0x0000000203127824 */ /* 0x000fe200078e00ff */
[----:B------:R-:W-:Y:S01]  /*0a50*/  PRMT R4, RZ, 0x7610, R4 ;  /* 0x00007610ff047816 */ /* 0x000fe20000000004 */
[----:B------:R-:W-:Y:S01]  /*0a60*/  IMAD.MOV R19, RZ, RZ, -R16 ;  /* 0x000000ffff137224 */ /* 0x000fe200078e0a10 */
[----:B0-----:R-:W-:-:S02]  /*0a70*/  IADD3 R8, P1, PT, R8, UR10, RZ ;  /* 0x0000000a08087c10 */ /* 0x001fc4000ff3e0ff */
[----:B------:R-:W-:Y:S02]  /*0a80*/  SHF.R.S32.HI R20, RZ, 0x1f, R9 ;  /* 0x0000001fff147819 */ /* 0x000fe40000011409 */
[----:B------:R-:W-:-:S09]  /*0a90*/  IADD3.X R11, PT, PT, R11, UR11, RZ, P1, !PT ;  /* 0x0000000b0b0b7c10 */ /* 0x000fd20008ffe4ff */
.L_x_36:
[----:B--2---:R-:W2:Y:S01]  /*0aa0*/  LDG.E.U16.CONSTANT R21, desc[UR6][R24.64] ;  /* 0x0000000618157981 */ /* 0x004ea2000c1e9500 */
[----:B0-----:R-:W0:Y:S03]  /*0ab0*/  LDC R36, c[0x0][0x40c] ;  /* 0x00010300ff247b82 */ /* 0x001e260000000800 */
[----:B------:R-:W3:Y:S01]  /*0ac0*/  LDG.E.U16.CONSTANT R23, desc[UR6][R78.64] ;  /* 0x000000064e177981 */ /* 0x000ee2000c1e9500 */
[----:B------:R-:W-:Y:S01]  /*0ad0*/  IMAD.U32 R22, RZ, RZ, UR5 ;  /* 0x00000005ff167e24 */ /* 0x000fe2000f8e00ff */
[----:B------:R-:W-:Y:S01]  /*0ae0*/  UIADD3 UR5, UPT, UPT, UR5, -0x1, URZ ;  /* 0xffffffff05057890 */ /* 0x000fe2000fffe0ff */
[----:B------:R-:W-:Y:S02]  /*0af0*/  PRMT R72, RZ, 0x7610, R72 ;  /* 0x00007610ff487816 */ /* 0x000fe40000000048 */
[----:B0-----:R-:W-:-:S03]  /*0b00*/  ISETP.GE.AND P1, PT, R36, 0x1, PT ;  /* 0x000000012400780c */ /* 0x001fc60003f26270 */
[----:B------:R-:W-:-:S05]  /*0b10*/  IMAD R57, R36, UR5, RZ ;  /* 0x0000000524397c24 */ /* 0x000fca000f8e02ff */
[----:B------:R-:W-:-:S04]  /*0b20*/  IADD3 R56, P0, PT, R9, R57, RZ ;  /* 0x0000003909387210 */ /* 0x000fc80007f1e0ff */
[----:B------:R-:W-:Y:S01]  /*0b30*/  LEA.HI.X.SX32 R57, R57, R20, 0x1, P0 ;  /* 0x0000001439397211 */ /* 0x000fe200000f0eff */
[C---:B--2--5:R-:W-:Y:S02]  /*0b40*/  HMUL2 R66, R21.reuse.H0_H0, R6.H0_H0 ;  /* 0x2000000615427232 */ /* 0x064fe40000000800 */
[----:B---3--:R-:W-:Y:S01]  /*0b50*/  HFMA2 R4, R21.H0_H0, R23.H0_H0, R4.H0_H0 ;  /* 0x2000001715047231 */ /* 0x008fe20000040804 */
[----:B------:R-:W-:Y:S06]  /*0b60*/  @!P1 BRA `(.L_x_6) ;  /* 0x0000001800849947 */ /* 0x000fec0003800000 */
[----:B------:R0:W5:Y:S01]  /*0b70*/  LDG.E.U16.CONSTANT R59, desc[UR6][R30.64] ;  /* 0x000000061e3b7981 */ /* 0x000162000c1e9500 */
[----:B------:R-:W-:Y:S02]  /*0b80*/  ISETP.NE.AND P0, PT, R36, 0x1, PT ;  /* 0x000000012400780c */ /* 0x000fe40003f05270 */
[----:B------:R-:W-:Y:S02]  /*0b90*/  CS2R R36, SRZ ;  /* 0x0000000000247805 */ /* 0x000fe4000001ff00 */
[----:B------:R-:W-:-:S09]  /*0ba0*/  PRMT R72, RZ, 0x7610, R72 ;  /* 0x00007610ff487816 */ /* 0x000fd20000000048 */
[----:B0-----:R-:W-:Y:S05]  /*0bb0*/  @!P0 BRA `(.L_x_7) ;  /* 0x00000010001c8947 */ /* 0x001fea0003800000 */
[C---:B------:R-:W-:Y:S01]  /*0bc0*/  SHF.L.U64.HI R58, R56.reuse, 0x1, R57 ;  /* 0x00000001383a7819 */ /* 0x040fe20000010239 */
[----:B------:R-:W-:Y:S01]  /*0bd0*/  IMAD.SHL.U32 R60, R56, 0x2, RZ ;  /* 0x00000002383c7824 */ /* 0x000fe200078e00ff */
[----:B------:R-:W-:Y:S01]  /*0be0*/  PRMT R72, RZ, 0x7610, R72 ;  /* 0x00007610ff487816 */ /* 0x000fe20000000048 */
[----:B------:R-:W-:Y:S02]  /*0bf0*/  IMAD.MOV.U32 R36, RZ, RZ, R12 ;  /* 0x000000ffff247224 */ /* 0x000fe400078e000c */
[----:B------:R-:W-:Y:S02]  /*0c00*/  IMAD.MOV.U32 R37, RZ, RZ, R13 ;  /* 0x000000ffff257224 */ /* 0x000fe400078e000d */
[----:B------:R-:W-:Y:S02]  /*0c10*/  IMAD.MOV.U32 R61, RZ, RZ, R18 ;  /* 0x000000ffff3d7224 */ /* 0x000fe400078e0012 */
[----:B------:R-:W-:Y:S02]  /*0c20*/  IMAD.MOV.U32 R62, RZ, RZ, R17 ;  /* 0x000000ffff3e7224 */ /* 0x000fe400078e0011 */
[----:B------:R-:W-:-:S07]  /*0c30*/  IMAD.MOV.U32 R63, RZ, RZ, R19 ;  /* 0x000000ffff3f7224 */ /* 0x000fce00078e0013 */
.L_x_26:
[----:B0-----:R-:W0:Y:S01]  /*0c40*/  LDCU.128 UR8, c[0x0][0x390] ;  /* 0x00007200ff0877ac */ /* 0x001e220008000c00 */
[----:B------:R-:W-:Y:S01]  /*0c50*/  IADD3 R38, P2, PT, R61, R7, RZ ;  /* 0x000000073d267210 */ /* 0x000fe20007f5e0ff */
[----:B--2---:R-:W2:Y:S01]  /*0c60*/  LDG.E.U16.CONSTANT R50, desc[UR6][R36.64] ;  /* 0x0000000624327981 */ /* 0x004ea2000c1e9500 */
[----:B------:R-:W1:Y:S03]  /*0c70*/  LDCU.64 UR12, c[0x0][0x3a0] ;  /* 0x00007400ff0c77ac */ /* 0x000e660008000a00 */
[----:B------:R-:W-:Y:S01]  /*0c80*/  IMAD.X R39, R62, 0x1, R10, P2 ;  /* 0x000000013e277824 */ /* 0x000fe200010e060a */
[----:B------:R-:W-:Y:S01]  /*0c90*/  ISETP.NE.AND P2, PT, R22, 0x1, PT ;  /* 0x000000011600780c */ /* 0x000fe20003f45270 */
[----:B------:R-:W-:-:S03]  /*0ca0*/  IMAD.WIDE R48, R15, 0x2, R36 ;  /* 0x000000020f307825 */ /* 0x000fc600078e0224 */
[----:B-----5:R3:W5:Y:S01]  /*0cb0*/  LDG.E.U16 R76, desc[UR6][R38.64] ;  /* 0x00000006264c7981 */ /* 0x020762000c1e1500 */
[----:B0-----:R-:W-:-:S08]  /*0cc0*/  IADD3 R40, P0, PT, R61, UR8, RZ ;  /* 0x000000083d287c10 */ /* 0x001fd0000ff1e0ff */
[----:B------:R3:W5:Y:S01]  /*0cd0*/  @P2 LDG.E.U16.CONSTANT R75, desc[UR6][R48.64] ;  /* 0x00000006304b2981 */ /* 0x000762000c1e9500 */
[----:B-1----:R-:W-:Y:S02]  /*0ce0*/  IADD3 R42, P1, PT, R60, UR12, RZ ;  /* 0x0000000c3c2a7c10 */ /* 0x002fe4000ff3e0ff */
[----:B------:R-:W-:Y:S02]  /*0cf0*/  IADD3.X R41, PT, PT, R62, UR9, RZ, P0, !PT ;  /* 0x000000093e297c10 */ /* 0x000fe400087fe4ff */
[----:B------:R-:W-:-:S03]  /*0d00*/  IADD3.X R43, PT, PT, R58, UR13, RZ, P1, !PT ;  /* 0x0000000d3a2b7c10 */ /* 0x000fc60008ffe4ff */
[----:B------:R3:W5:Y:S04]  /*0d10*/  LDG.E.U16.CONSTANT R74, desc[UR6][R40.64] ;  /* 0x00000006284a7981 */ /* 0x000768000c1e9500 */
[----:B------:R3:W5:Y:S01]  /*0d20*/  LDG.E.U16.CONSTANT R55, desc[UR6][R42.64] ;  /* 0x000000062a377981 */ /* 0x000762000c1e9500 */
[----:B------:R-:W-:Y:S02]  /*0d30*/  IADD3 R46, P0, PT, R60, UR10, RZ ;  /* 0x0000000a3c2e7c10 */ /* 0x000fe4000ff1e0ff */
[----:B------:R-:W-:Y:S02]  /*0d40*/  IADD3 R44, P1, PT, R61, R8, RZ ;  /* 0x000000083d2c7210 */ /* 0x000fe40007f3e0ff */
[----:B------:R-:W-:-:S03]  /*0d50*/  IADD3.X R47, PT, PT, R58, UR11, RZ, P0, !PT ;  /* 0x0000000b3a2f7c10 */ /* 0x000fc600087fe4ff */
[----:B------:R-:W-:Y:S02]  /*0d60*/  IMAD.X R45, R62, 0x1, R11, P1 ;  /* 0x000000013e2d7824 */ /* 0x000fe400008e060b */
[----:B--2---:R-:W-:-:S05]  /*0d70*/  HMUL2 R50, R21.H0_H0, R50.H0_H0 ;  /* 0x2000003215327232 */ /* 0x004fca0000000800 */
[----:B------:R-:W-:Y:S01]  /*0d80*/  HADD2.F32 R51, -RZ, R50.H0_H0 ;  /* 0x20000032ff337230 */ /* 0x000fe20000004100 */
[----:B---3--:R-:W-:Y:S06]  /*0d90*/  @P2 BRA `(.L_x_8) ;  /* 0x0000000000182947 */ /* 0x008fec0003800000 */
[----:B------:R-:W0:Y:S01]  /*0da0*/  LDCU.64 UR8, c[0x0][0x3b0] ;  /* 0x00007600ff0877ac */ /* 0x000e220008000a00 */
[----:B-----5:R-:W-:Y:S01]  /*0db0*/  PRMT R75, RZ, 0x7610, R75 ;  /* 0x00007610ff4b7816 */ /* 0x020fe2000000004b */
[----:B0-----:R-:W-:-:S04]  /*0dc0*/  UISETP.NE.U32.AND UP0, UPT, UR8, URZ, UPT ;  /* 0x000000ff0800728c */ /* 0x001fc8000bf05070 */
[----:B------:R-:W-:-:S09]  /*0dd0*/  UISETP.NE.AND.EX UP0, UPT, UR9, URZ, UPT, UP0 ;  /* 0x000000ff0900728c */ /* 0x000fd2000bf05300 */
[----:B------:R-:W-:Y:S05]  /*0de0*/  BRA.U !UP0, `(.L_x_8) ;  /* 0x0000000108047547 */ /* 0x000fea000b800000 */
[----:B------:R0:W5:Y:S02]  /*0df0*/  LDG.E.U16.CONSTANT R75, desc[UR6][R44.64] ;  /* 0x000000062c4b7981 */ /* 0x000164000c1e9500 */
.L_x_8:
[----:B------:R-:W1:Y:S01]  /*0e00*/  SHFL.DOWN PT, R50, R51, 0x10, 0x1f ;  /* 0x0a001f0033327f89 */ /* 0x000e6200000e0000 */
[----:B-----5:R-:W-:Y:S01]  /*0e10*/  HFMA2 R76, R21.H0_H0, R55.H0_H0, R76.H0_H0 ;  /* 0x20000037154c7231 */ /* 0x020fe2000004084c */
[----:B------:R-:W-:Y:S01]  /*0e20*/  PRMT R73, R74, 0x5410, R59 ;  /* 0x000054104a497816 */ /* 0x000fe2000000003b */
[----:B------:R-:W2:Y:S01]  /*0e30*/  LDCU.64 UR8, c[0x0][0x3e8] ;  /* 0x00007d00ff0877ac */ /* 0x000ea20008000a00 */
[----:B------:R-:W-:Y:S01]  /*0e40*/  ISETP.NE.AND P0, PT, R14, RZ, PT ;  /* 0x000000ff0e00720c */ /* 0x000fe20003f05270 */
[----:B------:R-:W-:Y:S01]  /*0e50*/  BSSY.RECONVERGENT B0, `(.L_x_9) ;  /* 0x000002a000007945 */ /* 0x000fe20003800200 */
[----:B--2---:R-:W-:Y:S01]  /*0e60*/  IADD3 R65, P1, PT, R60, UR8, RZ ;  /* 0x000000083c417c10 */ /* 0x004fe2000ff3e0ff */
[----:B-1----:R-:W-:Y:S01]  /*0e70*/  FADD R52, R51, R50 ;  /* 0x0000003233347221 */ /* 0x002fe20000000000 */
[----:B------:R-:W-:-:S04]  /*0e80*/  PRMT R50, R59, 0x5410, R76 ;  /* 0x000054103b327816 */ /* 0x000fc8000000004c */
[----:B------:R-:W1:Y:S01]  /*0e90*/  SHFL.DOWN PT, R53, R52, 0x8, 0x1f ;  /* 0x09001f0034357f89 */ /* 0x000e6200000e0000 */
[----:B------:R-:W-:-:S05]  /*0ea0*/  HFMA2 R73, R50, R73, -RZ ;  /* 0x0000004932497231 */ /* 0x000fca00001000ff */
[----:B------:R-:W-:Y:S01]  /*0eb0*/  HADD2.F32 R50, -RZ, R73.H0_H0 ;  /* 0x20000049ff327230 */ /* 0x000fe20000004100 */
[----:B------:R-:W-:-:S04]  /*0ec0*/  HSET2.BF.EQ.AND R64, R73.H0_H0, 0.0226898193359375, 0.007297515869140625, PT ;  /* 0x25cf1f7949407433 */ /* 0x000fc80003802880 */
[----:B------:R-:W-:-:S06]  /*0ed0*/  FFMA R55, R50, 1.4426950216293334961, -RZ ;  /* 0x3fb8aa3b32377823 */ /* 0x000fcc00000008ff */
[----:B------:R-:W2:Y:S01]  /*0ee0*/  MUFU.EX2 R55, R55 ;  /* 0x0000003700377308 */ /* 0x000ea20000000800 */
[----:B-1----:R-:W-:-:S05]  /*0ef0*/  FADD R53, R52, R53 ;  /* 0x0000003534357221 */ /* 0x002fca0000000000 */
[----:B------:R-:W1:Y:S01]  /*0f00*/  SHFL.DOWN PT, R54, R53, 0x4, 0x1f ;  /* 0x08801f0035367f89 */ /* 0x000e6200000e0000 */
[----:B--2---:R-:W-:-:S05]  /*0f10*/  F2FP.F16.F32.PACK_AB R52, RZ, R55 ;  /* 0x00000037ff34723e */ /* 0x004fca00000000ff */
[----:B------:R-:W-:-:S04]  /*0f20*/  HFMA2 R52, R64.H0_H0, -0.0009765625, -0.0009765625, R52.H0_H0 ;  /* 0x9400940040347831 */ /* 0x000fc80000040834 */
[----:B------:R-:W-:Y:S02]  /*0f30*/  HFMA2 R52, R64.H1_H1, -0.0009765625, -0.0009765625, R52.H0_H0 ;  /* 0x9400940040347831 */ /* 0x000fe40000040c34 */
[----:B-1----:R-:W-:Y:S01]  /*0f40*/  FADD R54, R53, R54 ;  /* 0x0000003635367221 */ /* 0x002fe20000000000 */
[----:B------:R-:W-:-:S04]  /*0f50*/  HSET2.BF.EQ.AND R53, R73.H0_H0, -2.966796875, -2.615234375, PT ;  /* 0xc1efc13b49357433 */ /* 0x000fc80003802880 */
[----:B------:R-:W1:Y:S01]  /*0f60*/  SHFL.DOWN PT, R51, R54, 0x2, 0x1f ;  /* 0x08401f0036337f89 */ /* 0x000e6200000e0000 */
[----:B------:R-:W-:-:S04]  /*0f70*/  HFMA2 R52, R53.H0_H0, 6.103515625e-05, 6.103515625e-05, R52.H0_H0 ;  /* 0x0400040035347831 */ /* 0x000fc80000040834 */
[----:B------:R-:W-:-:S05]  /*0f80*/  HFMA2 R68, R53.H1_H1, 3.0517578125e-05, 3.0517578125e-05, R52.H0_H0 ;  /* 0x0200020035447831 */ /* 0x000fca0000040c34 */
[----:B------:R-:W-:-:S05]  /*0f90*/  PRMT R68, R68, 0x5410, R23 ;  /* 0x0000541044447816 */ /* 0x000fca0000000017 */
[----:B------:R-:W-:-:S04]  /*0fa0*/  HMUL2 R64, R76.H0_H0, R68 ;  /* 0x000000444c407232 */ /* 0x000fc80000000800 */
[----:B------:R-:W-:Y:S02]  /*0fb0*/  HMUL2 R52, R64.H1_H1, R59.H0_H0 ;  /* 0x2000003b40347232 */ /* 0x000fe40000000c00 */
[----:B-1----:R-:W-:-:S03]  /*0fc0*/  FADD R50, R54, R51 ;  /* 0x0000003336327221 */ /* 0x002fc60000000000 */
[----:B------:R-:W-:Y:S02]  /*0fd0*/  HADD2.F32 R52, -RZ, R52.H0_H0 ;  /* 0x20000034ff347230 */ /* 0x000fe40000004100 */
[----:B------:R-:W1:Y:S02]  /*0fe0*/  SHFL.DOWN PT, R51, R50, 0x1, 0x1f ;  /* 0x08201f0032337f89 */ /* 0x000e6400000e0000 */
[----:B-1----:R-:W-:Y:S01]  /*0ff0*/  FADD R67, R50, R51 ;  /* 0x0000003332437221 */ /* 0x002fe20000000000 */
[----:B------:R-:W-:Y:S01]  /*1000*/  IADD3.X R51, PT, PT, R58, UR9, RZ, P1, !PT ;  /* 0x000000093a337c10 */ /* 0x000fe20008ffe4ff */
[----:B------:R-:W-:Y:S06]  /*1010*/  @P0 BRA `(.L_x_10) ;  /* 0x0000000000340947 */ /* 0x000fec0003800000 */
[C---:B------:R-:W-:Y:S01]  /*1020*/  LOP3.LUT R50, R65.reuse, 0xfffffffd, RZ, 0xc0, !PT ;  /* 0xfffffffd41327812 */ /* 0x040fe200078ec0ff */
[----:B------:R-:W-:Y:S01]  /*1030*/  IMAD.MOV.U32 R55, RZ, RZ, 0x3254 ;  /* 0x00003254ff377424 */ /* 0x000fe200078e00ff */
[----:B------:R-:W-:-:S03]  /*1040*/  LOP3.LUT R54, R65, 0x2, RZ, 0xc0, !PT ;  /* 0x0000000241367812 */ /* 0x000fc600078ec0ff */
[----:B------:R1:W5:Y:S01]  /*1050*/  LD.E R53, desc[UR6][R50.64] ;  /* 0x0000000632357980 */ /* 0x000362000c101900 */
[----:B------:R-:W-:Y:S02]  /*1060*/  ISETP.EQ.U32.AND P1, PT, R54, RZ, PT ;  /* 0x000000ff3600720c */ /* 0x000fe40003f22070 */
[----:B------:R-:W-:Y:S02]  /*1070*/  F2FP.F16.F32.PACK_AB R54, RZ, R67 ;  /* 0x00000043ff36723e */ /* 0x000fe400000000ff */
[----:B------:R-:W-:-:S09]  /*1080*/  SEL R55, R55, 0x7610, P1 ;  /* 0x0000761037377807 */ /* 0x000fd20000800000 */
.L_x_11:
[----:B-----5:R-:W-:-:S05]  /*1090*/  HADD2 R70, R53, R54.H0_H0 ;  /* 0x2000003635467230 */ /* 0x020fca0000000000 */
[----:B------:R-:W-:-:S06]  /*10a0*/  PRMT R70, R53, R55, R70 ;  /* 0x0000003735467216 */ /* 0x000fcc0000000046 */
[----:B------:R-:W2:Y:S02]  /*10b0*/  ATOM.E.CAS.STRONG.GPU PT, R70, [R50], R53, R70 ;  /* 0x000000353246738b */ /* 0x000ea400001ee146 */
[----:B--2---:R-:W-:Y:S01]  /*10c0*/  ISETP.NE.U32.AND P1, PT, R70, R53, PT ;  /* 0x000000354600720c */ /* 0x004fe20003f25070 */
[----:B------:R-:W-:-:S12]  /*10d0*/  IMAD.MOV.U32 R53, RZ, RZ, R70 ;  /* 0x000000ffff357224 */ /* 0x000fd800078e0046 */
[----:B------:R-:W-:Y:S05]  /*10e0*/  @P1 BRA `(.L_x_11) ;  /* 0xfffffffc00e81947 */ /* 0x000fea000383ffff */
.L_x_10:
[----:B------:R-:W-:Y:S05]  /*10f0*/  BSYNC.RECONVERGENT B0 ;  /* 0x0000000000007941 */ /* 0x000fea0003800200 */
.L_x_9:
[----:B------:R-:W2:Y:S01]  /*1100*/  SHFL.DOWN PT, R53, R52, 0x10, 0x1f ;  /* 0x0a001f0034357f89 */ /* 0x000ea200000e0000 */
[----:B------:R-:W3:Y:S01]  /*1110*/  LDCU.64 UR8, c[0x0][0x3e0] ;  /* 0x00007c00ff0877ac */ /* 0x000ee20008000a00 */
[----:B------:R-:W-:Y:S01]  /*1120*/  BSSY.RECONVERGENT B0, `(.L_x_12) ;  /* 0x000001a000007945 */ /* 0x000fe20003800200 */
[----:B---3--:R-:W-:Y:S01]  /*1130*/  IADD3 R67, P1, PT, R60, UR8, RZ ;  /* 0x000000083c437c10 */ /* 0x008fe2000ff3e0ff */
[----:B--2---:R-:W-:-:S05]  /*1140*/  FADD R54, R52, R53 ;  /* 0x0000003534367221 */ /* 0x004fca0000000000 */
[----:B------:R-:W2:Y:S02]  /*1150*/  SHFL.DOWN PT, R53, R54, 0x8, 0x1f ;  /* 0x09001f0036357f89 */ /* 0x000ea400000e0000 */
[----:B--2---:R-:W-:-:S05]  /*1160*/  FADD R55, R54, R53 ;  /* 0x0000003536377221 */ /* 0x004fca0000000000 */
[----:B------:R-:W2:Y:S02]  /*1170*/  SHFL.DOWN PT, R70, R55, 0x4, 0x1f ;  /* 0x08801f0037467f89 */ /* 0x000ea400000e0000 */
[----:B--2---:R-:W-:-:S05]  /*1180*/  FADD R70, R55, R70 ;  /* 0x0000004637467221 */ /* 0x004fca0000000000 */
[----:B------:R-:W2:Y:S02]  /*1190*/  SHFL.DOWN PT, R53, R70, 0x2, 0x1f ;  /* 0x08401f0046357f89 */ /* 0x000ea400000e0000 */
[----:B--2---:R-:W-:Y:S01]  /*11a0*/  FADD R69, R70, R53 ;  /* 0x0000003546457221 */ /* 0x004fe20000000000 */
[----:B------:R-:W-:-:S04]  /*11b0*/  IADD3.X R53, PT, PT, R58, UR9, RZ, P1, !PT ;  /* 0x000000093a357c10 */ /* 0x000fc80008ffe4ff */
[----:B------:R-:W2:Y:S02]  /*11c0*/  SHFL.DOWN PT, R80, R69, 0x1, 0x1f ;  /* 0x08201f0045507f89 */ /* 0x000ea400000e0000 */
[----:B--2---:R-:W-:Y:S01]  /*11d0*/  FADD R80, R69, R80 ;  /* 0x0000005045507221 */ /* 0x004fe20000000000 */
[----:B------:R-:W-:Y:S06]  /*11e0*/  @P0 BRA `(.L_x_13) ;  /* 0x0000000000340947 */ /* 0x000fec0003800000 */
[C---:B------:R-:W-:Y:S02]  /*11f0*/  LOP3.LUT R52, R67.reuse, 0xfffffffd, RZ, 0xc0, !PT ;  /* 0xfffffffd43347812 */ /* 0x040fe400078ec0ff */
[----:B------:R-:W-:Y:S02]  /*1200*/  LOP3.LUT R54, R67, 0x2, RZ, 0xc0, !PT ;  /* 0x0000000243367812 */ /* 0x000fe400078ec0ff */
[----:B------:R-:W-:Y:S01]  /*1210*/  F2FP.F16.F32.PACK_AB R69, RZ, R80 ;  /* 0x00000050ff45723e */ /* 0x000fe200000000ff */
[----:B------:R2:W5:Y:S01]  /*1220*/  LD.E R55, desc[UR6][R52.64] ;  /* 0x0000000634377980 */ /* 0x000562000c101900 */
[----:B------:R-:W-:Y:S01]  /*1230*/  ISETP.EQ.U32.AND P1, PT, R54, RZ, PT ;  /* 0x000000ff3600720c */ /* 0x000fe20003f22070 */
[----:B------:R-:W-:-:S05]  /*1240*/  IMAD.MOV.U32 R54, RZ, RZ, 0x3254 ;  /* 0x00003254ff367424 */ /* 0x000fca00078e00ff */
[----:B------:R-:W-:-:S07]  /*1250*/  SEL R54, R54, 0x7610, P1 ;  /* 0x0000761036367807 */ /* 0x000fce0000800000 */
.L_x_14:
[----:B-----5:R-:W-:-:S05]  /*1260*/  HADD2 R70, R55, R69.H0_H0 ;  /* 0x2000004537467230 */ /* 0x020fca0000000000 */
[----:B------:R-:W-:-:S06]  /*1270*/  PRMT R70, R55, R54, R70 ;  /* 0x0000003637467216 */ /* 0x000fcc0000000046 */
[----:B------:R-:W3:Y:S02]  /*1280*/  ATOM.E.CAS.STRONG.GPU PT, R70, [R52], R55, R70 ;  /* 0x000000373446738b */ /* 0x000ee400001ee146 */
[----:B---3--:R-:W-:Y:S01]  /*1290*/  ISETP.NE.U32.AND P1, PT, R70, R55, PT ;  /* 0x000000374600720c */ /* 0x008fe20003f25070 */
[----:B------:R-:W-:-:S12]  /*12a0*/  IMAD.MOV.U32 R55, RZ, RZ, R70 ;  /* 0x000000ffff377224 */ /* 0x000fd800078e0046 */
[----:B------:R-:W-:Y:S05]  /*12b0*/  @P1 BRA `(.L_x_14) ;  /* 0xfffffffc00e81947 */ /* 0x000fea000383ffff */
.L_x_13:
[----:B------:R-:W-:Y:S05]  /*12c0*/  BSYNC.RECONVERGENT B0 ;  /* 0x0000000000007941 */ /* 0x000fea0003800200 */
.L_x_12:
[----:B------:R-:W3:Y:S01]  /*12d0*/  LDG.E.U16.CONSTANT R70, desc[UR6][R46.64] ;  /* 0x000000062e467981 */ /* 0x000ee2000c1e9500 */
[----:B------:R-:W4:Y:S01]  /*12e0*/  LDCU.64 UR8, c[0x0][0x3d8] ;  /* 0x00007b00ff0877ac */ /* 0x000f220008000a00 */
[----:B------:R-:W-:Y:S02]  /*12f0*/  PRMT R76, R76, 0x7610, R64 ;  /* 0x000076104c4c7816 */ /* 0x000fe40000000040 */
[----:B----4-:R-:W-:-:S04]  /*1300*/  IADD3 R69, P1, PT, R61, UR8, RZ ;  /* 0x000000083d457c10 */ /* 0x010fc8000ff3e0ff */
[----:B------:R-:W-:Y:S02]  /*1310*/  IADD3.X R55, PT, PT, R62, UR9, RZ, P1, !PT ;  /* 0x000000093e377c10 */ /* 0x000fe40008ffe4ff */
[----:B------:R-:W-:-:S05]  /*1320*/  LOP3.LUT R54, R69, 0xfffffffd, RZ, 0xc0, !PT ;  /* 0xfffffffd45367812 */ /* 0x000fca00078ec0ff */
[----:B------:R4:W5:Y:S01]  /*1330*/  LD.E R71, desc[UR6][R54.64] ;  /* 0x0000000636477980 */ /* 0x000962000c101900 */
[----:B------:R-:W-:Y:S01]  /*1340*/  BSSY.RECONVERGENT B0, `(.L_x_15) ;  /* 0x0000013000007945 */ /* 0x000fe20003800200 */
[----:B------:R-:W-:Y:S02]  /*1350*/  ISETP.NE.AND P2, PT, R22, 0x1, PT ;  /* 0x000000011600780c */ /* 0x000fe40003f45270 */
[----:B---3--:R-:W-:-:S05]  /*1360*/  PRMT R75, R75, 0x5410, R70 ;  /* 0x000054104b4b7816 */ /* 0x008fca0000000046 */
[----:B------:R-:W-:Y:S01]  /*1370*/  HFMA2 R75, R76, R75, -RZ ;  /* 0x0000004b4c4b7231 */ /* 0x000fe200001000ff */
[----:B------:R-:W-:-:S03]  /*1380*/  LOP3.LUT R76, R69, 0x2, RZ, 0xc0, !PT ;  /* 0x00000002454c7812 */ /* 0x000fc600078ec0ff */
[----:B------:R-:W-:Y:S01]  /*1390*/  HMUL2 R68, R75.H0_H0, R68.H0_H0 ;  /* 0x200000444b447232 */ /* 0x000fe20000000800 */
[----:B------:R-:W-:-:S03]  /*13a0*/  ISETP.EQ.U32.AND P1, PT, R76, RZ, PT ;  /* 0x000000ff4c00720c */ /* 0x000fc60003f22070 */
[C---:B------:R-:W-:Y:S02]  /*13b0*/  HFMA2 R75, R68.reuse.H0_H0, R74.H0_H0, R75.H1_H1 ;  /* 0x2000004a444b7231 */ /* 0x040fe4000006084b */
[----:B------:R-:W-:Y:S02]  /*13c0*/  IMAD.MOV.U32 R74, RZ, RZ, 0x3254 ;  /* 0x00003254ff4a7424 */ /* 0x000fe400078e00ff */
[----:B------:R-:W-:Y:S02]  /*13d0*/  HFMA2 R66, R73.H1_H1, R70.H0_H0, R66.H0_H0 ;  /* 0x2000004649427231 */ /* 0x000fe40000040c42 */
[----:B------:R-:W-:Y:S02]  /*13e0*/  HMUL2 R68, R68.H0_H0, R59.H0_H0 ;  /* 0x2000003b44447232 */ /* 0x000fe40000000800 */
[----:B------:R-:W-:Y:S01]  /*13f0*/  HADD2 R75, R72.H0_H0, R75.H0_H0 ;  /* 0x2000004b484b7230 */ /* 0x000fe20000000800 */
[----:B----4-:R-:W-:-:S07]  /*1400*/  SEL R70, R74, 0x7610, P1 ;  /* 0x000076104a467807 */ /* 0x010fce0000800000 */
.L_x_16:
[----:B-----5:R-:W-:-:S05]  /*1410*/  HADD2 R72, R71, R68.H0_H0 ;  /* 0x2000004447487230 */ /* 0x020fca0000000000 */
[----:B------:R-:W-:-:S06]  /*1420*/  PRMT R72, R71, R70, R72 ;  /* 0x0000004647487216 */ /* 0x000fcc0000000048 */
[----:B------:R-:W3:Y:S02]  /*1430*/  ATOM.E.CAS.STRONG.GPU PT, R72, [R54], R71, R72 ;  /* 0x000000473648738b */ /* 0x000ee400001ee148 */
[----:B---3--:R-:W-:Y:S01]  /*1440*/  ISETP.NE.U32.AND P1, PT, R72, R71, PT ;  /* 0x000000474800720c */ /* 0x008fe20003f25070 */
[----:B------:R-:W-:-:S12]  /*1450*/  IMAD.MOV.U32 R71, RZ, RZ, R72 ;  /* 0x000000ffff477224 */ /* 0x000fd800078e0048 */
[----:B------:R-:W-:Y:S05]  /*1460*/  @P1 BRA `(.L_x_16) ;  /* 0xfffffffc00e81947 */ /* 0x000fea000383ffff */
[----:B------:R-:W-:Y:S05]  /*1470*/  BSYNC.RECONVERGENT B0 ;  /* 0x0000000000007941 */ /* 0x000fea0003800200 */
.L_x_15:
[----:B------:R-:W3:Y:S04]  /*1480*/  LDG.E.U16.CONSTANT R70, desc[UR6][R36.64+0x2] ;  /* 0x0000020624467981 */ /* 0x000ee8000c1e9500 */
[----:B------:R-:W5:Y:S04]  /*1490*/  LDG.E.U16.CONSTANT R46, desc[UR6][R46.64+0x2] ;  /* 0x000002062e2e7981 */ /* 0x000f68000c1e9500 */
[----:B------:R-:W5:Y:S04]  /*14a0*/  LDG.E.U16.CONSTANT R42, desc[UR6][R42.64+0x2] ;  /* 0x000002062a2a7981 */ /* 0x000f68000c1e9500 */
[----:B------:R-:W5:Y:S04]  /*14b0*/  LDG.E.U16 R68, desc[UR6][R38.64+0x2] ;  /* 0x0000020626447981 */ /* 0x000f68000c1e1500 */
[----:B------:R-:W5:Y:S04]  /*14c0*/  @P2 LDG.E.U16.CONSTANT R49, desc[UR6][R48.64+0x2] ;  /* 0x0000020630312981 */ /* 0x000f68000c1e9500 */
[----:B------:R3:W5:Y:S02]  /*14d0*/  LDG.E.U16.CONSTANT R40, desc[UR6][R40.64+0x2] ;  /* 0x0000020628287981 */ /* 0x000764000c1e9500 */
[----:B---3--:R-:W-:-:S05]  /*14e0*/  HMUL2 R41, R21.H0_H0, R70.H0_H0 ;  /* 0x2000004615297232 */ /* 0x008fca0000000800 */
[----:B------:R-:W-:Y:S01]  /*14f0*/  HADD2.F32 R70, -RZ, R41.H0_H0 ;  /* 0x20000029ff467230 */ /* 0x000fe20000004100 */
[----:B------:R-:W-:Y:S06]  /*1500*/  @P2 BRA `(.L_x_17) ;  /* 0x0000000000182947 */ /* 0x000fec0003800000 */
[----:B------:R-:W3:Y:S01]  /*1510*/  LDCU.64 UR8, c[0x0][0x3b0] ;  /* 0x00007600ff0877ac */ /* 0x000ee20008000a00 */
[----:B-----5:R-:W-:Y:S01]  /*1520*/  PRMT R49, RZ, 0x7610, R49 ;  /* 0x00007610ff317816 */ /* 0x020fe20000000031 */
[----:B---3--:R-:W-:-:S04]  /*1530*/  UISETP.NE.U32.AND UP0, UPT, UR8, URZ, UPT ;  /* 0x000000ff0800728c */ /* 0x008fc8000bf05070 */
[----:B------:R-:W-:-:S09]  /*1540*/  UISETP.NE.AND.EX UP0, UPT, UR9, URZ, UPT, UP0 ;  /* 0x000000ff0900728c */ /* 0x000fd2000bf05300 */
[----:B------:R-:W-:Y:S05]  /*1550*/  BRA.U !UP0, `(.L_x_17) ;  /* 0x0000000108047547 */ /* 0x000fea000b800000 */
[----:B------:R3:W5:Y:S02]  /*1560*/  LDG.E.U16.CONSTANT R49, desc[UR6][R44.64+0x2] ;  /* 0x000002062c317981 */ /* 0x000764000c1e9500 */
.L_x_17:
[----:B------:R-:W0:Y:S01]  /*1570*/  SHFL.DOWN PT, R41, R70, 0x10, 0x1f ;  /* 0x0a001f0046297f89 */ /* 0x000e2200000e0000 */
[----:B-----5:R-:W-:Y:S01]  /*1580*/  HFMA2 R43, R21.H0_H0, R42.H0_H0, R68.H0_H0 ;  /* 0x2000002a152b7231 */ /* 0x020fe20000040844 */
[----:B------:R-:W-:Y:S01]  /*1590*/  PRMT R42, R40, 0x5410, R59 ;  /* 0x00005410282a7816 */ /* 0x000fe2000000003b */
[----:B------:R-:W-:Y:S01]  /*15a0*/  BSSY.RECONVERGENT B0, `(.L_x_18) ;  /* 0x000002a000007945 */ /* 0x000fe20003800200 */
[----:B------:R-:W-:Y:S01]  /*15b0*/  STG.E.U16 desc[UR6][R38.64], R64 ;  /* 0x0000004026007986 */ /* 0x000fe2000c101506 */
[----:B0--3--:R-:W-:-:S05]  /*15c0*/  FADD R44, R70, R41 ;  /* 0x00000029462c7221 */ /* 0x009fca0000000000 */
[----:B------:R-:W0:Y:S02]  /*15d0*/  SHFL.DOWN PT, R41, R44, 0x8, 0x1f ;  /* 0x09001f002c297f89 */ /* 0x000e2400000e0000 */
[----:B0-----:R-:W-:Y:S01]  /*15e0*/  FADD R45, R44, R41 ;  /* 0x000000292c2d7221 */ /* 0x001fe20000000000 */
[----:B------:R-:W-:-:S04]  /*15f0*/  PRMT R41, R59, 0x5410, R43 ;  /* 0x000054103b297816 */ /* 0x000fc8000000002b */
[----:B------:R-:W0:Y:S01]  /*1600*/  SHFL.DOWN PT, R48, R45, 0x4, 0x1f ;  /* 0x08801f002d307f89 */ /* 0x000e2200000e0000 */
[----:B------:R-:W-:-:S05]  /*1610*/  HFMA2 R42, R41, R42, -RZ ;  /* 0x0000002a292a7231 */ /* 0x000fca00001000ff */
[----:B------:R-:W-:Y:S01]  /*1620*/  HADD2.F32 R41, -RZ, R42.H0_H0 ;  /* 0x2000002aff297230 */ /* 0x000fe20000004100 */
[C---:B------:R-:W-:Y:S02]  /*1630*/  HSET2.BF.EQ.AND R68, R42.reuse.H0_H0, 0.0226898193359375, 0.007297515869140625, PT ;  /* 0x25cf1f792a447433 */ /* 0x040fe40003802880 */
[----:B------:R-:W-:Y:S02]  /*1640*/  HSET2.BF.EQ.AND R70, R42.H0_H0, -2.966796875, -2.615234375, PT ;  /* 0xc1efc13b2a467433 */ /* 0x000fe40003802880 */
[----:B------:R-:W-:-:S06]  /*1650*/  FFMA R47, R41, 1.4426950216293334961, -RZ ;  /* 0x3fb8aa3b292f7823 */ /* 0x000fcc00000008ff */
[----:B------:R-:W3:Y:S01]  /*1660*/  MUFU.EX2 R47, R47 ;  /* 0x0000002f002f7308 */ /* 0x000ee20000000800 */
[----:B0-----:R-:W-:-:S05]  /*1670*/  FADD R41, R45, R48 ;  /* 0x000000302d297221 */ /* 0x001fca0000000000 */
[----:B------:R-:W0:Y:S01]  /*1680*/  SHFL.DOWN PT, R44, R41, 0x2, 0x1f ;  /* 0x08401f00292c7f89 */ /* 0x000e2200000e0000 */
[----:B---3--:R-:W-:-:S05]  /*1690*/  F2FP.F16.F32.PACK_AB R48, RZ, R47 ;  /* 0x0000002fff30723e */ /* 0x008fca00000000ff */
[C---:B------:R-:W-:Y:S02]  /*16a0*/  HFMA2 R48, R68.reuse.H0_H0, -0.0009765625, -0.0009765625, R48.H0_H0 ;  /* 0x9400940044307831 */ /* 0x040fe40000040830 */
[----:B0-----:R-:W-:Y:S02]  /*16b0*/  FADD R45, R41, R44 ;  /* 0x0000002c292d7221 */ /* 0x001fe40000000000 */
[----:B------:R-:W-:-:S03]  /*16c0*/  HFMA2 R44, R68.H1_H1, -0.0009765625, -0.0009765625, R48.H0_H0 ;  /* 0x94009400442c7831 */ /* 0x000fc60000040c30 */
[----:B------:R-:W0:Y:S01]  /*16d0*/  SHFL.DOWN PT, R48, R45, 0x1, 0x1f ;  /* 0x08201f002d307f89 */ /* 0x000e2200000e0000 */
[----:B------:R-:W-:-:S04]  /*16e0*/  HFMA2 R44, R70.H0_H0, 6.103515625e-05, 6.103515625e-05, R44.H0_H0 ;  /* 0x04000400462c7831 */ /* 0x000fc8000004082c */
[----:B------:R-:W-:-:S05]  /*16f0*/  HFMA2 R44, R70.H1_H1, 3.0517578125e-05, 3.0517578125e-05, R44.H0_H0 ;  /* 0x02000200462c7831 */ /* 0x000fca0000040c2c */
[----:B------:R-:W-:-:S05]  /*1700*/  PRMT R44, R44, 0x5410, R23 ;  /* 0x000054102c2c7816 */ /* 0x000fca0000000017 */
[----:B------:R-:W-:-:S04]  /*1710*/  HMUL2 R41, R43.H0_H0, R44 ;  /* 0x0000002c2b297232 */ /* 0x000fc80000000800 */
[----:B------:R-:W-:-:S05]  /*1720*/  HMUL2 R47, R41.H1_H1, R59.H0_H0 ;  /* 0x2000003b292f7232 */ /* 0x000fca0000000c00 */
[----:B------:R-:W-:Y:S02]  /*1730*/  HADD2.F32 R47, -RZ, R47.H0_H0 ;  /* 0x2000002fff2f7230 */ /* 0x000fe40000004100 */
[----:B0-----:R-:W-:Y:S01]  /*1740*/  FADD R48, R45, R48 ;  /* 0x000000302d307221 */ /* 0x001fe20000000000 */
[----:B------:R-:W-:Y:S06]  /*1750*/  @P0 BRA `(.L_x_19) ;  /* 0x0000000000380947 */ /* 0x000fec0003800000 */
[----:B------:R-:W-:-:S04]  /*1760*/  IADD3 R65, P1, PT, R65, 0x2, RZ ;  /* 0x0000000241417810 */ /* 0x000fc80007f3e0ff */
[C---:B-1----:R-:W-:Y:S01]  /*1770*/  LOP3.LUT R50, R65.reuse, 0xfffffffd, RZ, 0xc0, !PT ;  /* 0xfffffffd41327812 */ /* 0x042fe200078ec0ff */
[----:B------:R-:W-:Y:S01]  /*1780*/  IMAD.X R51, RZ, RZ, R51, P1 ;  /* 0x000000ffff337224 */ /* 0x000fe200008e0633 */
[----:B------:R-:W-:-:S04]  /*1790*/  LOP3.LUT R45, R65, 0x2, RZ, 0xc0, !PT ;  /* 0x00000002412d7812 */ /* 0x000fc800078ec0ff */
[----:B------:R0:W5:Y:S01]  /*17a0*/  LD.E R71, desc[UR6][R50.64] ;  /* 0x0000000632477980 */ /* 0x000162000c101900 */
[----:B------:R-:W-:Y:S02]  /*17b0*/  ISETP.EQ.U32.AND P1, PT, R45, RZ, PT ;  /* 0x000000ff2d00720c */ /* 0x000fe40003f22070 */
[----:B------:R-:W-:Y:S02]  /*17c0*/  F2FP.F16.F32.PACK_AB R45, RZ, R48 ;  /* 0x00000030ff2d723e */ /* 0x000fe400000000ff */
[----:B------:R-:W-:-:S09]  /*17d0*/  SEL R64, R74, 0x7610, P1 ;  /* 0x000076104a407807 */ /* 0x000fd20000800000 */
.L_x_20:
[----:B-----5:R-:W-:-:S05]  /*17e0*/  HADD2 R48, R71, R45.H0_H0 ;  /* 0x2000002d47307230 */ /* 0x020fca0000000000 */
[----:B------:R-:W-:-:S06]  /*17f0*/  PRMT R48, R71, R64, R48 ;  /* 0x0000004047307216 */ /* 0x000fcc0000000030 */
[----:B------:R-:W3:Y:S02]  /*1800*/  ATOM.E.CAS.STRONG.GPU PT, R48, [R50], R71, R48 ;  /* 0x000000473230738b */ /* 0x000ee400001ee130 */
[----:B---3--:R-:W-:Y:S01]  /*1810*/  ISETP.NE.U32.AND P1, PT, R48, R71, PT ;  /* 0x000000473000720c */ /* 0x008fe20003f25070 */
[----:B------:R-:W-:-:S12]  /*1820*/  IMAD.MOV.U32 R71, RZ, RZ, R48 ;  /* 0x000000ffff477224 */ /* 0x000fd800078e0030 */
[----:B------:R-:W-:Y:S05]  /*1830*/  @P1 BRA `(.L_x_20) ;  /* 0xfffffffc00e81947 */ /* 0x000fea000383ffff */
.L_x_19:
[----:B------:R-:W-:Y:S05]  /*1840*/  BSYNC.RECONVERGENT B0 ;  /* 0x0000000000007941 */ /* 0x000fea0003800200 */
.L_x_18:
[----:B------:R-:W3:Y:S01]  /*1850*/  SHFL.DOWN PT, R48, R47, 0x10, 0x1f ;  /* 0x0a001f002f307f89 */ /* 0x000ee200000e0000 */
[----:B------:R-:W-:Y:S01]  /*1860*/  IADD3 R69, P1, PT, R69, 0x2, RZ ;  /* 0x0000000245457810 */ /* 0x000fe20007f3e0ff */
[----:B------:R-:W-:Y:S03]  /*1870*/  BSSY.RECONVERGENT B0, `(.L_x_21) ;  /* 0x000001b000007945 */ /* 0x000fe60003800200 */
[----:B------:R-:W-:Y:S01]  /*1880*/  LOP3.LUT R54, R69, 0xfffffffd, RZ, 0xc0, !PT ;  /* 0xfffffffd45367812 */ /* 0x000fe200078ec0ff */
[----:B------:R-:W-:Y:S02]  /*1890*/  IMAD.X R55, RZ, RZ, R55, P1 ;  /* 0x000000ffff377224 */ /* 0x000fe400008e0637 */
[----:B---3--:R-:W-:-:S05]  /*18a0*/  FADD R48, R47, R48 ;  /* 0x000000302f307221 */ /* 0x008fca0000000000 */
[----:B------:R-:W3:Y:S02]  /*18b0*/  SHFL.DOWN PT, R45, R48, 0x8, 0x1f ;  /* 0x09001f00302d7f89 */ /* 0x000ee400000e0000 */
[----:B---3--:R-:W-:-:S05]  /*18c0*/  FADD R45, R48, R45 ;  /* 0x0000002d302d7221 */ /* 0x008fca0000000000 */
[----:B01----:R-:W0:Y:S02]  /*18d0*/  SHFL.DOWN PT, R50, R45, 0x4, 0x1f ;  /* 0x08801f002d327f89 */ /* 0x003e2400000e0000 */
[----:B0-----:R-:W-:-:S05]  /*18e0*/  FADD R50, R45, R50 ;  /* 0x000000322d327221 */ /* 0x001fca0000000000 */
[----:B------:R-:W0:Y:S02]  /*18f0*/  SHFL.DOWN PT, R51, R50, 0x2, 0x1f ;  /* 0x08401f0032337f89 */ /* 0x000e2400000e0000 */
[----:B0-----:R-:W-:-:S05]  /*1900*/  FADD R51, R50, R51 ;  /* 0x0000003332337221 */ /* 0x001fca0000000000 */
[----:B------:R-:W0:Y:S02]  /*1910*/  SHFL.DOWN PT, R64, R51, 0x1, 0x1f ;  /* 0x08201f0033407f89 */ /* 0x000e2400000e0000 */
[----:B0-----:R-:W-:Y:S01]  /*1920*/  FADD R64, R51, R64 ;  /* 0x0000004033407221 */ /* 0x001fe20000000000 */
[----:B------:R-:W-:Y:S06]  /*1930*/  @P0 BRA `(.L_x_22) ;  /* 0x0000000000380947 */ /* 0x000fec0003800000 */
[----:B------:R-:W-:Y:S02]  /*1940*/  IADD3 R67, P0, PT, R67, 0x2, RZ ;  /* 0x0000000243437810 */ /* 0x000fe40007f1e0ff */
[----:B------:R-:W-:Y:S02]  /*1950*/  F2FP.F16.F32.PACK_AB R64, RZ, R64 ;  /* 0x00000040ff40723e */ /* 0x000fe400000000ff */
[C---:B--2---:R-:W-:Y:S01]  /*1960*/  LOP3.LUT R52, R67.reuse, 0xfffffffd, RZ, 0xc0, !PT ;  /* 0xfffffffd43347812 */ /* 0x044fe200078ec0ff */
[----:B------:R-:W-:Y:S01]  /*1970*/  IMAD.X R53, RZ, RZ, R53, P0 ;  /* 0x000000ffff357224 */ /* 0x000fe200000e0635 */
[----:B------:R-:W-:-:S04]  /*1980*/  LOP3.LUT R45, R67, 0x2, RZ, 0xc0, !PT ;  /* 0x00000002432d7812 */ /* 0x000fc800078ec0ff */
[----:B------:R0:W5:Y:S01]  /*1990*/  LD.E R47, desc[UR6][R52.64] ;  /* 0x00000006342f7980 */ /* 0x000162000c101900 */
[----:B------:R-:W-:-:S04]  /*19a0*/  ISETP.EQ.U32.AND P0, PT, R45, RZ, PT ;  /* 0x000000ff2d00720c */ /* 0x000fc80003f02070 */
[----:B------:R-:W-:-:S09]  /*19b0*/  SEL R45, R74, 0x7610, P0 ;  /* 0x000076104a2d7807 */ /* 0x000fd20000000000 */
.L_x_23:
[----:B-----5:R-:W-:-:S05]  /*19c0*/  HADD2 R48, R47, R64.H0_H0 ;  /* 0x200000402f307230 */ /* 0x020fca0000000000 */
[----:B------:R-:W-:-:S06]  /*19d0*/  PRMT R48, R47, R45, R48 ;  /* 0x0000002d2f307216 */ /* 0x000fcc0000000030 */
[----:B------:R-:W2:Y:S02]  /*19e0*/  ATOM.E.CAS.STRONG.GPU PT, R48, [R52], R47, R48 ;  /* 0x0000002f3430738b */ /* 0x000ea400001ee130 */
[----:B--2---:R-:W-:Y:S01]  /*19f0*/  ISETP.NE.U32.AND P0, PT, R48, R47, PT ;  /* 0x0000002f3000720c */ /* 0x004fe20003f05070 */
[----:B------:R-:W-:-:S12]  /*1a00*/  IMAD.MOV.U32 R47, RZ, RZ, R48 ;  /* 0x000000ffff2f7224 */ /* 0x000fd800078e0030 */
[----:B------:R-:W-:Y:S05]  /*1a10*/  @P0 BRA `(.L_x_23) ;  /* 0xfffffffc00e80947 */ /* 0x000fea000383ffff */
.L_x_22:
[----:B------:R-:W-:Y:S05]  /*1a20*/  BSYNC.RECONVERGENT B0 ;  /* 0x0000000000007941 */ /* 0x000fea0003800200 */
.L_x_21:
[----:B------:R-:W-:Y:S01]  /*1a30*/  PRMT R43, R43, 0x7610, R41 ;  /* 0x000076102b2b7816 */ /* 0x000fe20000000029 */
[----:B------:R1:W5:Y:S01]  /*1a40*/  LD.E R47, desc[UR6][R54.64] ;  /* 0x00000006362f7980 */ /* 0x000362000c101900 */
[----:B------:R-:W-:Y:S01]  /*1a50*/  PRMT R48, R49, 0x5410, R46 ;  /* 0x0000541031307816 */ /* 0x000fe2000000002e */
[----:B------:R-:W-:Y:S01]  /*1a60*/  BSSY.RECONVERGENT B0, `(.L_x_24) ;  /* 0x0000010000007945 */ /* 0x000fe20003800200 */
[----:B------:R-:W-:Y:S01]  /*1a70*/  LOP3.LUT R45, R69, 0x2, RZ, 0xc0, !PT ;  /* 0x00000002452d7812 */ /* 0x000fe200078ec0ff */
[----:B------:R-:W-:Y:S02]  /*1a80*/  HFMA2 R66, R42.H1_H1, R46.H0_H0, R66.H0_H0 ;  /* 0x2000002e2a427231 */ /* 0x000fe40000040c42 */
[----:B------:R-:W-:Y:S01]  /*1a90*/  HFMA2 R43, R43, R48, -RZ ;  /* 0x000000302b2b7231 */ /* 0x000fe200001000ff */
[----:B------:R-:W-:-:S04]  /*1aa0*/  ISETP.EQ.U32.AND P0, PT, R45, RZ, PT ;  /* 0x000000ff2d00720c */ /* 0x000fc80003f02070 */
[----:B------:R-:W-:Y:S01]  /*1ab0*/  SEL R74, R74, 0x7610, P0 ;  /* 0x000076104a4a7807 */ /* 0x000fe20000000000 */
[----:B------:R-:W-:-:S04]  /*1ac0*/  HMUL2 R44, R43.H0_H0, R44.H0_H0 ;  /* 0x2000002c2b2c7232 */ /* 0x000fc80000000800 */
[C---:B------:R-:W-:Y:S02]  /*1ad0*/  HFMA2 R40, R44.reuse.H0_H0, R40.H0_H0, R43.H1_H1 ;  /* 0x200000282c287231 */ /* 0x040fe4000006082b */
[----:B------:R-:W-:Y:S02]  /*1ae0*/  HMUL2 R44, R44.H0_H0, R59.H0_H0 ;  /* 0x2000003b2c2c7232 */ /* 0x000fe40000000800 */
[----:B-1----:R-:W-:-:S07]  /*1af0*/  HADD2 R72, R75.H0_H0, R40.H0_H0 ;  /* 0x200000284b487230 */ /* 0x002fce0000000800 */
.L_x_25:
[----:B-----5:R-:W-:-:S05]  /*1b00*/  HADD2 R40, R47, R44.H0_H0 ;  /* 0x2000002c2f287230 */ /* 0x020fca0000000000 */
[----:B------:R-:W-:-:S06]  /*1b10*/  PRMT R40, R47, R74, R40 ;  /* 0x0000004a2f287216 */ /* 0x000fcc0000000028 */
[----:B------:R-:W3:Y:S02]  /*1b20*/  ATOM.E.CAS.STRONG.GPU PT, R40, [R54], R47, R40 ;  /* 0x0000002f3628738b */ /* 0x000ee400001ee128 */
[----:B---3--:R-:W-:Y:S01]  /*1b30*/  ISETP.NE.U32.AND P0, PT, R40, R47, PT ;  /* 0x0000002f2800720c */ /* 0x008fe20003f05070 */
[----:B------:R-:W-:-:S12]  /*1b40*/  IMAD.MOV.U32 R47, RZ, RZ, R40 ;  /* 0x000000ffff2f7224 */ /* 0x000fd800078e0028 */
[----:B------:R-:W-:Y:S05]  /*1b50*/  @P0 BRA `(.L_x_25) ;  /* 0xfffffffc00e80947 */ /* 0x000fea000383ffff */
[----:B------:R-:W-:Y:S05]  /*1b60*/  BSYNC.RECONVERGENT B0 ;  /* 0x0000000000007941 */ /* 0x000fea0003800200 */
.L_x_24:
[----:B------:R1:W-:Y:S01]  /*1b70*/  STG.E.U16 desc[UR6][R38.64+0x2], R41 ;  /* 0x0000022926007986 */ /* 0x0003e2000c101506 */
[----:B------:R-:W-:Y:S01]  /*1b80*/  VIADD R63, R63, 0x2 ;  /* 0x000000023f3f7836 */ /* 0x000fe20000000000 */
[----:B------:R-:W-:Y:S02]  /*1b90*/  IADD3 R61, P1, PT, R61, 0x4, RZ ;  /* 0x000000043d3d7810 */ /* 0x000fe40007f3e0ff */
[----:B------:R-:W-:Y:S02]  /*1ba0*/  IADD3 R60, P3, PT, R60, 0x4, RZ ;  /* 0x000000043c3c7810 */ /* 0x000fe40007f7e0ff */
[----:B------:R-:W-:Y:S01]  /*1bb0*/  ISETP.NE.AND P0, PT, R63, RZ, PT ;  /* 0x000000ff3f00720c */ /* 0x000fe20003f05270 */
[----:B------:R-:W-:Y:S01]  /*1bc0*/  IMAD.X R62, RZ, RZ, R62, P1 ;  /* 0x000000ffff3e7224 */ /* 0x000fe200008e063e */
[----:B------:R-:W-:Y:S01]  /*1bd0*/  IADD3 R36, P2, PT, R36, 0x4, RZ ;  /* 0x0000000424247810 */ /* 0x000fe20007f5e0ff */
[----:B------:R-:W-:-:S04]  /*1be0*/  IMAD.X R58, RZ, RZ, R58, P3 ;  /* 0x000000ffff3a7224 */ /* 0x000fc800018e063a */
[----:B------:R-:W-:-:S06]  /*1bf0*/  IMAD.X R37, RZ, RZ, R37, P2 ;  /* 0x000000ffff257224 */ /* 0x000fcc00010e0625 */
[----:B-1----:R-:W-:Y:S05]  /*1c00*/  @P0 BRA `(.L_x_26) ;  /* 0xfffffff0000c0947 */ /* 0x002fea000383ffff */
[----:B------:R-:W-:Y:S02]  /*1c10*/  IMAD.MOV.U32 R36, RZ, RZ, R16 ;  /* 0x000000ffff247224 */ /* 0x000fe400078e0010 */
[----:B------:R-:W-:-:S07]  /*1c20*/  IMAD.MOV.U32 R37, RZ, RZ, RZ ;  /* 0x000000ffff257224 */ /* 0x000fce00078e00ff */
.L_x_7:
[----:B------:R-:W1:Y:S02]  /*1c30*/  LDCU UR4, c[0x0][0x40c] ;  /* 0x00008180ff0477ac */ /* 0x000e640008000800 */
[----:B-1----:R-:W-:-:S09]  /*1c40*/  ULOP3.LUT UP0, URZ, UR4, 0x1, URZ, 0xc0, !UPT ;  /* 0x0000000104ff7892 */ /* 0x002fd2000f80c0ff */
[----:B------:R-:W-:Y:S05]  /*1c50*/  BRA.U !UP0, `(.L_x_6) ;  /* 0x0000000908487547 */ /* 0x000fea000b800000 */
[C---:B------:R-:W-:Y:S01]  /*1c60*/  IMAD.SHL.U32 R41, R36.reuse, 0x2, RZ ;  /* 0x0000000224297824 */ /* 0x040fe200078e00ff */
[C---:B------:R-:W-:Y:S01]  /*1c70*/  SHF.L.U64.HI R40, R36.reuse, 0x1, R37 ;  /* 0x0000000124287819 */ /* 0x040fe20000010225 */
[----:B------:R-:W1:Y:S01]  /*1c80*/  LDCU.64 UR12, c[0x0][0x3a0] ;  /* 0x00007400ff0c77ac */ /* 0x000e620008000a00 */
[----:B------:R-:W-:Y:S02]  /*1c90*/  IADD3 R49, P1, PT, R36, R56, RZ ;  /* 0x0000003824317210 */ /* 0x000fe40007f3e0ff */
[----:B------:R-:W-:Y:S01]  /*1ca0*/  IADD3 R38, P2, PT, R12, R41, RZ ;  /* 0x000000290c267210 */ /* 0x000fe20007f5e0ff */
[----:B------:R-:W3:Y:S01]  /*1cb0*/  LDCU.128 UR8, c[0x0][0x390] ;  /* 0x00007200ff0877ac */ /* 0x000ee20008000c00 */
[----:B0-2---:R-:W-:Y:S01]  /*1cc0*/  IADD3 R53, P0, PT, R3, R36, RZ ;  /* 0x0000002403357210 */ /* 0x005fe20007f1e0ff */
[----:B------:R-:W-:Y:S02]  /*1cd0*/  IMAD.X R48, R37, 0x1, R57, P1 ;  /* 0x0000000125307824 */ /* 0x000fe400008e0639 */
[----:B------:R-:W-:-:S02]  /*1ce0*/  IMAD.X R39, R13, 0x1, R40, P2 ;  /* 0x000000010d277824 */ /* 0x000fc400010e0628 */
[----:B------:R-:W-:Y:S01]  /*1cf0*/  IMAD.X R54, R2, 0x1, R37, P0 ;  /* 0x0000000102367824 */ /* 0x000fe200000e0625 */
[C---:B------:R-:W-:Y:S01]  /*1d00*/  SHF.L.U64.HI R48, R49.reuse, 0x1, R48 ;  /* 0x0000000131307819 */ /* 0x040fe20000010230 */
[----:B------:R-:W-:Y:S01]  /*1d10*/  IMAD.SHL.U32 R49, R49, 0x2, RZ ;  /* 0x0000000231317824 */ /* 0x000fe200078e00ff */
[----:B------:R0:W2:Y:S01]  /*1d20*/  LDG.E.U16.CONSTANT R50, desc[UR6][R38.64] ;  /* 0x0000000626327981 */ /* 0x0000a2000c1e9500 */
[C---:B------:R-:W-:Y:S01]  /*1d30*/  IMAD.SHL.U32 R46, R53.reuse, 0x2, RZ ;  /* 0x00000002352e7824 */ /* 0x040fe200078e00ff */
[----:B------:R-:W-:Y:S02]  /*1d40*/  SHF.L.U64.HI R47, R53, 0x1, R54 ;  /* 0x00000001352f7819 */ /* 0x000fe40000010236 */
[----:B-1----:R-:W-:-:S04]  /*1d50*/  IADD3 R44, P1, PT, R49, UR12, RZ ;  /* 0x0000000c312c7c10 */ /* 0x002fc8000ff3e0ff */
[----:B------:R-:W-:Y:S02]  /*1d60*/  IADD3.X R45, PT, PT, R48, UR13, RZ, P1, !PT ;  /* 0x0000000d302d7c10 */ /* 0x000fe40008ffe4ff */
[----:B------:R-:W-:Y:S02]  /*1d70*/  ISETP.NE.AND P1, PT, R22, 0x1, PT ;  /* 0x000000011600780c */ /* 0x000fe40003f25270 */
[----:B---3--:R-:W-:Y:S02]  /*1d80*/  IADD3 R42, P0, PT, R46, UR8, RZ ;  /* 0x000000082e2a7c10 */ /* 0x008fe4000ff1e0ff */
[----:B------:R-:W-:Y:S01]  /*1d90*/  IADD3 R36, P2, PT, R41, R28, RZ ;  /* 0x0000001c29247210 */ /* 0x000fe20007f5e0ff */
[----:B------:R-:W5:Y:S01]  /*1da0*/  LDG.E.U16.CONSTANT R45, desc[UR6][R44.64] ;  /* 0x000000062c2d7981 */ /* 0x000f62000c1e9500 */
[----:B------:R-:W-:-:S03]  /*1db0*/  IADD3.X R43, PT, PT, R47, UR9, RZ, P0, !PT ;  /* 0x000000092f2b7c10 */ /* 0x000fc600087fe4ff */
[----:B------:R-:W-:Y:S02]  /*1dc0*/  IMAD.X R37, R40, 0x1, R29, P2 ;  /* 0x0000000128257824 */ /* 0x000fe400010e061d */
[----:B------:R2:W5:Y:S02]  /*1dd0*/  LDG.E.U16.CONSTANT R42, desc[UR6][R42.64] ;  /* 0x000000062a2a7981 */ /* 0x000564000c1e9500 */
[----:B0-----:R-:W-:Y:S02]  /*1de0*/  @P1 IMAD.WIDE R38, R15, 0x2, R38 ;  /* 0x000000020f261825 */ /* 0x001fe400078e0226 */
[----:B------:R0:W5:Y:S02]  /*1df0*/  LDG.E.U16 R52, desc[UR6][R36.64] ;  /* 0x0000000624347981 */ /* 0x000164000c1e1500 */
[----:B--2---:R-:W-:Y:S02]  /*1e00*/  HMUL2 R43, R21.H0_H0, R50.H0_H0 ;  /* 0x20000032152b7232 */ /* 0x004fe40000000800 */
[----:B------:R0:W5:Y:S01]  /*1e10*/  @P1 LDG.E.U16.CONSTANT R50, desc[UR6][R38.64] ;  /* 0x0000000626321981 */ /* 0x000162000c1e9500 */
[----:B------:R-:W-:-:S04]  /*1e20*/  IADD3 R40, P0, PT, R49, UR10, RZ ;  /* 0x0000000a31287c10 */ /* 0x000fc8000ff1e0ff */
[----:B------:R-:W-:Y:S01]  /*1e30*/  IADD3.X R41, PT, PT, R48, UR11, RZ, P0, !PT ;  /* 0x0000000b30297c10 */ /* 0x000fe200087fe4ff */
[----:B------:R-:W-:Y:S01]  /*1e40*/  HADD2.F32 R51, -RZ, R43.H0_H0 ;  /* 0x2000002bff337230 */ /* 0x000fe20000004100 */
[----:B------:R-:W-:Y:S07]  /*1e50*/  @P1 BRA `(.L_x_27) ;  /* 0x0000000000281947 */ /* 0x000fee0003800000 */
[----:B------:R-:W1:Y:S01]  /*1e60*/  LDCU.64 UR8, c[0x0][0x3b0] ;  /* 0x00007600ff0877ac */ /* 0x000e620008000a00 */
[----:B-----5:R-:W-:Y:S01]  /*1e70*/  PRMT R50, RZ, 0x7610, R50 ;  /* 0x00007610ff327816 */ /* 0x020fe20000000032 */
[----:B-1----:R-:W-:-:S04]  /*1e80*/  UISETP.NE.U32.AND UP0, UPT, UR8, URZ, UPT ;  /* 0x000000ff0800728c */ /* 0x002fc8000bf05070 */
[----:B------:R-:W-:-:S09]  /*1e90*/  UISETP.NE.AND.EX UP0, UPT, UR9, URZ, UPT, UP0 ;  /* 0x000000ff0900728c */ /* 0x000fd2000bf05300 */
[----:B------:R-:W-:Y:S05]  /*1ea0*/  BRA.U !UP0, `(.L_x_27) ;  /* 0x0000000108147547 */ /* 0x000fea000b800000 */
[----:B0-----:R-:W-:-:S05]  /*1eb0*/  IADD3 R39, P0, PT, R0, R53, RZ ;  /* 0x0000003500277210 */ /* 0x001fca0007f1e0ff */
[----:B------:R-:W-:Y:S01]  /*1ec0*/  IMAD.X R44, R5, 0x1, R54, P0 ;  /* 0x00000001052c7824 */ /* 0x000fe200000e0636 */
[----:B------:R-:W-:-:S04]  /*1ed0*/  LEA R38, P0, R39, UR8, 0x1 ;  /* 0x0000000827267c11 */ /* 0x000fc8000f8008ff */
[----:B------:R-:W-:-:S05]  /*1ee0*/  LEA.HI.X R39, R39, UR9, R44, 0x1, P0 ;  /* 0x0000000927277c11 */ /* 0x000fca00080f0c2c */
[----:B------:R1:W5:Y:S04]  /*1ef0*/  LDG.E.U16.CONSTANT R50, desc[UR6][R38.64] ;  /* 0x0000000626327981 */ /* 0x000368000c1e9500 */
.L_x_27:
[----:B01----:R-:W0:Y:S01]  /*1f00*/  SHFL.DOWN PT, R38, R51, 0x10, 0x1f ;  /* 0x0a001f0033267f89 */ /* 0x003e2200000e0000 */
[----:B-----5:R-:W-:Y:S01]  /*1f10*/  HFMA2 R43, R21.H0_H0, R45.H0_H0, R52.H0_H0 ;  /* 0x2000002d152b7231 */ /* 0x020fe20000040834 */
[----:B------:R-:W-:Y:S01]  /*1f20*/  PRMT R44, R42, 0x5410, R59 ;  /* 0x000054102a2c7816 */ /* 0x000fe2000000003b */
[----:B------:R-:W-:Y:S01]  /*1f30*/  BSSY.RECONVERGENT B0, `(.L_x_28) ;  /* 0x000002c000007945 */ /* 0x000fe20003800200 */
[----:B------:R-:W-:Y:S02]  /*1f40*/  ISETP.NE.AND P1, PT, R14, RZ, PT ;  /* 0x000000ff0e00720c */ /* 0x000fe40003f25270 */
[----:B------:R-:W-:-:S05]  /*1f50*/  PRMT R21, R59, 0x5410, R43 ;  /* 0x000054103b157816 */ /* 0x000fca000000002b */
[----:B------:R-:W-:-:S05]  /*1f60*/  HFMA2 R44, R21, R44, -RZ ;  /* 0x0000002c152c7231 */ /* 0x000fca00001000ff */
[----:B------:R-:W-:Y:S01]  /*1f70*/  HADD2.F32 R21, -RZ, R44.H0_H0 ;  /* 0x2000002cff157230 */ /* 0x000fe20000004100 */
[C---:B------:R-:W-:Y:S01]  /*1f80*/  HSET2.BF.EQ.AND R45, R44.reuse.H0_H0, 0.0226898193359375, 0.007297515869140625, PT ;  /* 0x25cf1f792c2d7433 */ /* 0x040fe20003802880 */
[----:B0-----:R-:W-:Y:S01]  /*1f90*/  FADD R38, R51, R38 ;  /* 0x0000002633267221 */ /* 0x001fe20000000000 */
[----:B------:R-:W-:Y:S02]  /*1fa0*/  HSET2.BF.EQ.AND R52, R44.H0_H0, -2.966796875, -2.615234375, PT ;  /* 0xc1efc13b2c347433 */ /* 0x000fe40003802880 */
[----:B------:R-:W-:Y:S02]  /*1fb0*/  FFMA R51, R21, 1.4426950216293334961, -RZ ;  /* 0x3fb8aa3b15337823 */ /* 0x000fe400000008ff */
[----:B------:R-:W0:Y:S04]  /*1fc0*/  SHFL.DOWN PT, R39, R38, 0x8, 0x1f ;  /* 0x09001f0026277f89 */ /* 0x000e2800000e0000 */
[----:B------:R-:W1:Y:S01]  /*1fd0*/  MUFU.EX2 R51, R51 ;  /* 0x0000003300337308 */ /* 0x000e620000000800 */
[----:B0-----:R-:W-:Y:S01]  /*1fe0*/  FADD R39, R38, R39 ;  /* 0x0000002726277221 */ /* 0x001fe20000000000 */
[----:B-1----:R-:W-:-:S04]  /*1ff0*/  F2FP.F16.F32.PACK_AB R38, RZ, R51 ;  /* 0x00000033ff26723e */ /* 0x002fc800000000ff */
[----:B------:R-:W0:Y:S02]  /*2000*/  SHFL.DOWN PT, R54, R39, 0x4, 0x1f ;  /* 0x08801f0027367f89 */ /* 0x000e2400000e0000 */
[----:B0-----:R-:W-:Y:S01]  /*2010*/  FADD R54, R39, R54 ;  /* 0x0000003627367221 */ /* 0x001fe20000000000 */
[----:B------:R-:W-:-:S04]  /*2020*/  HFMA2 R39, R45.H0_H0, -0.0009765625, -0.0009765625, R38.H0_H0 ;  /* 0x940094002d277831 */ /* 0x000fc80000040826 */
[----:B------:R-:W0:Y:S02]  /*2030*/  SHFL.DOWN PT, R21, R54, 0x2, 0x1f ;  /* 0x08401f0036157f89 */ /* 0x000e2400000e0000 */
[----:B0-----:R-:W-:Y:S01]  /*2040*/  FADD R38, R54, R21 ;  /* 0x0000001536267221 */ /* 0x001fe20000000000 */
[----:B------:R-:W-:-:S04]  /*2050*/  HFMA2 R21, R45.H1_H1, -0.0009765625, -0.0009765625, R39.H0_H0 ;  /* 0x940094002d157831 */ /* 0x000fc80000040c27 */
        /* <DEDUP_REMOVED lines=9> */
[----:B------:R-:W0:Y:S01]  /*20f0*/  LDCU.64 UR8, c[0x0][0x3e8] ;  /* 0x00007d00ff0877ac */ /* 0x000e220008000a00 */
[----:B------:R-:W-:Y:S01]  /*2100*/  IMAD.MOV.U32 R54, RZ, RZ, 0x3254 ;  /* 0x00003254ff367424 */ /* 0x000fe200078e00ff */
[----:B0-----:R-:W-:-:S04]  /*2110*/  IADD3 R55, P0, PT, R49, UR8, RZ ;  /* 0x0000000831377c10 */ /* 0x001fc8000ff1e0ff */
[----:B------:R-:W-:Y:S02]  /*2120*/  IADD3.X R39, PT, PT, R48, UR9, RZ, P0, !PT ;  /* 0x0000000930277c10 */ /* 0x000fe400087fe4ff */
[C---:B------:R-:W-:Y:S02]  /*2130*/  LOP3.LUT R38, R55.reuse, 0xfffffffd, RZ, 0xc0, !PT ;  /* 0xfffffffd37267812 */ /* 0x040fe400078ec0ff */
[----:B------:R-:W-:-:S03]  /*2140*/  LOP3.LUT R51, R55, 0x2, RZ, 0xc0, !PT ;  /* 0x0000000237337812 */ /* 0x000fc600078ec0ff */
[----:B------:R0:W5:Y:S01]  /*2150*/  LD.E R53, desc[UR6][R38.64] ;  /* 0x0000000626357980 */ /* 0x000162000c101900 */
[----:B------:R-:W-:Y:S02]  /*2160*/  ISETP.EQ.U32.AND P0, PT, R51, RZ, PT ;  /* 0x000000ff3300720c */ /* 0x000fe40003f02070 */
[----:B------:R-:W-:Y:S02]  /*2170*/  F2FP.F16.F32.PACK_AB R51, RZ, R52 ;  /* 0x00000034ff33723e */ /* 0x000fe400000000ff */
[----:B------:R-:W-:-:S09]  /*2180*/  SEL R54, R54, 0x7610, P0 ;  /* 0x0000761036367807 */ /* 0x000fd20000000000 */
.L_x_30:
[----:B-----5:R-:W-:-:S05]  /*2190*/  HADD2 R52, R53, R51.H0_H0 ;  /* 0x2000003335347230 */ /* 0x020fca0000000000 */
[----:B------:R-:W-:-:S06]  /*21a0*/  PRMT R52, R53, R54, R52 ;  /* 0x0000003635347216 */ /* 0x000fcc0000000034 */
[----:B------:R-:W2:Y:S02]  /*21b0*/  ATOM.E.CAS.STRONG.GPU PT, R52, [R38], R53, R52 ;  /* 0x000000352634738b */ /* 0x000ea400001ee134 */
[----:B--2---:R-:W-:Y:S01]  /*21c0*/  ISETP.NE.U32.AND P0, PT, R52, R53, PT ;  /* 0x000000353400720c */ /* 0x004fe20003f05070 */
[----:B------:R-:W-:-:S12]  /*21d0*/  IMAD.MOV.U32 R53, RZ, RZ, R52 ;  /* 0x000000ffff357224 */ /* 0x000fd800078e0034 */
[----:B------:R-:W-:Y:S05]  /*21e0*/  @P0 BRA `(.L_x_30) ;  /* 0xfffffffc00e80947 */ /* 0x000fea000383ffff */
.L_x_29:
[----:B------:R-:W-:Y:S05]  /*21f0*/  BSYNC.RECONVERGENT B0 ;  /* 0x0000000000007941 */ /* 0x000fea0003800200 */
.L_x_28:
[----:B0-----:R-:W0:Y:S01]  /*2200*/  SHFL.DOWN PT, R38, R23, 0x10, 0x1f ;  /* 0x0a001f0017267f89 */ /* 0x001e2200000e0000 */
[----:B------:R-:W-:Y:S01]  /*2210*/  BSSY.RECONVERGENT B0, `(.L_x_31) ;  /* 0x000001b000007945 */ /* 0x000fe20003800200 */
[----:B0-----:R-:W-:-:S05]  /*2220*/  FADD R38, R23, R38 ;  /* 0x0000002617267221 */ /* 0x001fca0000000000 */
[----:B------:R-:W0:Y:S02]  /*2230*/  SHFL.DOWN PT, R39, R38, 0x8, 0x1f ;  /* 0x09001f0026277f89 */ /* 0x000e2400000e0000 */
[----:B0-----:R-:W-:-:S05]  /*2240*/  FADD R39, R38, R39 ;  /* 0x0000002726277221 */ /* 0x001fca0000000000 */
[----:B------:R-:W0:Y:S02]  /*2250*/  SHFL.DOWN PT, R52, R39, 0x4, 0x1f ;  /* 0x08801f0027347f89 */ /* 0x000e2400000e0000 */
[----:B0-----:R-:W-:-:S05]  /*2260*/  FADD R52, R39, R52 ;  /* 0x0000003427347221 */ /* 0x001fca0000000000 */
[----:B------:R-:W0:Y:S02]  /*2270*/  SHFL.DOWN PT, R51, R52, 0x2, 0x1f ;  /* 0x08401f0034337f89 */ /* 0x000e2400000e0000 */
[----:B0-----:R-:W-:-:S05]  /*2280*/  FADD R51, R52, R51 ;  /* 0x0000003334337221 */ /* 0x001fca0000000000 */
[----:B------:R-:W0:Y:S02]  /*2290*/  SHFL.DOWN PT, R54, R51, 0x1, 0x1f ;  /* 0x08201f0033367f89 */ /* 0x000e2400000e0000 */
[----:B0-----:R-:W-:Y:S01]  /*22a0*/  FADD R54, R51, R54 ;  /* 0x0000003633367221 */ /* 0x001fe20000000000 */
[----:B------:R-:W-:Y:S06]  /*22b0*/  @P1 BRA `(.L_x_32) ;  /* 0x0000000000401947 */ /* 0x000fec0003800000 */
[----:B------:R-:W0:Y:S01]  /*22c0*/  LDCU.64 UR8, c[0x0][0x3e0] ;  /* 0x00007c00ff0877ac */ /* 0x000e220008000a00 */
[----:B------:R-:W-:Y:S02]  /*22d0*/  F2FP.F16.F32.PACK_AB R54, RZ, R54 ;  /* 0x00000036ff36723e */ /* 0x000fe400000000ff */
[----:B0-----:R-:W-:-:S04]  /*22e0*/  IADD3 R51, P0, PT, R49, UR8, RZ ;  /* 0x0000000831337c10 */ /* 0x001fc8000ff1e0ff */
[----:B------:R-:W-:Y:S02]  /*22f0*/  IADD3.X R39, PT, PT, R48, UR9, RZ, P0, !PT ;  /* 0x0000000930277c10 */ /* 0x000fe400087fe4ff */
[C---:B------:R-:W-:Y:S02]  /*2300*/  LOP3.LUT R38, R51.reuse, 0xfffffffd, RZ, 0xc0, !PT ;  /* 0xfffffffd33267812 */ /* 0x040fe400078ec0ff */
[----:B------:R-:W-:-:S03]  /*2310*/  LOP3.LUT R23, R51, 0x2, RZ, 0xc0, !PT ;  /* 0x0000000233177812 */ /* 0x000fc600078ec0ff */
[----:B------:R0:W5:Y:S01]  /*2320*/  LD.E R49, desc[UR6][R38.64] ;  /* 0x0000000626317980 */ /* 0x000162000c101900 */
[----:B------:R-:W-:Y:S01]  /*2330*/  ISETP.EQ.U32.AND P0, PT, R23, RZ, PT ;  /* 0x000000ff1700720c */ /* 0x000fe20003f02070 */
[----:B------:R-:W-:-:S05]  /*2340*/  IMAD.MOV.U32 R23, RZ, RZ, 0x3254 ;  /* 0x00003254ff177424 */ /* 0x000fca00078e00ff */
[----:B------:R-:W-:-:S07]  /*2350*/  SEL R23, R23, 0x7610, P0 ;  /* 0x0000761017177807 */ /* 0x000fce0000000000 */
.L_x_33:
[----:B-----5:R-:W-:-:S05]  /*2360*/  HADD2 R48, R49, R54.H0_H0 ;  /* 0x2000003631307230 */ /* 0x020fca0000000000 */
[----:B------:R-:W-:-:S06]  /*2370*/  PRMT R48, R49, R23, R48 ;  /* 0x0000001731307216 */ /* 0x000fcc0000000030 */
[----:B------:R-:W2:Y:S02]  /*2380*/  ATOM.E.CAS.STRONG.GPU PT, R48, [R38], R49, R48 ;  /* 0x000000312630738b */ /* 0x000ea400001ee130 */
[----:B--2---:R-:W-:Y:S01]  /*2390*/  ISETP.NE.U32.AND P0, PT, R48, R49, PT ;  /* 0x000000313000720c */ /* 0x004fe20003f05070 */
[----:B------:R-:W-:-:S12]  /*23a0*/  IMAD.MOV.U32 R49, RZ, RZ, R48 ;  /* 0x000000ffff317224 */ /* 0x000fd800078e0030 */
[----:B------:R-:W-:Y:S05]  /*23b0*/  @P0 BRA `(.L_x_33) ;  /* 0xfffffffc00e80947 */ /* 0x000fea000383ffff */
.L_x_32:
[----:B------:R-:W-:Y:S05]  /*23c0*/  BSYNC.RECONVERGENT B0 ;  /* 0x0000000000007941 */ /* 0x000fea0003800200 */
.L_x_31:
[----:B------:R-:W2:Y:S01]  /*23d0*/  LDG.E.U16.CONSTANT R41, desc[UR6][R40.64] ;  /* 0x0000000628297981 */ /* 0x000ea2000c1e9500 */
[----:B------:R-:W1:Y:S01]  /*23e0*/  LDCU.64 UR8, c[0x0][0x3d8] ;  /* 0x00007b00ff0877ac */ /* 0x000e620008000a00 */
[----:B------:R-:W-:Y:S02]  /*23f0*/  PRMT R43, R43, 0x7610, R21 ;  /* 0x000076102b2b7816 */ /* 0x000fe40000000015 */
[----:B-1----:R-:W-:-:S04]  /*2400*/  IADD3 R49, P0, PT, R46, UR8, RZ ;  /* 0x000000082e317c10 */ /* 0x002fc8000ff1e0ff */
[----:B0-----:R-:W-:Y:S02]  /*2410*/  IADD3.X R39, PT, PT, R47, UR9, RZ, P0, !PT ;  /* 0x000000092f277c10 */ /* 0x001fe400087fe4ff */
[----:B------:R-:W-:-:S05]  /*2420*/  LOP3.LUT R38, R49, 0xfffffffd, RZ, 0xc0, !PT ;  /* 0xfffffffd31267812 */ /* 0x000fca00078ec0ff */
[----:B------:R0:W5:Y:S01]  /*2430*/  LD.E R47, desc[UR6][R38.64] ;  /* 0x00000006262f7980 */ /* 0x000162000c101900 */
[----:B------:R-:W-:Y:S01]  /*2440*/  BSSY.RECONVERGENT B0, `(.L_x_34) ;  /* 0x0000012000007945 */ /* 0x000fe20003800200 */
[----:B--2---:R-:W-:-:S05]  /*2450*/  PRMT R50, R50, 0x5410, R41 ;  /* 0x0000541032327816 */ /* 0x004fca0000000029 */
        /* <DEDUP_REMOVED lines=9> */
[----:B0-----:R-:W-:-:S07]  /*24f0*/  SEL R23, R23, 0x7610, P0 ;  /* 0x0000761017177807 */ /* 0x001fce0000000000 */
.L_x_35:
[----:B-----5:R-:W-:-:S05]  /*2500*/  HADD2 R40, R47, R45.H0_H0 ;  /* 0x2000002d2f287230 */ /* 0x020fca0000000000 */
[----:B------:R-:W-:-:S06]  /*2510*/  PRMT R40, R47, R23, R40 ;  /* 0x000000172f287216 */ /* 0x000fcc0000000028 */
[----:B------:R-:W2:Y:S02]  /*2520*/  ATOM.E.CAS.STRONG.GPU PT, R40, [R38], R47, R40 ;  /* 0x0000002f2628738b */ /* 0x000ea400001ee128 */
[----:B--2---:R-:W-:Y:S01]  /*2530*/  ISETP.NE.U32.AND P0, PT, R40, R47, PT ;  /* 0x0000002f2800720c */ /* 0x004fe20003f05070 */
[----:B------:R-:W-:-:S12]  /*2540*/  IMAD.MOV.U32 R47, RZ, RZ, R40 ;  /* 0x000000ffff2f7224 */ /* 0x000fd800078e0028 */
[----:B------:R-:W-:Y:S05]  /*2550*/  @P0 BRA `(.L_x_35) ;  /* 0xfffffffc00e80947 */ /* 0x000fea000383ffff */
[----:B------:R-:W-:Y:S05]  /*2560*/  BSYNC.RECONVERGENT B0 ;  /* 0x0000000000007941 */ /* 0x000fea0003800200 */
.L_x_34:
[----:B------:R1:W-:Y:S02]  /*2570*/  STG.E.U16 desc[UR6][R36.64], R21 ;  /* 0x0000001524007986 */ /* 0x0003e4000c101506 */
.L_x_6:
[----:B------:R-:W1:Y:S01]  /*2580*/  LDCU UR4, c[0x0][0x408] ;  /* 0x00008100ff0477ac */ /* 0x000e620008000800 */
[----:B------:R-:W-:Y:S01]  /*2590*/  ISETP.GT.AND P0, PT, R22, 0x1, PT ;  /* 0x000000011600780c */ /* 0x000fe20003f04270 */
[----:B------:R3:W-:Y:S01]  /*25a0*/  STG.E.U16 desc[UR6][R32.64], R66 ;  /* 0x0000004220007986 */ /* 0x0007e2000c101506 */
[----:B------:R-:W-:-:S03]  /*25b0*/  IMAD.WIDE R12, R15, 0x2, R12 ;  /* 0x000000020f0c7825 */ /* 0x000fc600078e020c */
[----:B------:R4:W-:Y:S01]  /*25c0*/  STG.E.U16 desc[UR6][R34.64], R72 ;  /* 0x0000004822007986 */ /* 0x0009e2000c101506 */
[----:B-1----:R-:W-:-:S04]  /*25d0*/  IMAD R37, RZ, RZ, -UR4 ;  /* 0x80000004ff257e24 */ /* 0x002fc8000f8e02ff */
[----:B------:R-:W-:-:S04]  /*25e0*/  IMAD.WIDE R78, R37, 0x2, R78 ;  /* 0x00000002254e7825 */ /* 0x000fc800078e024e */
[----:B------:R-:W-:-:S04]  /*25f0*/  IMAD.WIDE R30, R37, 0x2, R30 ;  /* 0x00000002251e7825 */ /* 0x000fc800078e021e */
[----:B------:R-:W-:-:S04]  /*2600*/  IMAD.WIDE R24, R37, 0x2, R24 ;  /* 0x0000000225187825 */ /* 0x000fc800078e0218 */
[----:B------:R-:W-:-:S04]  /*2610*/  IMAD.WIDE R22, R37, 0x2, R32 ;  /* 0x0000000225167825 */ /* 0x000fc800078e0220 */
[----:B------:R-:W-:-:S04]  /*2620*/  IMAD.WIDE R36, R37, 0x2, R34 ;  /* 0x0000000225247825 */ /* 0x000fc800078e0222 */
[----:B---3--:R-:W-:Y:S02]  /*2630*/  IMAD.MOV.U32 R32, RZ, RZ, R22 ;  /* 0x000000ffff207224 */ /* 0x008fe400078e0016 */
[----:B------:R-:W-:Y:S02]  /*2640*/  IMAD.MOV.U32 R33, RZ, RZ, R23 ;  /* 0x000000ffff217224 */ /* 0x000fe400078e0017 */
[----:B----4-:R-:W-:Y:S02]  /*2650*/  IMAD.MOV.U32 R34, RZ, RZ, R36 ;  /* 0x000000ffff227224 */ /* 0x010fe400078e0024 */
[----:B------:R-:W-:Y:S01]  /*2660*/  IMAD.MOV.U32 R35, RZ, RZ, R37 ;  /* 0x000000ffff237224 */ /* 0x000fe200078e0025 */
[----:B------:R-:W-:Y:S06]  /*2670*/  @P0 BRA `(.L_x_36) ;  /* 0xffffffe400080947 */ /* 0x000fec000383ffff */
.L_x_5:
[C---:B------:R-:W-:Y:S01]  /*2680*/  LOP3.LUT R2, R26.reuse, 0xfffffffd, RZ, 0xc0, !PT ;  /* 0xfffffffd1a027812 */ /* 0x040fe200078ec0ff */
[----:B------:R-:W-:Y:S01]  /*2690*/  IMAD.MOV.U32 R3, RZ, RZ, R27 ;  /* 0x000000ffff037224 */ /* 0x000fe200078e001b */
[----:B------:R-:W-:Y:S01]  /*26a0*/  LOP3.LUT R0, R26, 0x2, RZ, 0xc0, !PT ;  /* 0x000000021a007812 */ /* 0x000fe200078ec0ff */
[----:B------:R-:W-:-:S03]  /*26b0*/  IMAD.MOV.U32 R6, RZ, RZ, 0x3254 ;  /* 0x00003254ff067424 */ /* 0x000fc600078e00ff */
[----:B------:R1:W5:Y:S01]  /*26c0*/  LD.E R5, desc[UR6][R2.64] ;  /* 0x0000000602057980 */ /* 0x000362000c101900 */
[----:B------:R-:W-:-:S04]  /*26d0*/  ISETP.EQ.U32.AND P0, PT, R0, RZ, PT ;  /* 0x000000ff0000720c */ /* 0x000fc80003f02070 */
[----:B------:R-:W-:-:S09]  /*26e0*/  SEL R6, R6, 0x7610, P0 ;  /* 0x0000761006067807 */ /* 0x000fd20000000000 */
.L_x_37:
[----:B-----5:R-:W-:-:S05]  /*26f0*/  HADD2 R0, R5, R4.H0_H0 ;  /* 0x2000000405007230 */ /* 0x020fca0000000000 */
[----:B------:R-:W-:-:S05]  /*2700*/  PRMT R7, R5, R6, R0 ;  /* 0x0000000605077216 */ /* 0x000fca0000000000 */
[----:B------:R-:W3:Y:S02]  /*2710*/  ATOM.E.CAS.STRONG.GPU PT, R0, [R2], R5, R7 ;  /* 0x000000050200738b */ /* 0x000ee400001ee107 */
[----:B---3--:R-:W-:Y:S01]  /*2720*/  ISETP.NE.U32.AND P0, PT, R0, R5, PT ;  /* 0x000000050000720c */ /* 0x008fe20003f05070 */
[----:B------:R-:W-:-:S12]  /*2730*/  IMAD.MOV.U32 R5, RZ, RZ, R0 ;  /* 0x000000ffff057224 */ /* 0x000fd800078e0000 */
[----:B------:R-:W-:Y:S05]  /*2740*/  @P0 BRA `(.L_x_37) ;  /* 0xfffffffc00e80947 */ /* 0x000fea000383ffff */
[----:B------:R-:W-:Y:S05]  /*2750*/  EXIT ;  /* 0x000000000000794d */ /* 0x000fea0003800000 */
.L_x_38:
[----:B------:R-:W-:-:S00]  /*2760*/  BRA `(.L_x_38) ;  /* 0xfffffffc00fc7947 */ /* 0x000fc0000383ffff */
[----:B------:R-:W-:-:S00]  /*2770*/  NOP ;  /* 0x0000000000007918 */ /* 0x000fc00000000000 */
        /* <DEDUP_REMOVED lines=8> */
.L_x_105:


//--------------------- .text._Z25selective_scan_bwd_kernelIfEvPKT_S2_S2_S2_S2_S2_S2_S2_S2_PS0_S3_S3_S3_S3_S3_S3_iiii --------------------------
	.section	.text._Z25selective_scan_bwd_kernelIfEvPKT_S2_S2_S2_S2_S2_S2_S2_S2_PS0_S3_S3_S3_S3_S3_S3_iiii,"ax",@progbits
	.align	128
        .global         _Z25selective_scan_bwd_kernelIfEvPKT_S2_S2_S2_S2_S2_S2_S2_S2_PS0_S3_S3_S3_S3_S3_S3_iiii
        .type           _Z25selective_scan_bwd_kernelIfEvPKT_S2_S2_S2_S2_S2_S2_S2_S2_PS0_S3_S3_S3_S3_S3_S3_iiii,@function
        .size           _Z25selective_scan_bwd_kernelIfEvPKT_S2_S2_S2_S2_S2_S2_S2_S2_PS0_S3_S3_S3_S3_S3_S3_iiii,(.L_x_106 - _Z25selective_scan_bwd_kernelIfEvPKT_S2_S2_S2_S2_S2_S2_S2_S2_PS0_S3_S3_S3_S3_S3_S3_iiii)
        .other          _Z25selective_scan_bwd_kernelIfEvPKT_S2_S2_S2_S2_S2_S2_S2_S2_PS0_S3_S3_S3_S3_S3_S3_iiii,@"STO_CUDA_ENTRY STV_DEFAULT"
_Z25selective_scan_bwd_kernelIfEvPKT_S2_S2_S2_S2_S2_S2_S2_S2_PS0_S3_S3_S3_S3_S3_S3_iiii:
.text._Z25selective_scan_bwd_kernelIfEvPKT_S2_S2_S2_S2_S2_S2_S2_S2_PS0_S3_S3_S3_S3_S3_S3_iiii:
[----:B------:R-:W-:Y:S01]  /*0000*/  LDC R1, c[0x0][0x37c] ;  /* 0x0000df00ff017b82 */ /* 0x000fe20000000800 */
[----:B------:R-:W0:Y:S07]  /*0010*/  S2R R9, SR_TID.X ;  /* 0x0000000000097919 */ /* 0x000e2e0000002100 */
[----:B------:R-:W0:Y:S01]  /*0020*/  S2UR UR4, SR_CTAID.X ;  /* 0x00000000000479c3 */ /* 0x000e220000002500 */
[----:B------:R-:W1:Y:S01]  /*0030*/  LDCU UR5, c[0x0][0x400] ;  /* 0x00008000ff0577ac */ /* 0x000e620008000800 */
[----:B------:R-:W2:Y:S06]  /*0040*/  LDCU UR6, c[0x0][0x404] ;  /* 0x00008080ff0677ac */ /* 0x000eac0008000800 */
[----:B------:R-:W0:Y:S08]  /*0050*/  LDC R4, c[0x0][0x360] ;  /* 0x0000d800ff047b82 */ /* 0x000e300000000800 */
[----:B------:R-:W1:Y:S01]  /*0060*/  LDC R19, c[0x0][0x408] ;  /* 0x00010200ff137b82 */ /* 0x000e620000000800 */
[----:B--2---:R-:W-:-:S02]  /*0070*/  IMAD.U32 R0, RZ, RZ, UR6 ;  /* 0x00000006ff007e24 */ /* 0x004fc4000f8e00ff */
[----:B0-----:R-:W-:Y:S02]  /*0080*/  IMAD R4, R4, UR4, R9 ;  /* 0x0000000404047c24 */ /* 0x001fe4000f8e0209 */
[----:B-1----:R-:W-:-:S05]  /*0090*/  IMAD R3, R19, UR5, RZ ;  /* 0x0000000513037c24 */ /* 0x002fca000f8e02ff */
[----:B------:R-:W-:-:S13]  /*00a0*/  ISETP.GE.AND P0, PT, R4, R3, PT ;  /* 0x000000030400720c */ /* 0x000fda0003f06270 */
[----:B------:R-:W-:Y:S05]  /*00b0*/  @P0 EXIT ;  /* 0x000000000000094d */ /* 0x000fea0003800000 */
[----:B------:R-:W-:Y:S01]  /*00c0*/  IABS R6, R19 ;  /* 0x0000001300067213 */ /* 0x000fe20000000000 */
[----:B------:R-:W0:Y:S01]  /*00d0*/  LDC R13, c[0x0][0x40c] ;  /* 0x00010300ff0d7b82 */ /* 0x000e220000000800 */
[----:B------:R-:W-:Y:S01]  /*00e0*/  IABS R8, R4 ;  /* 0x0000000400087213 */ /* 0x000fe20000000000 */
[----:B------:R-:W1:Y:S01]  /*00f0*/  LDCU.64 UR6, c[0x0][0x358] ;  /* 0x00006b00ff0677ac */ /* 0x000e620008000a00 */
[----:B------:R-:W2:Y:S08]  /*0100*/  I2F.RP R5, R6 ;  /* 0x0000000600057306 */ /* 0x000eb00000209400 */
[----:B--2---:R-:W2:Y:S01]  /*0110*/  MUFU.RCP R5, R5 ;  /* 0x0000000500057308 */ /* 0x004ea20000001000 */
[----:B0-----:R-:W-:-:S02]  /*0120*/  IMAD R12, R19, R13, RZ ;  /* 0x0000000d130c7224 */ /* 0x001fc400078e02ff */
[----:B--2---:R-:W-:-:S05]  /*0130*/  VIADD R2, R5, 0xffffffe ;  /* 0x0ffffffe05027836 */ /* 0x004fca0000000000 */
[----:B------:R0:W2:Y:S02]  /*0140*/  F2I.FTZ.U32.TRUNC.NTZ R3, R2 ;  /* 0x0000000200037305 */ /* 0x0000a4000021f000 */
[----:B0-----:R-:W-:Y:S01]  /*0150*/  IMAD.MOV.U32 R2, RZ, RZ, RZ ;  /* 0x000000ffff027224 */ /* 0x001fe200078e00ff */
[----:B--2---:R-:W-:-:S05]  /*0160*/  IADD3 R7, PT, PT, RZ, -R3, RZ ;  /* 0x80000003ff077210 */ /* 0x004fca0007ffe0ff */
[----:B------:R-:W-:-:S04]  /*0170*/  IMAD R7, R7, R6, RZ ;  /* 0x0000000607077224 */ /* 0x000fc800078e02ff */
[----:B------:R-:W-:Y:S01]  /*0180*/  IMAD.HI.U32 R3, R3, R7, R2 ;  /* 0x0000000703037227 */ /* 0x000fe200078e0002 */
[----:B------:R-:W-:-:S04]  /*0190*/  LOP3.LUT R2, R4, R19, RZ, 0x3c, !PT ;  /* 0x0000001304027212 */ /* 0x000fc800078e3cff */
[----:B------:R-:W-:Y:S01]  /*01a0*/  ISETP.GE.AND P2, PT, R2, RZ, PT ;  /* 0x000000ff0200720c */ /* 0x000fe20003f46270 */
[----:B------:R-:W-:-:S04]  /*01b0*/  IMAD.HI.U32 R7, R3, R8, RZ ;  /* 0x0000000803077227 */ /* 0x000fc800078e00ff */
[----:B------:R-:W-:-:S04]  /*01c0*/  IMAD.MOV R3, RZ, RZ, -R7 ;  /* 0x000000ffff037224 */ /* 0x000fc800078e0a07 */
[----:B------:R-:W-:-:S05]  /*01d0*/  IMAD R3, R6, R3, R8 ;  /* 0x0000000306037224 */ /* 0x000fca00078e0208 */
[----:B------:R-:W-:-:S13]  /*01e0*/  ISETP.GT.U32.AND P1, PT, R6, R3, PT ;  /* 0x000000030600720c */ /* 0x000fda0003f24070 */
[-C--:B------:R-:W-:Y:S01]  /*01f0*/  @!P1 IADD3 R3, PT, PT, R3, -R6.reuse, RZ ;  /* 0x8000000603039210 */ /* 0x080fe20007ffe0ff */
[----:B------:R-:W-:Y:S01]  /*0200*/  @!P1 VIADD R7, R7, 0x1 ;  /* 0x0000000107079836 */ /* 0x000fe20000000000 */
[----:B------:R-:W-:Y:S02]  /*0210*/  ISETP.NE.AND P1, PT, R19, RZ, PT ;  /* 0x000000ff1300720c */ /* 0x000fe40003f25270 */
[----:B------:R-:W-:-:S13]  /*0220*/  ISETP.GE.U32.AND P0, PT, R3, R6, PT ;  /* 0x000000060300720c */ /* 0x000fda0003f06070 */
[----:B------:R-:W-:Y:S01]  /*0230*/  @P0 VIADD R7, R7, 0x1 ;  /* 0x0000000107070836 */ /* 0x000fe20000000000 */
[----:B------:R-:W-:-:S04]  /*0240*/  ISETP.GE.AND P0, PT, R13, 0x1, PT ;  /* 0x000000010d00780c */ /* 0x000fc80003f06270 */
[----:B------:R-:W-:Y:S02]  /*0250*/  @!P2 IADD3 R7, PT, PT, -R7, RZ, RZ ;  /* 0x000000ff0707a210 */ /* 0x000fe40007ffe1ff */
[----:B------:R-:W-:-:S05]  /*0260*/  @!P1 LOP3.LUT R7, RZ, R19, RZ, 0x33, !PT ;  /* 0x00000013ff079212 */ /* 0x000fca00078e33ff */
[----:B------:R-:W-:-:S04]  /*0270*/  IMAD.MOV R2, RZ, RZ, -R7 ;  /* 0x000000ffff027224 */ /* 0x000fc800078e0a07 */
[----:B------:R-:W-:Y:S02]  /*0280*/  IMAD R25, R19, R2, R4 ;  /* 0x0000000213197224 */ /* 0x000fe400078e0204 */
[----:B------:R-:W-:Y:S02]  /*0290*/  IMAD R4, R7, R12, RZ ;  /* 0x0000000c07047224 */ /* 0x000fe400078e02ff */
[----:B------:R-:W-:-:S03]  /*02a0*/  IMAD R11, R25, R13, RZ ;  /* 0x0000000d190b7224 */ /* 0x000fc600078e02ff */
[----:B------:R-:W-:Y:S02]  /*02b0*/  SHF.R.S32.HI R5, RZ, 0x1f, R4 ;  /* 0x0000001fff057819 */ /* 0x000fe40000011404 */
[----:B------:R-:W-:Y:S01]  /*02c0*/  SHF.R.S32.HI R10, RZ, 0x1f, R11 ;  /* 0x0000001fff0a7819 */ /* 0x000fe2000001140b */
[----:B-1----:R-:W-:Y:S06]  /*02d0*/  @!P0 BRA `(.L_x_39) ;  /* 0x0000000400048947 */ /* 0x002fec0003800000 */
[----:B------:R-:W0:Y:S01]  /*02e0*/  LDCU.64 UR4, c[0x0][0x3f8] ;  /* 0x00007f00ff0477ac */ /* 0x000e220008000a00 */
[----:B------:R-:W-:Y:S01]  /*02f0*/  IADD3 R2, P0, PT, R4, R11, RZ ;  /* 0x0000000b04027210 */ /* 0x000fe20007f1e0ff */
[----:B------:R-:W-:Y:S01]  /*0300*/  HFMA2 R17, -RZ, RZ, 0, 0 ;  /* 0x00000000ff117431 */ /* 0x000fe200000001ff */
[----:B------:R-:W-:-:S03]  /*0310*/  LOP3.LUT R8, R13, 0xf, RZ, 0xc0, !PT ;  /* 0x0000000f0d087812 */ /* 0x000fc600078ec0ff */
[----:B------:R-:W-:Y:S01]  /*0320*/  IMAD.X R3, R5, 0x1, R10, P0 ;  /* 0x0000000105037824 */ /* 0x000fe200000e060a */
[----:B------:R-:W-:Y:S02]  /*0330*/  ISETP.GE.U32.AND P0, PT, R13, 0x10, PT ;  /* 0x000000100d00780c */ /* 0x000fe40003f06070 */
[----:B------:R-:W-:Y:S02]  /*0340*/  ISETP.NE.AND P1, PT, R8, RZ, PT ;  /* 0x000000ff0800720c */ /* 0x000fe40003f25270 */
[----:B0-----:R-:W-:-:S04]  /*0350*/  LEA R14, P2, R2, UR4, 0x2 ;  /* 0x00000004020e7c11 */ /* 0x001fc8000f8410ff */
[----:B------:R-:W-:-:S05]  /*0360*/  LEA.HI.X R15, R2, UR5, R3, 0x2, P2 ;  /* 0x00000005020f7c11 */ /* 0x000fca00090f1403 */
[----:B------:R-:W-:Y:S05]  /*0370*/  @!P0 BRA `(.L_x_40) ;  /* 0x0000000000588947 */ /* 0x000fea0003800000 */
[----:B------:R-:W-:Y:S01]  /*0380*/  LOP3.LUT R17, R13, 0x7ffffff0, RZ, 0xc0, !PT ;  /* 0x7ffffff00d117812 */ /* 0x000fe200078ec0ff */
[----:B------:R-:W-:-:S07]  /*0390*/  IMAD.MOV.U32 R6, RZ, RZ, RZ ;  /* 0x000000ffff067224 */ /* 0x000fce00078e00ff */
.L_x_41:
[----:B0-----:R-:W-:-:S04]  /*03a0*/  IMAD.WIDE.U32 R2, R6, 0x4, R14 ;  /* 0x0000000406027825 */ /* 0x001fc800078e000e */
[----:B------:R-:W-:Y:S01]  /*03b0*/  VIADD R6, R6, 0x10 ;  /* 0x0000001006067836 */ /* 0x000fe20000000000 */
[----:B------:R0:W-:Y:S04]  /*03c0*/  STG.E desc[UR6][R2.64], RZ ;  /* 0x000000ff02007986 */ /* 0x0001e8000c101906 */
[----:B------:R0:W-:Y:S01]  /*03d0*/  STG.E desc[UR6][R2.64+0x4], RZ ;  /* 0x000004ff02007986 */ /* 0x0001e2000c101906 */
[----:B------:R-:W-:-:S03]  /*03e0*/  ISETP.NE.AND P0, PT, R6, R17, PT ;  /* 0x000000110600720c */ /* 0x000fc60003f05270 */
[----:B------:R0:W-:Y:S04]  /*03f0*/  STG.E desc[UR6][R2.64+0x8], RZ ;  /* 0x000008ff02007986 */ /* 0x0001e8000c101906 */
        /* <DEDUP_REMOVED lines=12> */
[----:B------:R0:W-:Y:S01]  /*04c0*/  STG.E desc[UR6][R2.64+0x3c], RZ ;  /* 0x00003cff02007986 */ /* 0x0001e2000c101906 */
[----:B------:R-:W-:Y:S05]  /*04d0*/  @P0 BRA `(.L_x_41) ;  /* 0xfffffffc00b00947 */ /* 0x000fea000383ffff */
.L_x_40:
[----:B------:R-:W-:Y:S05]  /*04e0*/  @!P1 BRA `(.L_x_39) ;  /* 0x0000000000809947 */ /* 0x000fea0003800000 */
[----:B------:R-:W-:Y:S02]  /*04f0*/  ISETP.GE.U32.AND P0, PT, R8, 0x8, PT ;  /* 0x000000080800780c */ /* 0x000fe40003f06070 */
[----:B------:R-:W-:-:S04]  /*0500*/  LOP3.LUT R6, R13, 0x7, RZ, 0xc0, !PT ;  /* 0x000000070d067812 */ /* 0x000fc800078ec0ff */
[----:B------:R-:W-:-:S07]  /*0510*/  ISETP.NE.AND P1, PT, R6, RZ, PT ;  /* 0x000000ff0600720c */ /* 0x000fce0003f25270 */
[----:B------:R-:W-:Y:S06]  /*0520*/  @!P0 BRA `(.L_x_42) ;  /* 0x0000000000288947 */ /* 0x000fec0003800000 */
[C---:B0-----:R-:W-:Y:S01]  /*0530*/  IMAD.WIDE.U32 R2, R17.reuse, 0x4, R14 ;  /* 0x0000000411027825 */ /* 0x041fe200078e000e */
[----:B------:R-:W-:-:S04]  /*0540*/  IADD3 R17, PT, PT, R17, 0x8, RZ ;  /* 0x0000000811117810 */ /* 0x000fc80007ffe0ff */
[----:B------:R1:W-:Y:S04]  /*0550*/  STG.E desc[UR6][R2.64], RZ ;  /* 0x000000ff02007986 */ /* 0x0003e8000c101906 */
[----:B------:R1:W-:Y:S04]  /*0560*/  STG.E desc[UR6][R2.64+0x4], RZ ;  /* 0x000004ff02007986 */ /* 0x0003e8000c101906 */
[----:B------:R1:W-:Y:S04]  /*0570*/  STG.E desc[UR6][R2.64+0x8], RZ ;  /* 0x000008ff02007986 */ /* 0x0003e8000c101906 */
[----:B------:R1:W-:Y:S04]  /*0580*/  STG.E desc[UR6][R2.64+0xc], RZ ;  /* 0x00000cff02007986 */ /* 0x0003e8000c101906 */
[----:B------:R1:W-:Y:S04]  /*0590*/  STG.E desc[UR6][R2.64+0x10], RZ ;  /* 0x000010ff02007986 */ /* 0x0003e8000c101906 */
[----:B------:R1:W-:Y:S04]  /*05a0*/  STG.E desc[UR6][R2.64+0x14], RZ ;  /* 0x000014ff02007986 */ /* 0x0003e8000c101906 */
[----:B------:R1:W-:Y:S04]  /*05b0*/  STG.E desc[UR6][R2.64+0x18], RZ ;  /* 0x000018ff02007986 */ /* 0x0003e8000c101906 */
[----:B------:R1:W-:Y:S02]  /*05c0*/  STG.E desc[UR6][R2.64+0x1c], RZ ;  /* 0x00001cff02007986 */ /* 0x0003e4000c101906 */
.L_x_42:
[----:B------:R-:W-:Y:S05]  /*05d0*/  @!P1 BRA `(.L_x_39) ;  /* 0x0000000000449947 */ /* 0x000fea0003800000 */
[----:B------:R-:W-:Y:S02]  /*05e0*/  ISETP.GE.U32.AND P0, PT, R6, 0x4, PT ;  /* 0x000000040600780c */ /* 0x000fe40003f06070 */
[----:B------:R-:W-:-:S04]  /*05f0*/  LOP3.LUT R6, R13, 0x3, RZ, 0xc0, !PT ;  /* 0x000000030d067812 */ /* 0x000fc800078ec0ff */
[----:B------:R-:W-:-:S07]  /*0600*/  ISETP.NE.AND P1, PT, R6, RZ, PT ;  /* 0x000000ff0600720c */ /* 0x000fce0003f25270 */
[----:B01----:R-:W-:-:S04]  /*0610*/  @P0 IMAD.WIDE.U32 R2, R17, 0x4, R14 ;  /* 0x0000000411020825 */ /* 0x003fc800078e000e */
[----:B------:R-:W-:Y:S01]  /*0620*/  @P0 VIADD R17, R17, 0x4 ;  /* 0x0000000411110836 */ /* 0x000fe20000000000 */
[----:B------:R2:W-:Y:S04]  /*0630*/  @P0 STG.E desc[UR6][R2.64], RZ ;  /* 0x000000ff02000986 */ /* 0x0005e8000c101906 */
[----:B------:R2:W-:Y:S04]  /*0640*/  @P0 STG.E desc[UR6][R2.64+0x4], RZ ;  /* 0x000004ff02000986 */ /* 0x0005e8000c101906 */
[----:B------:R2:W-:Y:S04]  /*0650*/  @P0 STG.E desc[UR6][R2.64+0x8], RZ ;  /* 0x000008ff02000986 */ /* 0x0005e8000c101906 */
[----:B------:R2:W-:Y:S01]  /*0660*/  @P0 STG.E desc[UR6][R2.64+0xc], RZ ;  /* 0x00000cff02000986 */ /* 0x0005e2000c101906 */
[----:B------:R-:W-:Y:S05]  /*0670*/  @!P1 BRA `(.L_x_39) ;  /* 0x00000000001c9947 */ /* 0x000fea0003800000 */
[----:B------:R-:W-:-:S05]  /*0680*/  UMOV UR4, URZ ;  /* 0x000000ff00047c82 */ /* 0x000fca0008000000 */
.L_x_43:
[----:B--2---:R-:W-:Y:S01]  /*0690*/  IMAD.WIDE.U32 R2, R17, 0x4, R14 ;  /* 0x0000000411027825 */ /* 0x004fe200078e000e */
[----:B------:R-:W-:-:S03]  /*06a0*/  UIADD3 UR4, UPT, UPT, UR4, 0x1, URZ ;  /* 0x0000000104047890 */ /* 0x000fc6000fffe0ff */
[----:B------:R-:W-:Y:S01]  /*06b0*/  VIADD R17, R17, 0x1 ;  /* 0x0000000111117836 */ /* 0x000fe20000000000 */
[----:B------:R3:W-:Y:S02]  /*06c0*/  STG.E desc[UR6][R2.64], RZ ;  /* 0x000000ff02007986 */ /* 0x0007e4000c101906 */
[----:B------:R-:W-:-:S13]  /*06d0*/  ISETP.NE.AND P0, PT, R6, UR4, PT ;  /* 0x0000000406007c0c */ /* 0x000fda000bf05270 */
[----:B---3--:R-:W-:Y:S05]  /*06e0*/  @P0 BRA `(.L_x_43) ;  /* 0xfffffffc00e80947 */ /* 0x008fea000383ffff */
.L_x_39:
[----:B------:R-:W0:Y:S01]  /*06f0*/  LDCU UR4, c[0x0][0x404] ;  /* 0x00008080ff0477ac */ /* 0x000e220008000800 */
[----:B------:R-:W3:Y:S01]  /*0700*/  LDC.64 R32, c[0x0][0x3f0] ;  /* 0x0000fc00ff207b82 */ /* 0x000ee20000000a00 */
[----:B------:R-:W4:Y:S01]  /*0710*/  LDCU.64 UR16, c[0x0][0x3b8] ;  /* 0x00007700ff1077ac */ /* 0x000f220008000a00 */
[----:B------:R-:W5:Y:S01]  /*0720*/  LDCU.128 UR8, c[0x0][0x380] ;  /* 0x00007000ff0877ac */ /* 0x000f620008000c00 */
[----:B------:R-:W5:Y:S01]  /*0730*/  LDCU.128 UR12, c[0x0][0x3c0] ;  /* 0x00007800ff0c77ac */ /* 0x000f620008000c00 */
[----:B------:R-:W5:Y:S01]  /*0740*/  LDCU.64 UR18, c[0x0][0x3d0] ;  /* 0x00007a00ff1277ac */ /* 0x000f620008000a00 */
[----:B012---:R-:W-:Y:S01]  /*0750*/  IMAD R2, R19, UR4, RZ ;  /* 0x0000000413027c24 */ /* 0x007fe2000f8e02ff */
[----:B------:R-:W-:-:S03]  /*0760*/  UISETP.GE.AND UP0, UPT, UR4, 0x1, UPT ;  /* 0x000000010400788c */ /* 0x000fc6000bf06270 */
[----:B------:R-:W-:Y:S01]  /*0770*/  IMAD R6, R7, R2, RZ ;  /* 0x0000000207067224 */ /* 0x000fe200078e02ff */
[----:B------:R-:W-:Y:S02]  /*0780*/  IADD3 R14, PT, PT, R2, -R19, RZ ;  /* 0x80000013020e7210 */ /* 0x000fe40007ffe0ff */
[----:B------:R-:W0:Y:S01]  /*0790*/  LDC.64 R2, c[0x0][0x3a8] ;  /* 0x0000ea00ff027b82 */ /* 0x000e220000000a00 */
[C---:B------:R-:W-:Y:S01]  /*07a0*/  IMAD.IADD R8, R25.reuse, 0x1, R6 ;  /* 0x0000000119087824 */ /* 0x040fe200078e0206 */
[----:B------:R-:W-:Y:S01]  /*07b0*/  SHF.R.S32.HI R17, RZ, 0x1f, R14 ;  /* 0x0000001fff117819 */ /* 0x000fe2000001140e */
[-C--:B------:R-:W-:Y:S02]  /*07c0*/  IMAD R6, R6, R13.reuse, RZ ;  /* 0x0000000d06067224 */ /* 0x080fe400078e02ff */
[----:B------:R-:W-:Y:S01]  /*07d0*/  IMAD R15, R14, R13, RZ ;  /* 0x0000000d0e0f7224 */ /* 0x000fe200078e02ff */
[----:B------:R-:W-:Y:S01]  /*07e0*/  IADD3 R14, P0, PT, R8, R14, RZ ;  /* 0x0000000e080e7210 */ /* 0x000fe20007f1e0ff */
[----:B---3--:R-:W-:Y:S01]  /*07f0*/  IMAD.WIDE R32, R25, 0x4, R32 ;  /* 0x0000000419207825 */ /* 0x008fe200078e0220 */
[----:B------:R-:W-:-:S02]  /*0800*/  SHF.R.S32.HI R19, RZ, 0x1f, R6 ;  /* 0x0000001fff137819 */ /* 0x000fc40000011406 */
[--C-:B------:R-:W-:Y:S01]  /*0810*/  IADD3 R6, P1, P2, R6, R11, R15.reuse ;  /* 0x0000000b06067210 */ /* 0x100fe20007a3e00f */
[----:B------:R-:W-:Y:S01]  /*0820*/  IMAD.SHL.U32 R20, R14, 0x4, RZ ;  /* 0x000000040e147824 */ /* 0x000fe200078e00ff */
[----:B------:R-:W-:Y:S02]  /*0830*/  SHF.R.S32.HI R15, RZ, 0x1f, R15 ;  /* 0x0000001fff0f7819 */ /* 0x000fe4000001140f */
[----:B------:R-:W-:Y:S02]  /*0840*/  LEA.HI.X.SX32 R17, R8, R17, 0x1, P0 ;  /* 0x0000001108117211 */ /* 0x000fe400000f0eff */
[----:B------:R-:W-:Y:S02]  /*0850*/  IADD3.X R15, PT, PT, R19, R10, R15, P1, P2 ;  /* 0x0000000a130f7210 */ /* 0x000fe40000fe440f */
[----:B----4-:R-:W-:Y:S02]  /*0860*/  LEA R34, P0, R6, UR16, 0x2 ;  /* 0x0000001006227c11 */ /* 0x010fe4000f8010ff */
[----:B------:R-:W-:-:S02]  /*0870*/  SHF.L.U64.HI R21, R14, 0x2, R17 ;  /* 0x000000020e157819 */ /* 0x000fc40000010211 */
[----:B------:R-:W-:Y:S02]  /*0880*/  LEA.HI.X R35, R6, UR17, R15, 0x2, P0 ;  /* 0x0000001106237c11 */ /* 0x000fe400080f140f */
[C---:B-----5:R-:W-:Y:S01]  /*0890*/  IADD3 R30, P0, PT, R20.reuse, UR8, RZ ;  /* 0x00000008141e7c10 */ /* 0x060fe2000ff1e0ff */
[----:B0-----:R-:W-:Y:S01]  /*08a0*/  IMAD.WIDE R14, R25, 0x4, R2 ;  /* 0x00000004190e7825 */ /* 0x001fe200078e0202 */
[----:B------:R-:W-:-:S03]  /*08b0*/  IADD3 R36, P1, PT, R20, UR10, RZ ;  /* 0x0000000a14247c10 */ /* 0x000fc6000ff3e0ff */
[----:B------:R-:W-:Y:S01]  /*08c0*/  HFMA2 R2, -RZ, RZ, 0, 0 ;  /* 0x00000000ff027431 */ /* 0x000fe200000001ff */
[C---:B------:R-:W-:Y:S02]  /*08d0*/  IADD3 R28, P2, PT, R20.reuse, UR12, RZ ;  /* 0x0000000c141c7c10 */ /* 0x040fe4000ff5e0ff */
[C---:B------:R-:W-:Y:S02]  /*08e0*/  IADD3 R22, P3, PT, R20.reuse, UR14, RZ ;  /* 0x0000000e14167c10 */ /* 0x040fe4000ff7e0ff */
[C---:B------:R-:W-:Y:S02]  /*08f0*/  IADD3.X R31, PT, PT, R21.reuse, UR9, RZ, P0, !PT ;  /* 0x00000009151f7c10 */ /* 0x040fe400087fe4ff */
[----:B------:R-:W-:Y:S02]  /*0900*/  IADD3 R20, P0, PT, R20, UR18, RZ ;  /* 0x0000001214147c10 */ /* 0x000fe4000ff1e0ff */
[C---:B------:R-:W-:Y:S02]  /*0910*/  IADD3.X R37, PT, PT, R21.reuse, UR11, RZ, P1, !PT ;  /* 0x0000000b15257c10 */ /* 0x040fe40008ffe4ff */
[----:B------:R-:W-:-:S02]  /*0920*/  IADD3.X R29, PT, PT, R21, UR13, RZ, P2, !PT ;  /* 0x0000000d151d7c10 */ /* 0x000fc400097fe4ff */
[C---:B------:R-:W-:Y:S02]  /*0930*/  IADD3.X R23, PT, PT, R21.reuse, UR15, RZ, P3, !PT ;  /* 0x0000000f15177c10 */ /* 0x040fe40009ffe4ff */
[----:B------:R-:W-:Y:S01]  /*0940*/  IADD3.X R21, PT, PT, R21, UR19, RZ, P0, !PT ;  /* 0x0000001315157c10 */ /* 0x000fe200087fe4ff */
[----:B------:R-:W-:Y:S06]  /*0950*/  BRA.U !UP0, `(.L_x_44) ;  /* 0x0000000908a87547 */ /* 0x000fec000b800000 */
[----:B------:R-:W0:Y:S01]  /*0960*/  LDCU.64 UR10, c[0x0][0x3f8] ;  /* 0x00007f00ff0a77ac */ /* 0x000e220008000a00 */
[----:B------:R1:W5:Y:S01]  /*0970*/  LDG.E.CONSTANT R3, desc[UR6][R14.64] ;  /* 0x000000060e037981 */ /* 0x000362000c1e9900 */
[C---:B------:R-:W-:Y:S01]  /*0980*/  IMAD.SHL.U32 R2, R4.reuse, 0x4, RZ ;  /* 0x0000000404027824 */ /* 0x040fe200078e00ff */
[----:B------:R-:W-:Y:S01]  /*0990*/  SHF.L.U64.HI R8, R4, 0x2, R5 ;  /* 0x0000000204087819 */ /* 0x000fe20000010205 */
[----:B------:R-:W2:Y:S01]  /*09a0*/  LDCU.64 UR8, c[0x0][0x3b0] ;  /* 0x00007600ff0877ac */ /* 0x000ea20008000a00 */
[----:B------:R-:W-:Y:S01]  /*09b0*/  IMAD R6, R13, UR4, RZ ;  /* 0x000000040d067c24 */ /* 0x000fe2000f8e02ff */
[C---:B------:R-:W-:Y:S01]  /*09c0*/  SHF.L.U64.HI R10, R11.reuse, 0x2, R10 ;  /* 0x000000020b0a7819 */ /* 0x040fe2000001020a */
[----:B------:R-:W-:Y:S01]  /*09d0*/  IMAD.SHL.U32 R11, R11, 0x4, RZ ;  /* 0x000000040b0b7824 */ /* 0x000fe200078e00ff */
[----:B------:R-:W-:Y:S01]  /*09e0*/  LOP3.LUT R9, R9, 0x1f, RZ, 0xc0, !PT ;  /* 0x0000001f09097812 */ /* 0x000fe200078ec0ff */
[----:B------:R-:W-:Y:S01]  /*09f0*/  IMAD R6, R7, R6, RZ ;  /* 0x0000000607067224 */ /* 0x000fe200078e02ff */
[----:B------:R-:W-:Y:S01]  /*0a00*/  IADD3 R12, PT, PT, -R12, RZ, RZ ;  /* 0x000000ff0c0c7210 */ /* 0x000fe20007ffe1ff */
[----:B------:R-:W-:-:S03]  /*0a10*/  IMAD.MOV R13, RZ, RZ, -R13 ;  /* 0x000000ffff0d7224 */ /* 0x000fc600078e0a0d */
[----:B-1----:R-:W-:Y:S02]  /*0a20*/  SHF.R.S32.HI R14, RZ, 0x1f, R6 ;  /* 0x0000001fff0e7819 */ /* 0x002fe40000011406 */
[C---:B0-----:R-:W-:Y:S02]  /*0a30*/  IADD3 R4, P0, PT, R2.reuse, UR10, RZ ;  /* 0x0000000a02047c10 */ /* 0x041fe4000ff1e0ff */
[----:B--2---:R-:W-:Y:S01]  /*0a40*/  IADD3 R5, P1, PT, R2, UR8, RZ ;  /* 0x0000000802057c10 */ /* 0x004fe2000ff3e0ff */
[----:B------:R-:W-:Y:S01]  /*0a50*/  IMAD.MOV.U32 R2, RZ, RZ, RZ ;  /* 0x000000ffff027224 */ /* 0x000fe200078e00ff */
[C---:B------:R-:W-:Y:S02]  /*0a60*/  IADD3.X R7, PT, PT, R8.reuse, UR11, RZ, P0, !PT ;  /* 0x0000000b08077c10 */ /* 0x040fe400087fe4ff */
[----:B------:R-:W-:-:S09]  /*0a70*/  IADD3.X R8, PT, PT, R8, UR9, RZ, P1, !PT ;  /* 0x0000000908087c10 */ /* 0x000fd20008ffe4ff */
.L_x_52:
[----:B------:R-:W2:Y:S01]  /*0a80*/  LDG.E.CONSTANT R15, desc[UR6][R30.64] ;  /* 0x000000061e0f7981 */ /* 0x000ea2000c1e9900 */
[----:B------:R-:W0:Y:S03]  /*0a90*/  LDCU UR12, c[0x0][0x40c] ;  /* 0x00008180ff0c77ac */ /* 0x000e260008000800 */
[----:B------:R-:W2:Y:S01]  /*0aa0*/  LDG.E.CONSTANT R16, desc[UR6][R28.64] ;  /* 0x000000061c107981 */ /* 0x000ea2000c1e9900 */
[----:B------:R-:W-:Y:S01]  /*0ab0*/  MOV R26, R36 ;  /* 0x00000024001a7202 */ /* 0x000fe20000000f00 */
[----:B------:R-:W-:Y:S01]  /*0ac0*/  IMAD.MOV.U32 R27, RZ, RZ, R37 ;  /* 0x000000ffff1b7224 */ /* 0x000fe200078e0025 */
[----:B------:R-:W-:Y:S01]  /*0ad0*/  MOV R25, R35 ;  /* 0x0000002300197202 */ /* 0x000fe20000000f00 */
[----:B------:R-:W-:Y:S02]  /*0ae0*/  IMAD.MOV.U32 R24, RZ, RZ, R34 ;  /* 0x000000ffff187224 */ /* 0x000fe400078e0022 */
[----:B------:R-:W-:-:S02]  /*0af0*/  VIADD R17, R0, 0xffffffff ;  /* 0xffffffff00117836 */ /* 0x000fc40000000000 */
[----:B------:R-:W-:Y:S01]  /*0b00*/  IMAD.MOV.U32 R18, RZ, RZ, RZ ;  /* 0x000000ffff127224 */ /* 0x000fe200078e00ff */
[----:B0-----:R-:W-:Y:S01]  /*0b10*/  UISETP.GE.AND UP0, UPT, UR12, 0x1, UPT ;  /* 0x000000010c00788c */ /* 0x001fe2000bf06270 */
[-C--:B--2---:R-:W-:Y:S01]  /*0b20*/  FFMA R2, R15, R16.reuse, R2 ;  /* 0x000000100f027223 */ /* 0x084fe20000000002 */
[----:B-----5:R-:W-:-:S07]  /*0b30*/  FMUL R19, R3, R16 ;  /* 0x0000001003137220 */ /* 0x020fce0000400000 */
[----:B------:R-:W-:Y:S05]  /*0b40*/  BRA.U !UP0, `(.L_x_45) ;  /* 0x0000000508e87547 */ /* 0x000fea000b800000 */
[----:B------:R0:W5:Y:S01]  /*0b50*/  LDG.E.CONSTANT R42, desc[UR6][R26.64] ;  /* 0x000000061a2a7981 */ /* 0x000162000c1e9900 */
[----:B------:R-:W1:Y:S01]  /*0b60*/  LDCU.64 UR4, c[0x0][0x3a0] ;  /* 0x00007400ff0477ac */ /* 0x000e620008000a00 */
[----:B------:R-:W-:Y:S01]  /*0b70*/  IMAD R35, R17, UR12, RZ ;  /* 0x0000000c11237c24 */ /* 0x000fe2000f8e02ff */
[----:B------:R-:W-:Y:S01]  /*0b80*/  MOV R37, R25 ;  /* 0x0000001900257202 */ /* 0x000fe20000000f00 */
[----:B------:R-:W-:Y:S01]  /*0b90*/  IMAD.MOV.U32 R36, RZ, RZ, R24 ;  /* 0x000000ffff247224 */ /* 0x000fe200078e0018 */
[----:B------:R-:W2:Y:S01]  /*0ba0*/  LDCU.128 UR8, c[0x0][0x3e0] ;  /* 0x00007c00ff0877ac */ /* 0x000ea20008000c00 */
[----:B------:R-:W-:Y:S01]  /*0bb0*/  IMAD.MOV.U32 R49, RZ, RZ, R11 ;  /* 0x000000ffff317224 */ /* 0x000fe200078e000b */
[----:B------:R-:W-:Y:S01]  /*0bc0*/  IADD3 R47, P0, PT, R6, R35, RZ ;  /* 0x00000023062f7210 */ /* 0x000fe20007f1e0ff */
[----:B------:R-:W-:Y:S01]  /*0bd0*/  IMAD.MOV.U32 R50, RZ, RZ, R10 ;  /* 0x000000ffff327224 */ /* 0x000fe200078e000a */
[----:B------:R-:W3:Y:S01]  /*0be0*/  LDCU.64 UR12, c[0x0][0x398] ;  /* 0x00007300ff0c77ac */ /* 0x000ee20008000a00 */
[----:B------:R-:W-:-:S02]  /*0bf0*/  MOV R51, R13 ;  /* 0x0000000d00337202 */ /* 0x000fc40000000f00 */
[----:B------:R-:W-:Y:S01]  /*0c00*/  LEA.HI.X.SX32 R18, R35, R14, 0x1, P0 ;  /* 0x0000000e23127211 */ /* 0x000fe200000f0eff */
[----:B------:R-:W4:Y:S01]  /*0c10*/  LDCU.64 UR18, c[0x0][0x3b0] ;  /* 0x00007600ff1277ac */ /* 0x000f220008000a00 */
[C---:B------:R-:W-:Y:S02]  /*0c20*/  SHF.L.U32 R46, R47.reuse, 0x2, RZ ;  /* 0x000000022f2e7819 */ /* 0x040fe400000006ff */
[----:B------:R-:W-:Y:S01]  /*0c30*/  SHF.L.U64.HI R47, R47, 0x2, R18 ;  /* 0x000000022f2f7819 */ /* 0x000fe20000010212 */
[----:B------:R-:W-:Y:S01]  /*0c40*/  IMAD.MOV.U32 R18, RZ, RZ, RZ ;  /* 0x000000ffff127224 */ /* 0x000fe200078e00ff */
[----:B------:R-:W0:Y:S01]  /*0c50*/  LDCU.64 UR14, c[0x0][0x390] ;  /* 0x00007200ff0e77ac */ /* 0x000e220008000a00 */
[C---:B-1----:R-:W-:Y:S01]  /*0c60*/  IADD3 R40, P2, PT, R46.reuse, UR4, RZ ;  /* 0x000000042e287c10 */ /* 0x042fe2000ff5e0ff */
[----:B------:R-:W1:Y:S01]  /*0c70*/  LDCU.64 UR16, c[0x0][0x3d8] ;  /* 0x00007b00ff1077ac */ /* 0x000e620008000a00 */
[C---:B--2---:R-:W-:Y:S02]  /*0c80*/  IADD3 R43, P0, PT, R46.reuse, UR8, RZ ;  /* 0x000000082e2b7c10 */ /* 0x044fe4000ff1e0ff */
[----:B------:R-:W-:-:S02]  /*0c90*/  IADD3 R44, P1, PT, R46, UR10, RZ ;  /* 0x0000000a2e2c7c10 */ /* 0x000fc4000ff3e0ff */
[----:B---3--:R-:W-:Y:S02]  /*0ca0*/  IADD3 R46, P3, PT, R46, UR12, RZ ;  /* 0x0000000c2e2e7c10 */ /* 0x008fe4000ff7e0ff */
[C---:B------:R-:W-:Y:S02]  /*0cb0*/  IADD3.X R48, PT, PT, R47.reuse, UR9, RZ, P0, !PT ;  /* 0x000000092f307c10 */ /* 0x040fe400087fe4ff */
[C---:B------:R-:W-:Y:S02]  /*0cc0*/  IADD3.X R45, PT, PT, R47.reuse, UR11, RZ, P1, !PT ;  /* 0x0000000b2f2d7c10 */ /* 0x040fe40008ffe4ff */
[C---:B------:R-:W-:Y:S02]  /*0cd0*/  IADD3.X R41, PT, PT, R47.reuse, UR5, RZ, P2, !PT ;  /* 0x000000052f297c10 */ /* 0x040fe400097fe4ff */
[----:B----4-:R-:W-:-:S07]  /*0ce0*/  IADD3.X R47, PT, PT, R47, UR13, RZ, P3, !PT ;  /* 0x0000000d2f2f7c10 */ /* 0x010fce0009ffe4ff */
.L_x_51:
[C---:B0-----:R-:W-:Y:S01]  /*0cf0*/  IADD3 R38, P0, PT, R49.reuse, UR14, RZ ;  /* 0x0000000e31267c10 */ /* 0x041fe2000ff1e0ff */
[----:B------:R-:W2:Y:S01]  /*0d00*/  LDG.E.CONSTANT R61, desc[UR6][R36.64] ;  /* 0x00000006243d7981 */ /* 0x000ea2000c1e9900 */
[----:B------:R-:W-:Y:S02]  /*0d10*/  IADD3 R34, P1, PT, R49, R4, RZ ;  /* 0x0000000431227210 */ /* 0x000fe40007f3e0ff */
[----:B------:R-:W-:Y:S01]  /*0d20*/  IADD3.X R39, PT, PT, R50, UR15, RZ, P0, !PT ;  /* 0x0000000f32277c10 */ /* 0x000fe200087fe4ff */
[----:B-----5:R0:W5:Y:S01]  /*0d30*/  LDG.E.CONSTANT R52, desc[UR6][R46.64] ;  /* 0x000000062e347981 */ /* 0x020162000c1e9900 */
[----:B------:R-:W-:Y:S01]  /*0d40*/  ISETP.NE.AND P0, PT, R0, 0x1, PT ;  /* 0x000000010000780c */ /* 0x000fe20003f05270 */
[----:B------:R-:W-:Y:S02]  /*0d50*/  IMAD.X R35, R50, 0x1, R7, P1 ;  /* 0x0000000132237824 */ /* 0x000fe400008e0607 */
[----:B------:R0:W5:Y:S04]  /*0d60*/  LDG.E.CONSTANT R57, desc[UR6][R40.64] ;  /* 0x0000000628397981 */ /* 0x000168000c1e9900 */
[----:B------:R0:W5:Y:S04]  /*0d70*/  LDG.E.CONSTANT R53, desc[UR6][R38.64] ;  /* 0x0000000626357981 */ /* 0x000168000c1e9900 */
[----:B------:R0:W5:Y:S02]  /*0d80*/  LDG.E R59, desc[UR6][R34.64] ;  /* 0x00000006223b7981 */ /* 0x000164000c1e1900 */
[----:B------:R-:W-:-:S06]  /*0d90*/  @P0 IMAD.WIDE R54, R12, 0x4, R36 ;  /* 0x000000040c360825 */ /* 0x000fcc00078e0224 */
[----:B------:R0:W5:Y:S01]  /*0da0*/  @P0 LDG.E.CONSTANT R54, desc[UR6][R54.64] ;  /* 0x0000000636360981 */ /* 0x000162000c1e9900 */
[----:B--2---:R-:W-:Y:S01]  /*0db0*/  FMUL R56, R16, R61 ;  /* 0x0000003d10387220 */ /* 0x004fe20000400000 */
[----:B0-----:R-:W-:Y:S06]  /*0dc0*/  @P0 BRA `(.L_x_46) ;  /* 0x00000000001c0947 */ /* 0x001fec0003800000 */
[----:B------:R-:W-:Y:S01]  /*0dd0*/  UISETP.NE.U32.AND UP0, UPT, UR18, URZ, UPT ;  /* 0x000000ff1200728c */ /* 0x000fe2000bf05070 */
[----:B-----5:R-:W-:-:S03]  /*0de0*/  IMAD.MOV.U32 R54, RZ, RZ, RZ ;  /* 0x000000ffff367224 */ /* 0x020fc600078e00ff */
[----:B------:R-:W-:-:S09]  /*0df0*/  UISETP.NE.AND.EX UP0, UPT, UR19, URZ, UPT, UP0 ;  /* 0x000000ff1300728c */ /* 0x000fd2000bf05300 */
[----:B------:R-:W-:Y:S05]  /*0e00*/  BRA.U !UP0, `(.L_x_46) ;  /* 0x00000001080c7547 */ /* 0x000fea000b800000 */
[----:B------:R-:W-:-:S04]  /*0e10*/  IADD3 R38, P0, PT, R49, R5, RZ ;  /* 0x0000000531267210 */ /* 0x000fc80007f1e0ff */
[----:B------:R-:W-:-:S05]  /*0e20*/  IADD3.X R39, PT, PT, R50, R8, RZ, P0, !PT ;  /* 0x0000000832277210 */ /* 0x000fca00007fe4ff */
[----:B------:R0:W5:Y:S04]  /*0e30*/  LDG.E.CONSTANT R54, desc[UR6][R38.64] ;  /* 0x0000000626367981 */ /* 0x000168000c1e9900 */
.L_x_46:
[----:B0-----:R-:W0:Y:S01]  /*0e40*/  SHFL.DOWN PT, R39, R56, 0x10, 0x1f ;  /* 0x0a001f0038277f89 */ /* 0x001e2200000e0000 */
[----:B------:R-:W-:Y:S01]  /*0e50*/  ISETP.NE.AND P0, PT, R9, RZ, PT ;  /* 0x000000ff0900720c */ /* 0x000fe20003f05270 */
[----:B-----5:R-:W-:Y:S01]  /*0e60*/  FFMA R57, R16, R57, R59 ;  /* 0x0000003910397223 */ /* 0x020fe2000000003b */
[----:B------:R-:W-:Y:S01]  /*0e70*/  BSSY.RECONVERGENT B0, `(.L_x_47) ;  /* 0x0000010000007945 */ /* 0x000fe20003800200 */
[----:B0-----:R-:W-:-:S05]  /*0e80*/  FADD R39, R56, R39 ;  /* 0x0000002738277221 */ /* 0x001fca0000000000 */
[----:B------:R-:W0:Y:S02]  /*0e90*/  SHFL.DOWN PT, R38, R39, 0x8, 0x1f ;  /* 0x09001f0027267f89 */ /* 0x000e2400000e0000 */
[----:B0-----:R-:W-:-:S05]  /*0ea0*/  FADD R38, R39, R38 ;  /* 0x0000002627267221 */ /* 0x001fca0000000000 */
[----:B------:R-:W0:Y:S02]  /*0eb0*/  SHFL.DOWN PT, R55, R38, 0x4, 0x1f ;  /* 0x08801f0026377f89 */ /* 0x000e2400000e0000 */
[----:B0-----:R-:W-:-:S05]  /*0ec0*/  FADD R58, R38, R55 ;  /* 0x00000037263a7221 */ /* 0x001fca0000000000 */
[----:B------:R-:W0:Y:S02]  /*0ed0*/  SHFL.DOWN PT, R55, R58, 0x2, 0x1f ;  /* 0x08401f003a377f89 */ /* 0x000e2400000e0000 */
[----:B0-----:R-:W-:Y:S01]  /*0ee0*/  FADD R60, R58, R55 ;  /* 0x000000373a3c7221 */ /* 0x001fe20000000000 */
[----:B------:R-:W-:-:S04]  /*0ef0*/  FMUL R55, R15, R57 ;  /* 0x000000390f377220 */ /* 0x000fc80000400000 */
[----:B------:R-:W0:Y:S01]  /*0f00*/  SHFL.DOWN PT, R61, R60, 0x1, 0x1f ;  /* 0x08201f003c3d7f89 */ /* 0x000e2200000e0000 */
[----:B------:R-:W-:Y:S01]  /*0f10*/  FMUL R56, R42, R55 ;  /* 0x000000372a387220 */ /* 0x000fe20000400000 */
[----:B0-----:R-:W-:Y:S01]  /*0f20*/  FADD R61, R60, R61 ;  /* 0x0000003d3c3d7221 */ /* 0x001fe20000000000 */
[----:B------:R-:W-:Y:S06]  /*0f30*/  @P0 BRA `(.L_x_48) ;  /* 0x00000000000c0947 */ /* 0x000fec0003800000 */
[----:B------:R-:W-:Y:S02]  /*0f40*/  IMAD.MOV.U32 R38, RZ, RZ, R44 ;  /* 0x000000ffff267224 */ /* 0x000fe400078e002c */
[----:B------:R-:W-:-:S05]  /*0f50*/  IMAD.MOV.U32 R39, RZ, RZ, R45 ;  /* 0x000000ffff277224 */ /* 0x000fca00078e002d */
[----:B------:R0:W-:Y:S02]  /*0f60*/  REDG.E.ADD.F32.FTZ.RN.STRONG.GPU desc[UR6][R38.64], R61 ;  /* 0x0000003d260079a6 */ /* 0x0001e4000c12f306 */
.L_x_48:
[----:B-1----:R-:W-:Y:S05]  /*0f70*/  BSYNC.RECONVERGENT B0 ;  /* 0x0000000000007941 */ /* 0x002fea0003800200 */
.L_x_47:
        /* <DEDUP_REMOVED lines=11> */
[----:B------:R-:W-:Y:S01]  /*1030*/  FFMA R19, R52, R38, R19 ;  /* 0x0000002634137223 */ /* 0x000fe20000000013 */
[----:B0-----:R-:W-:Y:S01]  /*1040*/  FADD R61, R60, R61 ;  /* 0x0000003d3c3d7221 */ /* 0x001fe20000000000 */
[----:B------:R-:W-:Y:S06]  /*1050*/  @P0 BRA `(.L_x_50) ;  /* 0x00000000000c0947 */ /* 0x000fec0003800000 */
[----:B------:R-:W-:Y:S01]  /*1060*/  MOV R38, R43 ;  /* 0x0000002b00267202 */ /* 0x000fe20000000f00 */
[----:B------:R-:W-:-:S05]  /*1070*/  IMAD.MOV.U32 R39, RZ, RZ, R48 ;  /* 0x000000ffff277224 */ /* 0x000fca00078e0030 */
[----:B------:R0:W-:Y:S02]  /*1080*/  REDG.E.ADD.F32.FTZ.RN.STRONG.GPU desc[UR6][R38.64], R61 ;  /* 0x0000003d260079a6 */ /* 0x0001e4000c12f306 */
.L_x_50:
[----:B------:R-:W-:Y:S05]  /*1090*/  BSYNC.RECONVERGENT B0 ;  /* 0x0000000000007941 */ /* 0x000fea0003800200 */
.L_x_49:
[----:B------:R-:W-:Y:S02]  /*10a0*/  HFMA2 R56, -RZ, RZ, 3.7421875, 0 ;  /* 0x437c0000ff387431 */ /* 0x000fe400000001ff */
[----:B0-----:R-:W-:Y:S02]  /*10b0*/  IMAD.MOV.U32 R39, RZ, RZ, 0x3bbb989d ;  /* 0x3bbb989dff277424 */ /* 0x001fe400078e00ff */
[----:B------:R-:W-:-:S04]  /*10c0*/  FMUL R38, R42, R53 ;  /* 0x000000352a267220 */ /* 0x000fc80000400000 */
[----:B------:R-:W-:-:S04]  /*10d0*/  FFMA.SAT R39, R38, R39, 0.5 ;  /* 0x3f00000026277423 */ /* 0x000fc80000002027 */
[----:B------:R-:W-:-:S04]  /*10e0*/  FFMA.RM R39, R39, R56, 12582913 ;  /* 0x4b40000127277423 */ /* 0x000fc80000004038 */
[----:B------:R-:W-:-:S04]  /*10f0*/  FADD R59, R39, -12583039 ;  /* 0xcb40007f273b7421 */ /* 0x000fc80000000000 */
[----:B------:R-:W-:-:S04]  /*1100*/  FFMA R59, R38, 1.4426950216293334961, -R59 ;  /* 0x3fb8aa3b263b7823 */ /* 0x000fc8000000083b */
[----:B------:R-:W-:Y:S01]  /*1110*/  FFMA R59, R38, 1.925963033500011079e-08, R59 ;  /* 0x32a57060263b7823 */ /* 0x000fe2000000003b */
[----:B------:R-:W-:Y:S02]  /*1120*/  IMAD.SHL.U32 R38, R39, 0x800000, RZ ;  /* 0x0080000027267824 */ /* 0x000fe400078e00ff */
[----:B------:R-:W-:-:S03]  /*1130*/  FMUL R39, R57, R54 ;  /* 0x0000003639277220 */ /* 0x000fc60000400000 */
[----:B------:R-:W0:Y:S01]  /*1140*/  MUFU.EX2 R59, R59 ;  /* 0x0000003b003b7308 */ /* 0x000e220000000800 */
[----:B------:R-:W-:Y:S01]  /*1150*/  IADD3 R51, PT, PT, R51, 0x1, RZ ;  /* 0x0000000133337810 */ /* 0x000fe20007ffe0ff */
[----:B0-----:R-:W-:Y:S01]  /*1160*/  FMUL R54, R59, R38 ;  /* 0x000000263b367220 */ /* 0x001fe20000400000 */
[----:B------:R-:W-:-:S03]  /*1170*/  IADD3 R38, P0, PT, R49, UR16, RZ ;  /* 0x0000001031267c10 */ /* 0x000fc6000ff1e0ff */
[----:B------:R-:W-:Y:S01]  /*1180*/  FMUL R56, R54, R39 ;  /* 0x0000002736387220 */ /* 0x000fe20000400000 */
[----:B------:R-:W-:Y:S01]  /*1190*/  IADD3.X R39, PT, PT, R50, UR17, RZ, P0, !PT ;  /* 0x0000001132277c10 */ /* 0x000fe200087fe4ff */
[----:B------:R-:W-:Y:S02]  /*11a0*/  FMUL R57, R57, R54 ;  /* 0x0000003639397220 */ /* 0x000fe40000400000 */
[----:B------:R-:W-:Y:S01]  /*11b0*/  FMUL R61, R42, R56 ;  /* 0x000000382a3d7220 */ /* 0x000fe20000400000 */
[----:B------:R-:W-:-:S04]  /*11c0*/  IADD3 R36, P0, PT, R36, 0x4, RZ ;  /* 0x0000000424247810 */ /* 0x000fc80007f1e0ff */
[----:B------:R2:W-:Y:S01]  /*11d0*/  REDG.E.ADD.F32.FTZ.RN.STRONG.GPU desc[UR6][R38.64], R61 ;  /* 0x0000003d260079a6 */ /* 0x0005e2000c12f306 */
[----:B------:R-:W-:Y:S01]  /*11e0*/  IMAD.X R37, RZ, RZ, R37, P0 ;  /* 0x000000ffff257224 */ /* 0x000fe200000e0625 */
[----:B------:R-:W-:Y:S01]  /*11f0*/  ISETP.NE.AND P0, PT, R51, RZ, PT ;  /* 0x000000ff3300720c */ /* 0x000fe20003f05270 */
[----:B------:R-:W-:Y:S01]  /*1200*/  FMUL R53, R53, R56 ;  /* 0x0000003835357220 */ /* 0x000fe20000400000 */
[----:B------:R2:W-:Y:S01]  /*1210*/  STG.E desc[UR6][R34.64], R57 ;  /* 0x0000003922007986 */ /* 0x0005e2000c101906 */
[----:B------:R-:W-:Y:S02]  /*1220*/  IADD3 R43, P2, PT, R43, 0x4, RZ ;  /* 0x000000042b2b7810 */ /* 0x000fe40007f5e0ff */
[----:B------:R-:W-:Y:S01]  /*1230*/  IADD3 R44, P3, PT, R44, 0x4, RZ ;  /* 0x000000042c2c7810 */ /* 0x000fe20007f7e0ff */
[----:B------:R-:W-:Y:S01]  /*1240*/  FFMA R53, R52, R55, R53 ;  /* 0x0000003734357223 */ /* 0x000fe20000000035 */
[----:B------:R-:W-:Y:S01]  /*1250*/  IADD3 R46, P5, PT, R46, 0x4, RZ ;  /* 0x000000042e2e7810 */ /* 0x000fe20007fbe0ff */
[----:B------:R-:W-:Y:S01]  /*1260*/  IMAD.X R48, RZ, RZ, R48, P2 ;  /* 0x000000ffff307224 */ /* 0x000fe200010e0630 */
[----:B------:R-:W-:Y:S01]  /*1270*/  IADD3 R40, P4, PT, R40, 0x4, RZ ;  /* 0x0000000428287810 */ /* 0x000fe20007f9e0ff */
[----:B------:R-:W-:Y:S01]  /*1280*/  FADD R18, R53, R18 ;  /* 0x0000001235127221 */ /* 0x000fe20000000000 */
[----:B------:R-:W-:Y:S01]  /*1290*/  IADD3 R49, P1, PT, R49, 0x4, RZ ;  /* 0x0000000431317810 */ /* 0x000fe20007f3e0ff */
[----:B------:R-:W-:Y:S01]  /*12a0*/  IMAD.X R45, RZ, RZ, R45, P3 ;  /* 0x000000ffff2d7224 */ /* 0x000fe200018e062d */
[----:B------:R-:W-:Y:S01]  /*12b0*/  IADD3.X R41, PT, PT, RZ, R41, RZ, P4, !PT ;  /* 0x00000029ff297210 */ /* 0x000fe200027fe4ff */
[----:B------:R-:W-:Y:S01]  /*12c0*/  IMAD.X R47, RZ, RZ, R47, P5 ;  /* 0x000000ffff2f7224 */ /* 0x000fe200028e062f */
[----:B------:R-:W-:Y:S01]  /*12d0*/  IADD3.X R50, PT, PT, RZ, R50, RZ, P1, !PT ;  /* 0x00000032ff327210 */ /* 0x000fe20000ffe4ff */
[----:B--2---:R-:W-:Y:S08]  /*12e0*/  @P0 BRA `(.L_x_51) ;  /* 0xfffffff800800947 */ /* 0x004ff0000383ffff */
.L_x_45:
[----:B------:R-:W0:Y:S01]  /*12f0*/  LDCU UR4, c[0x0][0x408] ;  /* 0x00008100ff0477ac */ /* 0x000e220008000800 */
[----:B------:R-:W-:Y:S01]  /*1300*/  ISETP.GT.AND P0, PT, R0, 0x1, PT ;  /* 0x000000010000780c */ /* 0x000fe20003f04270 */
[----:B------:R-:W-:Y:S01]  /*1310*/  IMAD.WIDE R34, R12, 0x4, R24 ;  /* 0x000000040c227825 */ /* 0x000fe200078e0218 */
[----:B------:R1:W-:Y:S01]  /*1320*/  STG.E desc[UR6][R22.64], R19 ;  /* 0x0000001316007986 */ /* 0x0003e2000c101906 */
[----:B------:R-:W-:-:S03]  /*1330*/  MOV R0, R17 ;  /* 0x0000001100007202 */ /* 0x000fc60000000f00 */
[----:B------:R2:W-:Y:S01]  /*1340*/  STG.E desc[UR6][R20.64], R18 ;  /* 0x0000001214007986 */ /* 0x0005e2000c101906 */
[----:B0-----:R-:W-:-:S04]  /*1350*/  IMAD R25, RZ, RZ, -UR4 ;  /* 0x80000004ff197e24 */ /* 0x001fc8000f8e02ff */
[----:B------:R-:W-:-:S04]  /*1360*/  IMAD.WIDE R36, R25, 0x4, R26 ;  /* 0x0000000419247825 */ /* 0x000fc800078e021a */
[----:B------:R-:W-:-:S04]  /*1370*/  IMAD.WIDE R30, R25, 0x4, R30 ;  /* 0x00000004191e7825 */ /* 0x000fc800078e021e */
[----:B------:R-:W-:-:S04]  /*1380*/  IMAD.WIDE R28, R25, 0x4, R28 ;  /* 0x00000004191c7825 */ /* 0x000fc800078e021c */
[----:B------:R-:W-:-:S04]  /*1390*/  IMAD.WIDE R26, R25, 0x4, R22 ;  /* 0x00000004191a7825 */ /* 0x000fc800078e0216 */
[----:B------:R-:W-:Y:S01]  /*13a0*/  IMAD.WIDE R24, R25, 0x4, R20 ;  /* 0x0000000419187825 */ /* 0x000fe200078e0214 */
[----:B-1----:R-:W-:-:S03]  /*13b0*/  MOV R22, R26 ;  /* 0x0000001a00167202 */ /* 0x002fc60000000f00 */
[----:B------:R-:W-:Y:S01]  /*13c0*/  IMAD.MOV.U32 R23, RZ, RZ, R27 ;  /* 0x000000ffff177224 */ /* 0x000fe200078e001b */
[----:B--2---:R-:W-:Y:S01]  /*13d0*/  MOV R20, R24 ;  /* 0x0000001800147202 */ /* 0x004fe20000000f00 */
[----:B------:R-:W-:Y:S01]  /*13e0*/  IMAD.MOV.U32 R21, RZ, RZ, R25 ;  /* 0x000000ffff157224 */ /* 0x000fe200078e0019 */
[----:B------:R-:W-:Y:S06]  /*13f0*/  @P0 BRA `(.L_x_52) ;  /* 0xfffffff400a00947 */ /* 0x000fec000383ffff */
.L_x_44:
[----:B------:R-:W-:Y:S01]  /*1400*/  REDG.E.ADD.F32.FTZ.RN.STRONG.GPU desc[UR6][R32.64], R2 ;  /* 0x00000002200079a6 */ /* 0x000fe2000c12f306 */
[----:B------:R-:W-:Y:S05]  /*1410*/  EXIT ;  /* 0x000000000000794d */ /* 0x000fea0003800000 */
.L_x_53:
        /* <DEDUP_REMOVED lines=14> */
.L_x_106:


//--------------------- .text._Z25selective_scan_fwd_kernelI6__halfEvPKT_S3_S3_S3_S3_S3_S3_PS1_S4_S4_iiii --------------------------
	.section	.text._Z25selective_scan_fwd_kernelI6__halfEvPKT_S3_S3_S3_S3_S3_S3_PS1_S4_S4_iiii,"ax",@progbits
	.align	128
        .global         _Z25selective_scan_fwd_kernelI6__halfEvPKT_S3_S3_S3_S3_S3_S3_PS1_S4_S4_iiii
        .type           _Z25selective_scan_fwd_kernelI6__halfEvPKT_S3_S3_S3_S3_S3_S3_PS1_S4_S4_iiii,@function
        .size           _Z25selective_scan_fwd_kernelI6__halfEvPKT_S3_S3_S3_S3_S3_S3_PS1_S4_S4_iiii,(.L_x_107 - _Z25selective_scan_fwd_kernelI6__halfEvPKT_S3_S3_S3_S3_S3_S3_PS1_S4_S4_iiii)
        .other          _Z25selective_scan_fwd_kernelI6__halfEvPKT_S3_S3_S3_S3_S3_S3_PS1_S4_S4_iiii,@"STO_CUDA_ENTRY STV_DEFAULT"
_Z25selective_scan_fwd_kernelI6__halfEvPKT_S3_S3_S3_S3_S3_S3_PS1_S4_S4_iiii:
.text._Z25selective_scan_fwd_kernelI6__halfEvPKT_S3_S3_S3_S3_S3_S3_PS1_S4_S4_iiii:
[----:B------:R-:W-:Y:S01]  /*0000*/  LDC R1, c[0x0][0x37c] ;  /* 0x0000df00ff017b82 */ /* 0x000fe20000000800 */
[----:B------:R-:W0:Y:S07]  /*0010*/  S2R R3, SR_TID.X ;  /* 0x0000000000037919 */ /* 0x000e2e0000002100 */
[----:B------:R-:W0:Y:S01]  /*0020*/  S2UR UR4, SR_CTAID.X ;  /* 0x00000000000479c3 */ /* 0x000e220000002500 */
[----:B------:R-:W1:Y:S01]  /*0030*/  LDCU UR6, c[0x0][0x3d8] ;  /* 0x00007b00ff0677ac */ /* 0x000e620008000800 */
[----:B------:R-:W2:Y:S06]  /*0040*/  LDCU UR5, c[0x0][0x3d0] ;  /* 0x00007a00ff0577ac */ /* 0x000eac0008000800 */
[----:B------:R-:W0:Y:S01]  /*0050*/  LDC R4, c[0x0][0x360] ;  /* 0x0000d800ff047b82 */ /* 0x000e220000000800 */
[----:B-1----:R-:W-:-:S02]  /*0060*/  IMAD.U32 R27, RZ, RZ, UR6 ;  /* 0x00000006ff1b7e24 */ /* 0x002fc4000f8e00ff */
[----:B0-----:R-:W-:Y:S02]  /*0070*/  IMAD R4, R4, UR4, R3 ;  /* 0x0000000404047c24 */ /* 0x001fe4000f8e0203 */
[----:B--2---:R-:W-:-:S05]  /*0080*/  IMAD R3, R27, UR5, RZ ;  /* 0x000000051b037c24 */ /* 0x004fca000f8e02ff */
[----:B------:R-:W-:-:S13]  /*0090*/  ISETP.GE.AND P0, PT, R4, R3, PT ;  /* 0x000000030400720c */ /* 0x000fda0003f06270 */
[----:B------:R-:W-:Y:S05]  /*00a0*/  @P0 EXIT ;  /* 0x000000000000094d */ /* 0x000fea0003800000 */
[----:B------:R-:W-:Y:S01]  /*00b0*/  IABS R5, R27 ;  /* 0x0000001b00057213 */ /* 0x000fe20000000000 */
[----:B------:R-:W0:Y:S01]  /*00c0*/  LDCU UR4, c[0x0][0x3dc] ;  /* 0x00007b80ff0477ac */ /* 0x000e220008000800 */
[----:B------:R-:W1:Y:S02]  /*00d0*/  LDC.64 R10, c[0x0][0x3a8] ;  /* 0x0000ea00ff0a7b82 */ /* 0x000e640000000a00 */
[----:B------:R-:W2:Y:S01]  /*00e0*/  I2F.RP R0, R5 ;  /* 0x0000000500007306 */ /* 0x000ea20000209400 */
[----:B------:R-:W3:Y:S01]  /*00f0*/  LDCU.64 UR12, c[0x0][0x3c0] ;  /* 0x00007800ff0c77ac */ /* 0x000ee20008000a00 */
[----:B------:R-:W4:Y:S01]  /*0100*/  LDCU.128 UR8, c[0x0][0x380] ;  /* 0x00007000ff0877ac */ /* 0x000f220008000c00 */
[----:B------:R-:W0:Y:S05]  /*0110*/  LDCU.64 UR6, c[0x0][0x358] ;  /* 0x00006b00ff0677ac */ /* 0x000e2a0008000a00 */
[----:B--2---:R-:W2:Y:S02]  /*0120*/  MUFU.RCP R0, R0 ;  /* 0x0000000000007308 */ /* 0x004ea40000001000 */
[----:B--2---:R-:W-:-:S06]  /*0130*/  VIADD R2, R0, 0xffffffe ;  /* 0x0ffffffe00027836 */ /* 0x004fcc0000000000 */
[----:B------:R2:W5:Y:S02]  /*0140*/  F2I.FTZ.U32.TRUNC.NTZ R3, R2 ;  /* 0x0000000200037305 */ /* 0x000564000021f000 */
[----:B--2---:R-:W-:Y:S02]  /*0150*/  HFMA2 R2, -RZ, RZ, 0, 0 ;  /* 0x00000000ff027431 */ /* 0x004fe400000001ff */
[----:B-----5:R-:W-:-:S04]  /*0160*/  IMAD.MOV R6, RZ, RZ, -R3 ;  /* 0x000000ffff067224 */ /* 0x020fc800078e0a03 */
[----:B------:R-:W-:Y:S01]  /*0170*/  IMAD R7, R6, R5, RZ ;  /* 0x0000000506077224 */ /* 0x000fe200078e02ff */
[----:B------:R-:W-:-:S03]  /*0180*/  IABS R6, R4 ;  /* 0x0000000400067213 */ /* 0x000fc60000000000 */
[----:B------:R-:W-:Y:S01]  /*0190*/  IMAD.HI.U32 R3, R3, R7, R2 ;  /* 0x0000000703037227 */ /* 0x000fe200078e0002 */
[----:B------:R-:W-:-:S04]  /*01a0*/  LOP3.LUT R2, R4, R27, RZ, 0x3c, !PT ;  /* 0x0000001b04027212 */ /* 0x000fc800078e3cff */
[----:B------:R-:W-:Y:S01]  /*01b0*/  ISETP.GE.AND P2, PT, R2, RZ, PT ;  /* 0x000000ff0200720c */ /* 0x000fe20003f46270 */
[----:B------:R-:W-:-:S04]  /*01c0*/  IMAD.HI.U32 R8, R3, R6, RZ ;  /* 0x0000000603087227 */ /* 0x000fc800078e00ff */
[----:B------:R-:W-:-:S04]  /*01d0*/  IMAD.MOV R0, RZ, RZ, -R8 ;  /* 0x000000ffff007224 */ /* 0x000fc800078e0a08 */
[C---:B------:R-:W-:Y:S02]  /*01e0*/  IMAD R0, R5.reuse, R0, R6 ;  /* 0x0000000005007224 */ /* 0x040fe400078e0206 */
[----:B0-----:R-:W-:Y:S01]  /*01f0*/  IMAD.U32 R6, RZ, RZ, UR4 ;  /* 0x00000004ff067e24 */ /* 0x001fe2000f8e00ff */
[----:B------:R-:W0:Y:S02]  /*0200*/  LDCU.64 UR4, c[0x0][0x3b8] ;  /* 0x00007700ff0477ac */ /* 0x000e240008000a00 */
[----:B------:R-:W-:-:S13]  /*0210*/  ISETP.GT.U32.AND P1, PT, R5, R0, PT ;  /* 0x000000000500720c */ /* 0x000fda0003f24070 */
[----:B------:R-:W-:Y:S02]  /*0220*/  @!P1 IMAD.IADD R0, R0, 0x1, -R5 ;  /* 0x0000000100009824 */ /* 0x000fe400078e0a05 */
[----:B------:R-:W-:Y:S01]  /*0230*/  @!P1 VIADD R8, R8, 0x1 ;  /* 0x0000000108089836 */ /* 0x000fe20000000000 */
[----:B------:R-:W-:Y:S02]  /*0240*/  ISETP.NE.AND P1, PT, R27, RZ, PT ;  /* 0x000000ff1b00720c */ /* 0x000fe40003f25270 */
[----:B------:R-:W-:Y:S02]  /*0250*/  ISETP.GE.U32.AND P0, PT, R0, R5, PT ;  /* 0x000000050000720c */ /* 0x000fe40003f06070 */
[----:B------:R-:W2:Y:S11]  /*0260*/  LDC R0, c[0x0][0x3d4] ;  /* 0x0000f500ff007b82 */ /* 0x000eb60000000800 */
[----:B------:R-:W-:-:S05]  /*0270*/  @P0 IADD3 R8, PT, PT, R8, 0x1, RZ ;  /* 0x0000000108080810 */ /* 0x000fca0007ffe0ff */
[----:B------:R-:W-:Y:S01]  /*0280*/  @!P2 IMAD.MOV R8, RZ, RZ, -R8 ;  /* 0x000000ffff08a224 */ /* 0x000fe200078e0a08 */
[----:B------:R-:W-:-:S05]  /*0290*/  @!P1 LOP3.LUT R8, RZ, R27, RZ, 0x33, !PT ;  /* 0x0000001bff089212 */ /* 0x000fca00078e33ff */
[----:B------:R-:W-:Y:S02]  /*02a0*/  IMAD.MOV R3, RZ, RZ, -R8 ;  /* 0x000000ffff037224 */ /* 0x000fe400078e0a08 */
[C---:B--2---:R-:W-:Y:S02]  /*02b0*/  IMAD R5, R27.reuse, R0, RZ ;  /* 0x000000001b057224 */ /* 0x044fe400078e02ff */
[----:B------:R-:W-:Y:S02]  /*02c0*/  IMAD R3, R27, R3, R4 ;  /* 0x000000031b037224 */ /* 0x000fe400078e0204 */
[----:B------:R-:W-:Y:S02]  /*02d0*/  IMAD R5, R8, R5, RZ ;  /* 0x0000000508057224 */ /* 0x000fe400078e02ff */
[-C--:B------:R-:W-:Y:S01]  /*02e0*/  IMAD R7, R3, R6.reuse, RZ ;  /* 0x0000000603077224 */ /* 0x080fe200078e02ff */
[----:B------:R-:W-:Y:S01]  /*02f0*/  SHF.R.S32.HI R12, RZ, 0x1f, R3 ;  /* 0x0000001fff0c7819 */ /* 0x000fe20000011403 */
[----:B------:R-:W-:Y:S01]  /*0300*/  IMAD R2, R5, R6, RZ ;  /* 0x0000000605027224 */ /* 0x000fe200078e02ff */
[C---:B------:R-:W-:Y:S01]  /*0310*/  IADD3 R13, P0, PT, R3.reuse, R5, RZ ;  /* 0x00000005030d7210 */ /* 0x040fe20007f1e0ff */
[----:B-1----:R-:W-:Y:S01]  /*0320*/  IMAD.WIDE R10, R3, 0x2, R10 ;  /* 0x00000002030a7825 */ /* 0x002fe200078e020a */
[----:B------:R-:W-:-:S02]  /*0330*/  SHF.R.S32.HI R4, RZ, 0x1f, R7 ;  /* 0x0000001fff047819 */ /* 0x000fc40000011407 */
[C---:B------:R-:W-:Y:S02]  /*0340*/  IADD3 R9, P1, PT, R2.reuse, R7, RZ ;  /* 0x0000000702097210 */ /* 0x040fe40007f3e0ff */
[----:B------:R-:W-:Y:S02]  /*0350*/  LEA.HI.X.SX32 R12, R5, R12, 0x1, P0 ;  /* 0x0000000c050c7211 */ /* 0x000fe400000f0eff */
[----:B------:R-:W-:Y:S02]  /*0360*/  LEA.HI.X.SX32 R2, R2, R4, 0x1, P1 ;  /* 0x0000000402027211 */ /* 0x000fe400008f0eff */
[----:B---3--:R-:W-:Y:S02]  /*0370*/  LEA R22, P0, R9, UR12, 0x1 ;  /* 0x0000000c09167c11 */ /* 0x008fe4000f8008ff */
[----:B------:R-:W-:Y:S02]  /*0380*/  SHF.L.U32 R20, R13, 0x1, RZ ;  /* 0x000000010d147819 */ /* 0x000fe400000006ff */
[----:B------:R-:W-:-:S02]  /*0390*/  LEA.HI.X R23, R9, UR13, R2, 0x1, P0 ;  /* 0x0000000d09177c11 */ /* 0x000fc400080f0c02 */
[----:B------:R-:W-:Y:S02]  /*03a0*/  ISETP.GE.AND P0, PT, R0, 0x1, PT ;  /* 0x000000010000780c */ /* 0x000fe40003f06270 */
[C---:B----4-:R-:W-:Y:S02]  /*03b0*/  IADD3 R56, P1, PT, R20.reuse, UR8, RZ ;  /* 0x0000000814387c10 */ /* 0x050fe4000ff3e0ff */
[C---:B------:R-:W-:Y:S02]  /*03c0*/  IADD3 R54, P2, PT, R20.reuse, UR10, RZ ;  /* 0x0000000a14367c10 */ /* 0x040fe4000ff5e0ff */
[----:B------:R-:W-:Y:S02]  /*03d0*/  SHF.L.U64.HI R5, R13, 0x1, R12 ;  /* 0x000000010d057819 */ /* 0x000fe4000001020c */
[----:B0-----:R-:W-:Y:S02]  /*03e0*/  IADD3 R20, P3, PT, R20, UR4, RZ ;  /* 0x0000000414147c10 */ /* 0x001fe4000ff7e0ff */
[----:B------:R-:W-:-:S02]  /*03f0*/  IADD3.X R57, PT, PT, R5, UR9, RZ, P1, !PT ;  /* 0x0000000905397c10 */ /* 0x000fc40008ffe4ff */
[C---:B------:R-:W-:Y:S02]  /*0400*/  IADD3.X R55, PT, PT, R5.reuse, UR11, RZ, P2, !PT ;  /* 0x0000000b05377c10 */ /* 0x040fe400097fe4ff */
[----:B------:R-:W-:Y:S01]  /*0410*/  IADD3.X R21, PT, PT, R5, UR5, RZ, P3, !PT ;  /* 0x0000000505157c10 */ /* 0x000fe20009ffe4ff */
[----:B------:R-:W-:Y:S06]  /*0420*/  @!P0 BRA `(.L_x_54) ;  /* 0x0000005800f48947 */ /* 0x000fec0003800000 */
[----:B------:R-:W-:Y:S01]  /*0430*/  ISETP.GE.AND P0, PT, R6, 0x1, PT ;  /* 0x000000010600780c */ /* 0x000fe20003f06270 */
[----:B------:R0:W5:Y:S01]  /*0440*/  LDG.E.U16.CONSTANT R5, desc[UR6][R10.64] ;  /* 0x000000060a057981 */ /* 0x000162000c1e9500 */
[----:B------:R-:W-:-:S11]  /*0450*/  IMAD R3, R27, R6, RZ ;  /* 0x000000061b037224 */ /* 0x000fd600078e02ff */
[----:B0-----:R-:W-:Y:S05]  /*0460*/  @!P0 BRA `(.L_x_55) ;  /* 0x0000005400648947 */ /* 0x001fea0003800000 */
[----:B------:R-:W0:Y:S01]  /*0470*/  LDCU.64 UR4, c[0x0][0x3b0] ;  /* 0x00007600ff0477ac */ /* 0x000e220008000a00 */
[----:B------:R-:W-:Y:S02]  /*0480*/  IMAD R9, R0, R6, RZ ;  /* 0x0000000600097224 */ /* 0x000fe400078e02ff */
[C---:B------:R-:W-:Y:S02]  /*0490*/  IMAD R12, R8.reuse, R3, RZ ;  /* 0x00000003080c7224 */ /* 0x040fe400078e02ff */
[----:B------:R-:W-:Y:S02]  /*04a0*/  IMAD.MOV R2, RZ, RZ, -R3 ;  /* 0x000000ffff027224 */ /* 0x000fe400078e0a03 */
[----:B------:R-:W-:Y:S01]  /*04b0*/  IMAD R0, R8, R9, RZ ;  /* 0x0000000908007224 */ /* 0x000fe200078e02ff */
[----:B------:R-:W-:Y:S01]  /*04c0*/  SHF.R.S32.HI R13, RZ, 0x1f, R12 ;  /* 0x0000001fff0d7819 */ /* 0x000fe2000001140c */
[----:B------:R-:W-:Y:S01]  /*04d0*/  VIADD R9, R6, 0xffffffff ;  /* 0xffffffff06097836 */ /* 0x000fe20000000000 */
[----:B------:R-:W-:-:S02]  /*04e0*/  SHF.R.S32.HI R11, RZ, 0x1f, R2 ;  /* 0x0000001fff0b7819 */ /* 0x000fc40000011402 */
[----:B------:R-:W-:Y:S01]  /*04f0*/  SHF.R.S32.HI R10, RZ, 0x1f, R0 ;  /* 0x0000001fff0a7819 */ /* 0x000fe20000011400 */
[----:B0-----:R-:W-:-:S04]  /*0500*/  UISETP.NE.U32.AND UP0, UPT, UR4, URZ, UPT ;  /* 0x000000ff0400728c */ /* 0x001fc8000bf05070 */
[----:B------:R-:W-:-:S09]  /*0510*/  UISETP.NE.AND.EX UP0, UPT, UR5, URZ, UPT, UP0 ;  /* 0x000000ff0500728c */ /* 0x000fd2000bf05300 */
[----:B------:R-:W-:Y:S05]  /*0520*/  BRA.U UP0, `(.L_x_56) ;  /* 0x00000029006c7547 */ /* 0x000fea000b800000 */
[----:B------:R-:W0:Y:S01]  /*0530*/  LDCU.64 UR4, c[0x0][0x390] ;  /* 0x00007200ff0477ac */ /* 0x000e220008000a00 */
[C---:B------:R-:W-:Y:S02]  /*0540*/  LOP3.LUT R12, R6.reuse, 0x7, RZ, 0xc0, !PT ;  /* 0x00000007060c7812 */ /* 0x040fe400078ec0ff */
[C---:B------:R-:W-:Y:S02]  /*0550*/  LOP3.LUT R13, R6.reuse, 0x3, RZ, 0xc0, !PT ;  /* 0x00000003060d7812 */ /* 0x040fe400078ec0ff */
[----:B------:R-:W-:Y:S01]  /*0560*/  LOP3.LUT R16, R6, 0x1, RZ, 0xc0, !PT ;  /* 0x0000000106107812 */ /* 0x000fe200078ec0ff */
[----:B------:R-:W-:Y:S01]  /*0570*/  VIADD R14, R12, 0xffffffff ;  /* 0xffffffff0c0e7836 */ /* 0x000fe20000000000 */
[----:B------:R-:W-:Y:S02]  /*0580*/  LOP3.LUT R17, R6, 0x7ffffffc, RZ, 0xc0, !PT ;  /* 0x7ffffffc06117812 */ /* 0x000fe400078ec0ff */
[----:B------:R-:W-:Y:S02]  /*0590*/  SHF.L.U64.HI R18, R2, 0x1, R11 ;  /* 0x0000000102127819 */ /* 0x000fe4000001020b */
[----:B------:R-:W-:-:S02]  /*05a0*/  ISETP.GE.U32.AND P0, PT, R14, 0x3, PT ;  /* 0x000000030e00780c */ /* 0x000fc40003f06070 */
[----:B------:R-:W-:Y:S02]  /*05b0*/  LOP3.LUT R14, R6, 0x7ffffff8, RZ, 0xc0, !PT ;  /* 0x7ffffff8060e7812 */ /* 0x000fe400078ec0ff */
[----:B------:R-:W-:Y:S02]  /*05c0*/  IADD3 R19, PT, PT, R13, -0x1, RZ ;  /* 0xffffffff0d137810 */ /* 0x000fe40007ffe0ff */
[C---:B0-----:R-:W-:Y:S01]  /*05d0*/  LEA R15, P1, R7.reuse, UR4, 0x1 ;  /* 0x00000004070f7c11 */ /* 0x041fe2000f8208ff */
[----:B------:R-:W-:Y:S01]  /*05e0*/  IMAD.MOV R34, RZ, RZ, -R14 ;  /* 0x000000ffff227224 */ /* 0x000fe200078e0a0e */
[----:B------:R-:W-:Y:S02]  /*05f0*/  UMOV UR4, URZ ;  /* 0x000000ff00047c82 */ /* 0x000fe40008000000 */
[----:B------:R-:W-:Y:S02]  /*0600*/  LEA.HI.X R35, R7, UR5, R4, 0x1, P1 ;  /* 0x0000000507237c11 */ /* 0x000fe400088f0c04 */
[----:B------:R-:W-:-:S05]  /*0610*/  IADD3 R15, P1, PT, R15, 0x8, RZ ;  /* 0x000000080f0f7810 */ /* 0x000fca0007f3e0ff */
[----:B------:R-:W-:-:S08]  /*0620*/  IMAD.X R35, RZ, RZ, R35, P1 ;  /* 0x000000ffff237224 */ /* 0x000fd000008e0623 */
.L_x_66:
[----:B-----5:R0:W5:Y:S01]  /*0630*/  LDG.E.U16.CONSTANT R36, desc[UR6][R56.64] ;  /* 0x0000000638247981 */ /* 0x020162000c1e9500 */
[----:B------:R-:W1:Y:S03]  /*0640*/  LDC R6, c[0x0][0x3dc] ;  /* 0x0000f700ff067b82 */ /* 0x000e660000000800 */
[----:B------:R0:W5:Y:S01]  /*0650*/  LDG.E.U16.CONSTANT R37, desc[UR6][R54.64] ;  /* 0x0000000636257981 */ /* 0x000162000c1e9500 */
[----:B------:R-:W-:Y:S02]  /*0660*/  UISETP.NE.AND UP0, UPT, UR4, URZ, UPT ;  /* 0x000000ff0400728c */ /* 0x000fe4000bf05270 */
[----:B-1----:R-:W-:-:S05]  /*0670*/  IMAD R25, R6, UR4, RZ ;  /* 0x0000000406197c24 */ /* 0x002fca000f8e02ff */
[----:B------:R-:W-:-:S05]  /*0680*/  IADD3 R38, P1, PT, R0, R25, RZ ;  /* 0x0000001900267210 */ /* 0x000fca0007f3e0ff */
[----:B------:R-:W-:Y:S01]  /*0690*/  IMAD.X R39, RZ, RZ, R10, P1 ;  /* 0x000000ffff277224 */ /* 0x000fe200008e060a */
[----:B0-----:R-:W-:Y:S07]  /*06a0*/  BRA.U UP0, `(.L_x_57) ;  /* 0x0000000d00107547 */ /* 0x001fee000b800000 */
[----:B------:R-:W-:Y:S01]  /*06b0*/  ISETP.GE.U32.AND P1, PT, R9, 0x3, PT ;  /* 0x000000030900780c */ /* 0x000fe20003f26070 */
[----:B------:R-:W-:Y:S01]  /*06c0*/  HFMA2 R31, -RZ, RZ, 0, 0 ;  /* 0x00000000ff1f7431 */ /* 0x000fe200000001ff */
[----:B------:R-:W-:-:S11]  /*06d0*/  PRMT R40, RZ, 0x7610, R40 ;  /* 0x00007610ff287816 */ /* 0x000fd60000000028 */
[----:B------:R-:W-:Y:S05]  /*06e0*/  @!P1 BRA `(.L_x_58) ;  /* 0x0000000400849947 */ /* 0x000fea0003800000 */
[----:B------:R-:W-:Y:S01]  /*06f0*/  IMAD.MOV.U32 R31, RZ, RZ, RZ ;  /* 0x000000ffff1f7224 */ /* 0x000fe200078e00ff */
[----:B------:R-:W-:Y:S01]  /*0700*/  PRMT R40, RZ, 0x7610, R40 ;  /* 0x00007610ff287816 */ /* 0x000fe20000000028 */
[----:B------:R-:W0:Y:S01]  /*0710*/  LDCU.64 UR8, c[0x0][0x3a0] ;  /* 0x00007400ff0877ac */ /* 0x000e220008000a00 */
[----:B------:R-:W1:Y:S05]  /*0720*/  LDCU.128 UR12, c[0x0][0x390] ;  /* 0x00007200ff0c77ac */ /* 0x000e6a0008000c00 */
.L_x_59:
[----:B--2---:R-:W-:Y:S02]  /*0730*/  IADD3 R29, P2, PT, R31, R38, RZ ;  /* 0x000000261f1d7210 */ /* 0x004fe40007f5e0ff */
[----:B------:R-:W-:-:S03]  /*0740*/  IADD3 R25, P1, PT, R7, R31, RZ ;  /* 0x0000001f07197210 */ /* 0x000fc60007f3e0ff */
[----:B------:R-:W-:Y:S01]  /*0750*/  IMAD.X R24, RZ, RZ, R39, P2 ;  /* 0x000000ffff187224 */ /* 0x000fe200010e0627 */
[----:B------:R-:W-:Y:S01]  /*0760*/  IADD3.X R30, PT, PT, RZ, R4, RZ, P1, !PT ;  /* 0x00000004ff1e7210 */ /* 0x000fe20000ffe4ff */
[----:B------:R-:W-:Y:S01]  /*0770*/  IMAD.SHL.U32 R28, R29, 0x2, RZ ;  /* 0x000000021d1c7824 */ /* 0x000fe200078e00ff */
[----:B-1----:R-:W-:Y:S02]  /*0780*/  LEA R26, P1, R25, UR12, 0x1 ;  /* 0x0000000c191a7c11 */ /* 0x002fe4000f8208ff */
[----:B------:R-:W-:Y:S02]  /*0790*/  SHF.L.U64.HI R29, R29, 0x1, R24 ;  /* 0x000000011d1d7819 */ /* 0x000fe40000010218 */
[----:B------:R-:W-:Y:S02]  /*07a0*/  IADD3 R24, P2, PT, R28, UR14, RZ ;  /* 0x0000000e1c187c10 */ /* 0x000fe4000ff5e0ff */
[----:B------:R-:W-:Y:S02]  /*07b0*/  LEA.HI.X R27, R25, UR13, R30, 0x1, P1 ;  /* 0x0000000d191b7c11 */ /* 0x000fe400088f0c1e */
[----:B------:R-:W-:-:S03]  /*07c0*/  IADD3.X R25, PT, PT, R29, UR15, RZ, P2, !PT ;  /* 0x0000000f1d197c10 */ /* 0x000fc600097fe4ff */
[----:B------:R-:W2:Y:S04]  /*07d0*/  LDG.E.U16.CONSTANT R30, desc[UR6][R26.64] ;  /* 0x000000061a1e7981 */ /* 0x000ea8000c1e9500 */
[----:B------:R-:W2:Y:S04]  /*07e0*/  LDG.E.U16.CONSTANT R53, desc[UR6][R24.64] ;  /* 0x0000000618357981 */ /* 0x000ea8000c1e9500 */
[----:B------:R-:W3:Y:S04]  /*07f0*/  LDG.E.U16.CONSTANT R44, desc[UR6][R26.64+0x2] ;  /* 0x000002061a2c7981 */ /* 0x000ee8000c1e9500 */
[----:B------:R-:W3:Y:S04]  /*0800*/  LDG.E.U16.CONSTANT R49, desc[UR6][R24.64+0x2] ;  /* 0x0000020618317981 */ /* 0x000ee8000c1e9500 */
[----:B------:R-:W4:Y:S04]  /*0810*/  LDG.E.U16.CONSTANT R47, desc[UR6][R26.64+0x4] ;  /* 0x000004061a2f7981 */ /* 0x000f28000c1e9500 */
[----:B------:R-:W4:Y:S04]  /*0820*/  LDG.E.U16.CONSTANT R42, desc[UR6][R24.64+0x4] ;  /* 0x00000406182a7981 */ /* 0x000f28000c1e9500 */
[----:B------:R1:W4:Y:S04]  /*0830*/  LDG.E.U16.CONSTANT R32, desc[UR6][R26.64+0x6] ;  /* 0x000006061a207981 */ /* 0x000328000c1e9500 */
[----:B------:R-:W4:Y:S01]  /*0840*/  LDG.E.U16.CONSTANT R51, desc[UR6][R24.64+0x6] ;  /* 0x0000060618337981 */ /* 0x000f22000c1e9500 */
[----:B0-----:R-:W-:-:S04]  /*0850*/  IADD3 R28, P1, PT, R28, UR8, RZ ;  /* 0x000000081c1c7c10 */ /* 0x001fc8000ff3e0ff */
[----:B------:R-:W-:-:S05]  /*0860*/  IADD3.X R29, PT, PT, R29, UR9, RZ, P1, !PT ;  /* 0x000000091d1d7c10 */ /* 0x000fca0008ffe4ff */
[----:B------:R-:W4:Y:S04]  /*0870*/  LDG.E.U16.CONSTANT R33, desc[UR6][R28.64] ;  /* 0x000000061c217981 */ /* 0x000f28000c1e9500 */
[----:B------:R-:W4:Y:S04]  /*0880*/  LDG.E.U16.CONSTANT R41, desc[UR6][R28.64+0x2] ;  /* 0x000002061c297981 */ /* 0x000f28000c1e9500 */
[----:B------:R-:W4:Y:S04]  /*0890*/  LDG.E.U16.CONSTANT R43, desc[UR6][R28.64+0x4] ;  /* 0x000004061c2b7981 */ /* 0x000f28000c1e9500 */
[----:B------:R4:W4:Y:S01]  /*08a0*/  LDG.E.U16.CONSTANT R45, desc[UR6][R28.64+0x6] ;  /* 0x000006061c2d7981 */ /* 0x000922000c1e9500 */
[----:B--2---:R-:W-:-:S05]  /*08b0*/  PRMT R30, R30, 0x5410, R53 ;  /* 0x000054101e1e7816 */ /* 0x004fca0000000035 */
[----:B-1---5:R-:W-:Y:S01]  /*08c0*/  HMUL2 R27, R37.H0_H0, R30 ;  /* 0x0000001e251b7232 */ /* 0x022fe20000000800 */
[----:B---3--:R-:W-:-:S04]  /*08d0*/  PRMT R26, R44, 0x5410, R49 ;  /* 0x000054102c1a7816 */ /* 0x008fc80000000031 */
[----:B------:R-:W-:Y:S02]  /*08e0*/  HADD2.F32 R30, -RZ, R27.H0_H0 ;  /* 0x2000001bff1e7230 */ /* 0x000fe40000004100 */
[----:B------:R-:W-:-:S03]  /*08f0*/  HMUL2 R26, R37.H0_H0, R26 ;  /* 0x0000001a251a7232 */ /* 0x000fc60000000800 */
[----:B------:R-:W-:Y:S01]  /*0900*/  FFMA R44, R30, 1.4426950216293334961, -RZ ;  /* 0x3fb8aa3b1e2c7823 */ /* 0x000fe200000008ff */
[----:B----4-:R-:W-:Y:S01]  /*0910*/  PRMT R28, R47, 0x5410, R42 ;  /* 0x000054102f1c7816 */ /* 0x010fe2000000002a */
[----:B------:R-:W-:Y:S02]  /*0920*/  HADD2.F32 R24, -RZ, R26.H0_H0 ;  /* 0x2000001aff187230 */ /* 0x000fe40000004100 */
[----:B------:R-:W0:Y:S01]  /*0930*/  MUFU.EX2 R42, R44 ;  /* 0x0000002c002a7308 */ /* 0x000e220000000800 */
[----:B------:R-:W-:Y:S01]  /*0940*/  HSET2.BF.EQ.AND R46, R26.H0_H0, 0.0226898193359375, 0.007297515869140625, PT ;  /* 0x25cf1f791a2e7433 */ /* 0x000fe20003802880 */
[----:B------:R-:W-:Y:S02]  /*0950*/  HMUL2 R29, R37.H0_H0, R28 ;  /* 0x0000001c251d7232 */ /* 0x000fe40000000800 */
[----:B------:R-:W-:Y:S01]  /*0960*/  FFMA R30, R24, 1.4426950216293334961, -RZ ;  /* 0x3fb8aa3b181e7823 */ /* 0x000fe200000008ff */
[----:B------:R-:W-:Y:S02]  /*0970*/  PRMT R28, R32, 0x5410, R51 ;  /* 0x00005410201c7816 */ /* 0x000fe40000000033 */
[----:B------:R-:W-:-:S03]  /*0980*/  HADD2.F32 R24, -RZ, R29.H0_H0 ;  /* 0x2000001dff187230 */ /* 0x000fc60000004100 */
[----:B------:R-:W-:Y:S01]  /*0990*/  HMUL2 R28, R37.H0_H0, R28 ;  /* 0x0000001c251c7232 */ /* 0x000fe20000000800 */
[----:B------:R-:W1:Y:S01]  /*09a0*/  MUFU.EX2 R30, R30 ;  /* 0x0000001e001e7308 */ /* 0x000e620000000800 */
[----:B------:R-:W-:Y:S01]  /*09b0*/  FFMA R32, R24, 1.4426950216293334961, -RZ ;  /* 0x3fb8aa3b18207823 */ /* 0x000fe200000008ff */
[----:B------:R-:W-:Y:S02]  /*09c0*/  HSET2.BF.EQ.AND R24, R27.H0_H0, 0.0226898193359375, 0.007297515869140625, PT ;  /* 0x25cf1f791b187433 */ /* 0x000fe40003802880 */
[----:B------:R-:W-:Y:S01]  /*09d0*/  HADD2.F32 R25, -RZ, R28.H0_H0 ;  /* 0x2000001cff197230 */ /* 0x000fe20000004100 */
[----:B0-----:R-:W-:-:S03]  /*09e0*/  F2FP.F16.F32.PACK_AB R42, RZ, R42 ;  /* 0x0000002aff2a723e */ /* 0x001fc600000000ff */
[----:B------:R-:W0:Y:S01]  /*09f0*/  MUFU.EX2 R32, R32 ;  /* 0x0000002000207308 */ /* 0x000e220000000800 */
[----:B------:R-:W-:Y:S01]  /*0a00*/  FFMA R48, R25, 1.4426950216293334961, -RZ ;  /* 0x3fb8aa3b19307823 */ /* 0x000fe200000008ff */
[C---:B------:R-:W-:Y:S01]  /*0a10*/  HSET2.BF.EQ.AND R25, R27.reuse.H0_H0, -2.966796875, -2.615234375, PT ;  /* 0xc1efc13b1b197433 */ /* 0x040fe20003802880 */
[----:B------:R-:W-:Y:S02]  /*0a20*/  HFMA2 R42, R24.H0_H0, -0.0009765625, -0.0009765625, R42.H0_H0 ;  /* 0x94009400182a7831 */ /* 0x000fe4000004082a */
[----:B------:R-:W-:-:S03]  /*0a30*/  HMUL2 R27, R27.H1_H1, R36.H0_H0 ;  /* 0x200000241b1b7232 */ /* 0x000fc60000000c00 */
[----:B------:R-:W2:Y:S01]  /*0a40*/  MUFU.EX2 R47, R48 ;  /* 0x00000030002f7308 */ /* 0x000ea20000000800 */
[----:B-1----:R-:W-:Y:S01]  /*0a50*/  F2FP.F16.F32.PACK_AB R44, RZ, R30 ;  /* 0x0000001eff2c723e */ /* 0x002fe200000000ff */
[----:B------:R-:W-:Y:S01]  /*0a60*/  HFMA2 R30, R24.H1_H1, -0.0009765625, -0.0009765625, R42.H0_H0 ;  /* 0x94009400181e7831 */ /* 0x000fe20000040c2a */
[----:B------:R-:W-:-:S03]  /*0a70*/  HSET2.BF.EQ.AND R42, R28.H0_H0, 0.0226898193359375, 0.007297515869140625, PT ;  /* 0x25cf1f791c2a7433 */ /* 0x000fc60003802880 */
[----:B------:R-:W-:Y:S01]  /*0a80*/  HFMA2 R24, R46.H0_H0, -0.0009765625, -0.0009765625, R44.H0_H0 ;  /* 0x940094002e187831 */ /* 0x000fe2000004082c */
[----:B------:R-:W-:Y:S01]  /*0a90*/  HSET2.BF.EQ.AND R44, R26.H0_H0, -2.966796875, -2.615234375, PT ;  /* 0xc1efc13b1a2c7433 */ /* 0x000fe20003802880 */
[----:B------:R-:W-:Y:S01]  /*0aa0*/  HFMA2 R30, R25.H0_H0, 6.103515625e-05, 6.103515625e-05, R30.H0_H0 ;  /* 0x04000400191e7831 */ /* 0x000fe2000004081e */
[----:B0-----:R-:W-:Y:S01]  /*0ab0*/  F2FP.F16.F32.PACK_AB R32, RZ, R32 ;  /* 0x00000020ff20723e */ /* 0x001fe200000000ff */
[----:B------:R-:W-:Y:S01]  /*0ac0*/  HFMA2 R24, R46.H1_H1, -0.0009765625, -0.0009765625, R24.H0_H0 ;  /* 0x940094002e187831 */ /* 0x000fe20000040c18 */
[----:B------:R-:W-:Y:S01]  /*0ad0*/  HSET2.BF.EQ.AND R46, R29.H0_H0, 0.0226898193359375, 0.007297515869140625, PT ;  /* 0x25cf1f791d2e7433 */ /* 0x000fe20003802880 */
[----:B------:R-:W-:Y:S02]  /*0ae0*/  HFMA2 R30, R25.H1_H1, 3.0517578125e-05, 3.0517578125e-05, R30.H0_H0 ;  /* 0x02000200191e7831 */ /* 0x000fe40000040c1e */
[----:B------:R-:W-:Y:S01]  /*0af0*/  HFMA2 R25, R44.H0_H0, 6.103515625e-05, 6.103515625e-05, R24.H0_H0 ;  /* 0x040004002c197831 */ /* 0x000fe20000040818 */
[----:B------:R-:W-:Y:S01]  /*0b00*/  HSET2.BF.EQ.AND R24, R29.H0_H0, -2.966796875, -2.615234375, PT ;  /* 0xc1efc13b1d187433 */ /* 0x000fe20003802880 */
[----:B------:R-:W-:Y:S01]  /*0b10*/  HFMA2 R32, R46.H0_H0, -0.0009765625, -0.0009765625, R32.H0_H0 ;  /* 0x940094002e207831 */ /* 0x000fe20000040820 */
[----:B--2---:R-:W-:Y:S01]  /*0b20*/  F2FP.F16.F32.PACK_AB R47, RZ, R47 ;  /* 0x0000002fff2f723e */ /* 0x004fe200000000ff */
[----:B------:R-:W-:-:S02]  /*0b30*/  HMUL2 R26, R26.H1_H1, R36.H0_H0 ;  /* 0x200000241a1a7232 */ /* 0x000fc40000000c00 */
[----:B------:R-:W-:Y:S01]  /*0b40*/  HFMA2 R46, R46.H1_H1, -0.0009765625, -0.0009765625, R32.H0_H0 ;  /* 0x940094002e2e7831 */ /* 0x000fe20000040c20 */
[----:B------:R-:W-:Y:S01]  /*0b50*/  HSET2.BF.EQ.AND R32, R28.H0_H0, -2.966796875, -2.615234375, PT ;  /* 0xc1efc13b1c207433 */ /* 0x000fe20003802880 */
[----:B------:R-:W-:Y:S02]  /*0b60*/  HFMA2 R47, R42.H0_H0, -0.0009765625, -0.0009765625, R47.H0_H0 ;  /* 0x940094002a2f7831 */ /* 0x000fe4000004082f */
[----:B------:R-:W-:Y:S02]  /*0b70*/  HFMA2 R46, R24.H0_H0, 6.103515625e-05, 6.103515625e-05, R46.H0_H0 ;  /* 0x04000400182e7831 */ /* 0x000fe4000004082e */
[----:B------:R-:W-:Y:S02]  /*0b80*/  HFMA2 R47, R42.H1_H1, -0.0009765625, -0.0009765625, R47.H0_H0 ;  /* 0x940094002a2f7831 */ /* 0x000fe40000040c2f */
[----:B------:R-:W-:Y:S02]  /*0b90*/  HFMA2 R46, R24.H1_H1, 3.0517578125e-05, 3.0517578125e-05, R46.H0_H0 ;  /* 0x02000200182e7831 */ /* 0x000fe40000040c2e */
[----:B------:R-:W-:-:S02]  /*0ba0*/  HFMA2 R47, R32.H0_H0, 6.103515625e-05, 6.103515625e-05, R47.H0_H0 ;  /* 0x04000400202f7831 */ /* 0x000fc4000004082f */
[----:B------:R-:W-:Y:S02]  /*0bb0*/  HFMA2 R25, R44.H1_H1, 3.0517578125e-05, 3.0517578125e-05, R25.H0_H0 ;  /* 0x020002002c197831 */ /* 0x000fe40000040c19 */
[----:B------:R-:W-:Y:S02]  /*0bc0*/  HMUL2 R24, R28.H1_H1, R36.H0_H0 ;  /* 0x200000241c187232 */ /* 0x000fe40000000c00 */
[----:B------:R-:W-:Y:S02]  /*0bd0*/  HFMA2 R47, R32.H1_H1, 3.0517578125e-05, 3.0517578125e-05, R47.H0_H0 ;  /* 0x02000200202f7831 */ /* 0x000fe40000040c2f */
[----:B------:R-:W-:Y:S02]  /*0be0*/  HFMA2 R26, R25.H0_H0, RZ.H0_H0, R26.H0_H0 ;  /* 0x200000ff191a7231 */ /* 0x000fe4000004081a */
[----:B------:R-:W-:Y:S02]  /*0bf0*/  HFMA2 R47, R47.H0_H0, RZ.H0_H0, R24.H0_H0 ;  /* 0x200000ff2f2f7231 */ /* 0x000fe40000040818 */
[----:B------:R-:W-:-:S04]  /*0c00*/  IMAD.WIDE.U32 R24, R31, 0x2, R22 ;  /* 0x000000021f187825 */ /* 0x000fc800078e0016 */
[----:B------:R-:W-:Y:S02]  /*0c10*/  HFMA2 R27, R30.H0_H0, RZ.H0_H0, R27.H0_H0 ;  /* 0x200000ff1e1b7231 */ /* 0x000fe4000004081b */
[----:B------:R-:W-:Y:S02]  /*0c20*/  HMUL2 R29, R29.H1_H1, R36.H0_H0 ;  /* 0x200000241d1d7232 */ /* 0x000fe40000000c00 */
[----:B------:R-:W-:Y:S02]  /*0c30*/  VIADD R31, R31, 0x4 ;  /* 0x000000041f1f7836 */ /* 0x000fe40000000000 */
[----:B------:R-:W-:Y:S01]  /*0c40*/  HFMA2 R33, R27.H0_H0, R33.H0_H0, R40.H0_H0 ;  /* 0x200000211b217231 */ /* 0x000fe20000040828 */
[----:B------:R2:W-:Y:S01]  /*0c50*/  STG.E.U16 desc[UR6][R24.64], R27 ;  /* 0x0000001b18007986 */ /* 0x0005e2000c101506 */
[----:B------:R-:W-:Y:S01]  /*0c60*/  HFMA2 R29, R46.H0_H0, RZ.H0_H0, R29.H0_H0 ;  /* 0x200000ff2e1d7231 */ /* 0x000fe2000004081d */
[----:B------:R-:W-:Y:S01]  /*0c70*/  ISETP.NE.AND P1, PT, R31, R17, PT ;  /* 0x000000111f00720c */ /* 0x000fe20003f25270 */
[----:B------:R-:W-:Y:S01]  /*0c80*/  HFMA2 R33, R26.H0_H0, R41.H0_H0, R33.H0_H0 ;  /* 0x200000291a217231 */ /* 0x000fe20000040821 */
[----:B------:R2:W-:Y:S03]  /*0c90*/  STG.E.U16 desc[UR6][R24.64+0x2], R26 ;  /* 0x0000021a18007986 */ /* 0x0005e6000c101506 */
[----:B------:R-:W-:Y:S01]  /*0ca0*/  HFMA2 R33, R29.H0_H0, R43.H0_H0, R33.H0_H0 ;  /* 0x2000002b1d217231 */ /* 0x000fe20000040821 */
[----:B------:R2:W-:Y:S03]  /*0cb0*/  STG.E.U16 desc[UR6][R24.64+0x4], R29 ;  /* 0x0000041d18007986 */ /* 0x0005e6000c101506 */
[----:B------:R-:W-:Y:S01]  /*0cc0*/  HFMA2 R40, R47.H0_H0, R45.H0_H0, R33.H0_H0 ;  /* 0x2000002d2f287231 */ /* 0x000fe20000040821 */
[----:B------:R2:W-:Y:S03]  /*0cd0*/  STG.E.U16 desc[UR6][R24.64+0x6], R47 ;  /* 0x0000062f18007986 */ /* 0x0005e6000c101506 */
[----:B------:R-:W-:Y:S05]  /*0ce0*/  @P1 BRA `(.L_x_59) ;  /* 0xfffffff800901947 */ /* 0x000fea000383ffff */
[----:B------:R-:W-:-:S07]  /*0cf0*/  IMAD.MOV.U32 R31, RZ, RZ, R17 ;  /* 0x000000ffff1f7224 */ /* 0x000fce00078e0011 */
.L_x_58:
[----:B------:R-:W-:-:S13]  /*0d00*/  ISETP.NE.AND P1, PT, R13, RZ, PT ;  /* 0x000000ff0d00720c */ /* 0x000fda0003f25270 */
[----:B------:R-:W-:Y:S05]  /*0d10*/  @!P1 BRA `(.L_x_60) ;  /* 0x0000002000389947 */ /* 0x000fea0003800000 */
[----:B------:R-:W-:Y:S02]  /*0d20*/  ISETP.NE.AND P2, PT, R19, RZ, PT ;  /* 0x000000ff1300720c */ /* 0x000fe40003f45270 */
[----:B------:R-:W-:-:S11]  /*0d30*/  ISETP.NE.AND P1, PT, R16, RZ, PT ;  /* 0x000000ff1000720c */ /* 0x000fd60003f25270 */
[----:B------:R-:W-:Y:S05]  /*0d40*/  @!P2 BRA `(.L_x_61) ;  /* 0x0000000000d8a947 */ /* 0x000fea0003800000 */
[----:B------:R-:W0:Y:S01]  /*0d50*/  LDCU.128 UR8, c[0x0][0x390] ;  /* 0x00007200ff0877ac */ /* 0x000e220008000c00 */
[----:B--2---:R-:W-:Y:S02]  /*0d60*/  IADD3 R29, P3, PT, R31, R38, RZ ;  /* 0x000000261f1d7210 */ /* 0x004fe40007f7e0ff */
[----:B------:R-:W-:Y:S02]  /*0d70*/  IADD3 R25, P2, PT, R7, R31, RZ ;  /* 0x0000001f07197210 */ /* 0x000fe40007f5e0ff */
[----:B------:R-:W-:Y:S01]  /*0d80*/  SHF.L.U32 R28, R29, 0x1, RZ ;  /* 0x000000011d1c7819 */ /* 0x000fe200000006ff */
[----:B------:R-:W-:Y:S02]  /*0d90*/  IMAD.X R24, RZ, RZ, R39, P3 ;  /* 0x000000ffff187224 */ /* 0x000fe400018e0627 */
[----:B------:R-:W-:-:S03]  /*0da0*/  IMAD.X R30, RZ, RZ, R4, P2 ;  /* 0x000000ffff1e7224 */ /* 0x000fc600010e0604 */
[----:B------:R-:W-:Y:S02]  /*0db0*/  SHF.L.U64.HI R29, R29, 0x1, R24 ;  /* 0x000000011d1d7819 */ /* 0x000fe40000010218 */
[C---:B0-----:R-:W-:Y:S02]  /*0dc0*/  LEA R26, P3, R25.reuse, UR8, 0x1 ;  /* 0x00000008191a7c11 */ /* 0x041fe4000f8608ff */
[----:B------:R-:W-:Y:S02]  /*0dd0*/  IADD3 R24, P2, PT, R28, UR10, RZ ;  /* 0x0000000a1c187c10 */ /* 0x000fe4000ff5e0ff */
[----:B------:R-:W-:Y:S01]  /*0de0*/  LEA.HI.X R27, R25, UR9, R30, 0x1, P3 ;  /* 0x00000009191b7c11 */ /* 0x000fe200098f0c1e */
[----:B------:R-:W0:Y:S01]  /*0df0*/  LDCU.64 UR8, c[0x0][0x3a0] ;  /* 0x00007400ff0877ac */ /* 0x000e220008000a00 */
[----:B------:R-:W-:-:S03]  /*0e00*/  IADD3.X R25, PT, PT, R29, UR11, RZ, P2, !PT ;  /* 0x0000000b1d197c10 */ /* 0x000fc600097fe4ff */
[----:B------:R-:W2:Y:S04]  /*0e10*/  LDG.E.U16.CONSTANT R30, desc[UR6][R26.64] ;  /* 0x000000061a1e7981 */ /* 0x000ea8000c1e9500 */
[----:B------:R-:W2:Y:S04]  /*0e20*/  LDG.E.U16.CONSTANT R43, desc[UR6][R24.64] ;  /* 0x00000006182b7981 */ /* 0x000ea8000c1e9500 */
[----:B------:R1:W3:Y:S04]  /*0e30*/  LDG.E.U16.CONSTANT R32, desc[UR6][R26.64+0x2] ;  /* 0x000002061a207981 */ /* 0x0002e8000c1e9500 */
[----:B------:R-:W3:Y:S01]  /*0e40*/  LDG.E.U16.CONSTANT R45, desc[UR6][R24.64+0x2] ;  /* 0x00000206182d7981 */ /* 0x000ee2000c1e9500 */
[----:B0-----:R-:W-:-:S04]  /*0e50*/  IADD3 R28, P2, PT, R28, UR8, RZ ;  /* 0x000000081c1c7c10 */ /* 0x001fc8000ff5e0ff */
[----:B------:R-:W-:-:S05]  /*0e60*/  IADD3.X R29, PT, PT, R29, UR9, RZ, P2, !PT ;  /* 0x000000091d1d7c10 */ /* 0x000fca00097fe4ff */
[----:B------:R-:W4:Y:S04]  /*0e70*/  LDG.E.U16.CONSTANT R33, desc[UR6][R28.64] ;  /* 0x000000061c217981 */ /* 0x000f28000c1e9500 */
[----:B------:R0:W4:Y:S01]  /*0e80*/  LDG.E.U16.CONSTANT R41, desc[UR6][R28.64+0x2] ;  /* 0x000002061c297981 */ /* 0x000122000c1e9500 */
[----:B--2---:R-:W-:-:S05]  /*0e90*/  PRMT R30, R30, 0x5410, R43 ;  /* 0x000054101e1e7816 */ /* 0x004fca000000002b */
[----:B-1---5:R-:W-:Y:S01]  /*0ea0*/  HMUL2 R27, R37.H0_H0, R30 ;  /* 0x0000001e251b7232 */ /* 0x022fe20000000800 */
[----:B---3--:R-:W-:-:S04]  /*0eb0*/  PRMT R32, R32, 0x5410, R45 ;  /* 0x0000541020207816 */ /* 0x008fc8000000002d */
[----:B------:R-:W-:Y:S01]  /*0ec0*/  HADD2.F32 R26, -RZ, R27.H0_H0 ;  /* 0x2000001bff1a7230 */ /* 0x000fe20000004100 */
[----:B0-----:R-:W-:Y:S01]  /*0ed0*/  HSET2.BF.EQ.AND R28, R27.H0_H0, 0.0226898193359375, 0.007297515869140625, PT ;  /* 0x25cf1f791b1c7433 */ /* 0x001fe20003802880 */
[----:B------:R-:W-:-:S03]  /*0ee0*/  HMUL2 R25, R37.H0_H0, R32 ;  /* 0x0000002025197232 */ /* 0x000fc60000000800 */
[----:B------:R-:W-:Y:S02]  /*0ef0*/  FFMA R26, R26, 1.4426950216293334961, -RZ ;  /* 0x3fb8aa3b1a1a7823 */ /* 0x000fe400000008ff */
[----:B------:R-:W-:Y:S01]  /*0f00*/  HADD2.F32 R24, -RZ, R25.H0_H0 ;  /* 0x20000019ff187230 */ /* 0x000fe20000004100 */
[----:B------:R-:W-:-:S03]  /*0f10*/  HSET2.BF.EQ.AND R32, R25.H0_H0, 0.0226898193359375, 0.007297515869140625, PT ;  /* 0x25cf1f7919207433 */ /* 0x000fc60003802880 */
[----:B------:R-:W0:Y:S01]  /*0f20*/  MUFU.EX2 R26, R26 ;  /* 0x0000001a001a7308 */ /* 0x000e220000000800 */
[----:B------:R-:W-:-:S07]  /*0f30*/  FFMA R30, R24, 1.4426950216293334961, -RZ ;  /* 0x3fb8aa3b181e7823 */ /* 0x000fce00000008ff */
[----:B------:R-:W1:Y:S01]  /*0f40*/  MUFU.EX2 R30, R30 ;  /* 0x0000001e001e7308 */ /* 0x000e620000000800 */
[----:B0-----:R-:W-:Y:S01]  /*0f50*/  F2FP.F16.F32.PACK_AB R24, RZ, R26 ;  /* 0x0000001aff18723e */ /* 0x001fe200000000ff */
[----:B------:R-:W-:-:S04]  /*0f60*/  HMUL2 R26, R27.H1_H1, R36.H0_H0 ;  /* 0x200000241b1a7232 */ /* 0x000fc80000000c00 */
[----:B------:R-:W-:Y:S01]  /*0f70*/  HFMA2 R24, R28.H0_H0, -0.0009765625, -0.0009765625, R24.H0_H0 ;  /* 0x940094001c187831 */ /* 0x000fe20000040818 */
[----:B-1----:R-:W-:-:S03]  /*0f80*/  F2FP.F16.F32.PACK_AB R29, RZ, R30 ;  /* 0x0000001eff1d723e */ /* 0x002fc600000000ff */
[----:B------:R-:W-:Y:S01]  /*0f90*/  HFMA2 R24, R28.H1_H1, -0.0009765625, -0.0009765625, R24.H0_H0 ;  /* 0x940094001c187831 */ /* 0x000fe20000040c18 */
[C---:B------:R-:W-:Y:S01]  /*0fa0*/  HSET2.BF.EQ.AND R28, R25.reuse.H0_H0, -2.966796875, -2.615234375, PT ;  /* 0xc1efc13b191c7433 */ /* 0x040fe20003802880 */
[----:B------:R-:W-:Y:S02]  /*0fb0*/  HMUL2 R25, R25.H1_H1, R36.H0_H0 ;  /* 0x2000002419197232 */ /* 0x000fe40000000c00 */
[----:B------:R-:W-:Y:S01]  /*0fc0*/  HFMA2 R42, R32.H0_H0, -0.0009765625, -0.0009765625, R29.H0_H0 ;  /* 0x94009400202a7831 */ /* 0x000fe2000004081d */
[----:B------:R-:W-:-:S03]  /*0fd0*/  HSET2.BF.EQ.AND R29, R27.H0_H0, -2.966796875, -2.615234375, PT ;  /* 0xc1efc13b1b1d7433 */ /* 0x000fc60003802880 */
[----:B------:R-:W-:Y:S02]  /*0fe0*/  HFMA2 R42, R32.H1_H1, -0.0009765625, -0.0009765625, R42.H0_H0 ;  /* 0x94009400202a7831 */ /* 0x000fe40000040c2a */
[C---:B------:R-:W-:Y:S02]  /*0ff0*/  HFMA2 R24, R29.reuse.H0_H0, 6.103515625e-05, 6.103515625e-05, R24.H0_H0 ;  /* 0x040004001d187831 */ /* 0x040fe40000040818 */
[C---:B------:R-:W-:Y:S02]  /*1000*/  HFMA2 R42, R28.reuse.H0_H0, 6.103515625e-05, 6.103515625e-05, R42.H0_H0 ;  /* 0x040004001c2a7831 */ /* 0x040fe4000004082a */
[----:B------:R-:W-:Y:S02]  /*1010*/  HFMA2 R24, R29.H1_H1, 3.0517578125e-05, 3.0517578125e-05, R24.H0_H0 ;  /* 0x020002001d187831 */ /* 0x000fe40000040c18 */
[----:B------:R-:W-:Y:S02]  /*1020*/  HFMA2 R42, R28.H1_H1, 3.0517578125e-05, 3.0517578125e-05, R42.H0_H0 ;  /* 0x020002001c2a7831 */ /* 0x000fe40000040c2a */
[----:B------:R-:W-:-:S02]  /*1030*/  HFMA2 R26, R24.H0_H0, RZ.H0_H0, R26.H0_H0 ;  /* 0x200000ff181a7231 */ /* 0x000fc4000004081a */
[----:B------:R-:W-:Y:S02]  /*1040*/  HFMA2 R42, R42.H0_H0, RZ.H0_H0, R25.H0_H0 ;  /* 0x200000ff2a2a7231 */ /* 0x000fe40000040819 */
[----:B------:R-:W-:-:S04]  /*1050*/  IMAD.WIDE.U32 R24, R31, 0x2, R22 ;  /* 0x000000021f187825 */ /* 0x000fc800078e0016 */
[----:B----4-:R-:W-:Y:S02]  /*1060*/  HFMA2 R33, R26.H0_H0, R33.H0_H0, R40.H0_H0 ;  /* 0x200000211a217231 */ /* 0x010fe40000040828 */
[----:B------:R-:W-:Y:S01]  /*1070*/  VIADD R31, R31, 0x2 ;  /* 0x000000021f1f7836 */ /* 0x000fe20000000000 */
[----:B------:R0:W-:Y:S01]  /*1080*/  STG.E.U16 desc[UR6][R24.64], R26 ;  /* 0x0000001a18007986 */ /* 0x0001e2000c101506 */
[----:B------:R-:W-:-:S03]  /*1090*/  HFMA2 R40, R42.H0_H0, R41.H0_H0, R33.H0_H0 ;  /* 0x200000292a287231 */ /* 0x000fc60000040821 */
[----:B------:R0:W-:Y:S04]  /*10a0*/  STG.E.U16 desc[UR6][R24.64+0x2], R42 ;  /* 0x0000022a18007986 */ /* 0x0001e8000c101506 */
.L_x_61:
[----:B------:R-:W-:Y:S05]  /*10b0*/  @!P1 BRA `(.L_x_60) ;  /* 0x0000001c00509947 */ /* 0x000fea0003800000 */
[----:B------:R-:W1:Y:S01]  /*10c0*/  LDCU.128 UR8, c[0x0][0x390] ;  /* 0x00007200ff0877ac */ /* 0x000e620008000c00 */
[----:B--2---:R-:W-:Y:S02]  /*10d0*/  IADD3 R29, P2, PT, R31, R38, RZ ;  /* 0x000000261f1d7210 */ /* 0x004fe40007f5e0ff */
[----:B0-----:R-:W-:Y:S02]  /*10e0*/  IADD3 R25, P1, PT, R7, R31, RZ ;  /* 0x0000001f07197210 */ /* 0x001fe40007f3e0ff */
[----:B------:R-:W-:Y:S01]  /*10f0*/  SHF.L.U32 R28, R29, 0x1, RZ ;  /* 0x000000011d1c7819 */ /* 0x000fe200000006ff */
[----:B------:R-:W-:Y:S02]  /*1100*/  IMAD.X R24, RZ, RZ, R39, P2 ;  /* 0x000000ffff187224 */ /* 0x000fe400010e0627 */
[----:B------:R-:W-:-:S03]  /*1110*/  IMAD.X R30, RZ, RZ, R4, P1 ;  /* 0x000000ffff1e7224 */ /* 0x000fc600008e0604 */
[----:B------:R-:W-:Y:S02]  /*1120*/  SHF.L.U64.HI R29, R29, 0x1, R24 ;  /* 0x000000011d1d7819 */ /* 0x000fe40000010218 */
[C---:B-1----:R-:W-:Y:S02]  /*1130*/  LEA R26, P2, R25.reuse, UR8, 0x1 ;  /* 0x00000008191a7c11 */ /* 0x042fe4000f8408ff */
[----:B------:R-:W-:Y:S02]  /*1140*/  IADD3 R24, P1, PT, R28, UR10, RZ ;  /* 0x0000000a1c187c10 */ /* 0x000fe4000ff3e0ff */
[----:B------:R-:W-:Y:S01]  /*1150*/  LEA.HI.X R27, R25, UR9, R30, 0x1, P2 ;  /* 0x00000009191b7c11 */ /* 0x000fe200090f0c1e */
[----:B------:R-:W0:Y:S01]  /*1160*/  LDCU.64 UR8, c[0x0][0x3a0] ;  /* 0x00007400ff0877ac */ /* 0x000e220008000a00 */
[----:B------:R-:W-:-:S03]  /*1170*/  IADD3.X R25, PT, PT, R29, UR11, RZ, P1, !PT ;  /* 0x0000000b1d197c10 */ /* 0x000fc60008ffe4ff */
[----:B------:R-:W2:Y:S04]  /*1180*/  LDG.E.U16.CONSTANT R26, desc[UR6][R26.64] ;  /* 0x000000061a1a7981 */ /* 0x000ea8000c1e9500 */
[----:B------:R-:W2:Y:S01]  /*1190*/  LDG.E.U16.CONSTANT R25, desc[UR6][R24.64] ;  /* 0x0000000618197981 */ /* 0x000ea2000c1e9500 */
[----:B0-----:R-:W-:-:S04]  /*11a0*/  IADD3 R28, P1, PT, R28, UR8, RZ ;  /* 0x000000081c1c7c10 */ /* 0x001fc8000ff3e0ff */
[----:B------:R-:W-:-:S06]  /*11b0*/  IADD3.X R29, PT, PT, R29, UR9, RZ, P1, !PT ;  /* 0x000000091d1d7c10 */ /* 0x000fcc0008ffe4ff */
[----:B------:R-:W3:Y:S01]  /*11c0*/  LDG.E.U16.CONSTANT R29, desc[UR6][R28.64] ;  /* 0x000000061c1d7981 */ /* 0x000ee2000c1e9500 */
[----:B--2---:R-:W-:-:S05]  /*11d0*/  PRMT R26, R26, 0x5410, R25 ;  /* 0x000054101a1a7816 */ /* 0x004fca0000000019 */
[----:B-----5:R-:W-:-:S05]  /*11e0*/  HMUL2 R37, R37.H0_H0, R26 ;  /* 0x0000001a25257232 */ /* 0x020fca0000000800 */
[----:B------:R-:W-:Y:S01]  /*11f0*/  HADD2.F32 R30, -RZ, R37.H0_H0 ;  /* 0x20000025ff1e7230 */ /* 0x000fe20000004100 */
[C---:B------:R-:W-:Y:S02]  /*1200*/  HSET2.BF.EQ.AND R25, R37.reuse.H0_H0, 0.0226898193359375, 0.007297515869140625, PT ;  /* 0x25cf1f7925197433 */ /* 0x040fe40003802880 */
[----:B------:R-:W-:Y:S02]  /*1210*/  HSET2.BF.EQ.AND R26, R37.H0_H0, -2.966796875, -2.615234375, PT ;  /* 0xc1efc13b251a7433 */ /* 0x000fe40003802880 */
[----:B------:R-:W-:-:S06]  /*1220*/  FFMA R30, R30, 1.4426950216293334961, -RZ ;  /* 0x3fb8aa3b1e1e7823 */ /* 0x000fcc00000008ff */
[----:B------:R-:W0:Y:S02]  /*1230*/  MUFU.EX2 R30, R30 ;  /* 0x0000001e001e7308 */ /* 0x000e240000000800 */
[----:B0-----:R-:W-:-:S05]  /*1240*/  F2FP.F16.F32.PACK_AB R24, RZ, R30 ;  /* 0x0000001eff18723e */ /* 0x001fca00000000ff */
[----:B------:R-:W-:-:S04]  /*1250*/  HFMA2 R24, R25.H0_H0, -0.0009765625, -0.0009765625, R24.H0_H0 ;  /* 0x9400940019187831 */ /* 0x000fc80000040818 */
[----:B------:R-:W-:Y:S02]  /*1260*/  HFMA2 R24, R25.H1_H1, -0.0009765625, -0.0009765625, R24.H0_H0 ;  /* 0x9400940019187831 */ /* 0x000fe40000040c18 */
[----:B------:R-:W-:Y:S02]  /*1270*/  HMUL2 R25, R37.H1_H1, R36.H0_H0 ;  /* 0x2000002425197232 */ /* 0x000fe40000000c00 */
[----:B------:R-:W-:-:S04]  /*1280*/  HFMA2 R24, R26.H0_H0, 6.103515625e-05, 6.103515625e-05, R24.H0_H0 ;  /* 0x040004001a187831 */ /* 0x000fc80000040818 */
[----:B------:R-:W-:-:S04]  /*1290*/  HFMA2 R24, R26.H1_H1, 3.0517578125e-05, 3.0517578125e-05, R24.H0_H0 ;  /* 0x020002001a187831 */ /* 0x000fc80000040c18 */
[----:B------:R-:W-:Y:S02]  /*12a0*/  HFMA2 R26, R24.H0_H0, RZ.H0_H0, R25.H0_H0 ;  /* 0x200000ff181a7231 */ /* 0x000fe40000040819 */
[----:B------:R-:W-:-:S04]  /*12b0*/  IMAD.WIDE.U32 R24, R31, 0x2, R22 ;  /* 0x000000021f187825 */ /* 0x000fc800078e0016 */
[----:B---3--:R-:W-:Y:S01]  /*12c0*/  HFMA2 R40, R26.H0_H0, R29.H0_H0, R40.H0_H0 ;  /* 0x2000001d1a287231 */ /* 0x008fe20000040828 */
[----:B------:R1:W-:Y:S01]  /*12d0*/  STG.E.U16 desc[UR6][R24.64], R26 ;  /* 0x0000001a18007986 */ /* 0x0003e2000c101506 */
[----:B------:R-:W-:Y:S05]  /*12e0*/  BRA `(.L_x_60) ;  /* 0x0000001800c47947 */ /* 0x000fea0003800000 */
.L_x_57:
[----:B------:R-:W-:Y:S01]  /*12f0*/  ISETP.GE.U32.AND P1, PT, R9, 0x7, PT ;  /* 0x000000070900780c */ /* 0x000fe20003f26070 */
[----:B------:R-:W-:Y:S01]  /*1300*/  IMAD.MOV.U32 R33, RZ, RZ, RZ ;  /* 0x000000ffff217224 */ /* 0x000fe200078e00ff */
[----:B------:R-:W-:-:S11]  /*1310*/  PRMT R40, RZ, 0x7610, R40 ;  /* 0x00007610ff287816 */ /* 0x000fd60000000028 */
[----:B------:R-:W-:Y:S05]  /*1320*/  @!P1 BRA `(.L_x_62) ;  /* 0x0000000c00449947 */ /* 0x000fea0003800000 */
[----:B------:R-:W-:Y:S01]  /*1330*/  IADD3 R30, P1, PT, R22, 0x8, RZ ;  /* 0x00000008161e7810 */ /* 0x000fe20007f3e0ff */
[C---:B------:R-:W-:Y:S01]  /*1340*/  IMAD.SHL.U32 R42, R38.reuse, 0x2, RZ ;  /* 0x00000002262a7824 */ /* 0x040fe200078e00ff */
[----:B------:R-:W-:Y:S01]  /*1350*/  SHF.L.U64.HI R41, R38, 0x1, R39 ;  /* 0x0000000126297819 */ /* 0x000fe20000010227 */
[----:B------:R-:W-:Y:S01]  /*1360*/  IMAD.MOV.U32 R27, RZ, RZ, R35 ;  /* 0x000000ffff1b7224 */ /* 0x000fe200078e0023 */
[----:B------:R-:W-:Y:S01]  /*1370*/  MOV R26, R15 ;  /* 0x0000000f001a7202 */ /* 0x000fe20000000f00 */
[----:B------:R-:W-:Y:S01]  /*1380*/  IMAD.MOV.U32 R43, RZ, RZ, R34 ;  /* 0x000000ffff2b7224 */ /* 0x000fe200078e0022 */
[----:B------:R-:W-:Y:S01]  /*1390*/  PRMT R40, RZ, 0x7610, R40 ;  /* 0x00007610ff287816 */ /* 0x000fe20000000028 */
[----:B------:R-:W-:Y:S01]  /*13a0*/  IMAD.X R31, RZ, RZ, R23, P1 ;  /* 0x000000ffff1f7224 */ /* 0x000fe200008e0617 */
[----:B------:R-:W0:Y:S01]  /*13b0*/  LDCU.64 UR10, c[0x0][0x3a0] ;  /* 0x00007400ff0a77ac */ /* 0x000e220008000a00 */
[----:B------:R-:W1:Y:S05]  /*13c0*/  LDCU.64 UR8, c[0x0][0x398] ;  /* 0x00007300ff0877ac */ /* 0x000e6a0008000a00 */
.L_x_63:
[----:B-1----:R-:W-:Y:S01]  /*13d0*/  IADD3 R24, P1, PT, R42, UR8, RZ ;  /* 0x000000082a187c10 */ /* 0x002fe2000ff3e0ff */
[----:B--2---:R-:W2:Y:S03]  /*13e0*/  LDG.E.U16.CONSTANT R32, desc[UR6][R26.64+-0x8] ;  /* 0xfffff8061a207981 */ /* 0x004ea6000c1e9500 */
[----:B------:R-:W-:Y:S02]  /*13f0*/  IADD3.X R25, PT, PT, R41, UR9, RZ, P1, !PT ;  /* 0x0000000929197c10 */ /* 0x000fe40008ffe4ff */
[----:B------:R-:W-:Y:S01]  /*1400*/  MOV R28, R30 ;  /* 0x0000001e001c7202 */ /* 0x000fe20000000f00 */
[----:B------:R-:W-:Y:S01]  /*1410*/  IMAD.MOV.U32 R29, RZ, RZ, R31 ;  /* 0x000000ffff1d7224 */ /* 0x000fe200078e001f */
[----:B------:R-:W3:Y:S04]  /*1420*/  LDG.E.U16.CONSTANT R46, desc[UR6][R26.64+-0x6] ;  /* 0xfffffa061a2e7981 */ /* 0x000ee8000c1e9500 */
[----:B------:R-:W2:Y:S01]  /*1430*/  LDG.E.U16.CONSTANT R45, desc[UR6][R24.64] ;  /* 0x00000006182d7981 */ /* 0x000ea2000c1e9500 */
[----:B------:R-:W-:-:S03]  /*1440*/  LEA R30, P1, R2, R28, 0x1 ;  /* 0x0000001c021e7211 */ /* 0x000fc600078208ff */
[----:B------:R-:W3:Y:S02]  /*1450*/  LDG.E.U16.CONSTANT R49, desc[UR6][R24.64+0x2] ;  /* 0x0000020618317981 */ /* 0x000ee4000c1e9500 */
[----:B------:R-:W-:-:S05]  /*1460*/  IMAD.X R31, R29, 0x1, R18, P1 ;  /* 0x000000011d1f7824 */ /* 0x000fca00008e0612 */
[----:B------:R-:W4:Y:S01]  /*1470*/  LDG.E.U16 R33, desc[UR6][R30.64+-0x8] ;  /* 0xfffff8061e217981 */ /* 0x000f22000c1e1500 */
[----:B--2---:R-:W-:-:S05]  /*1480*/  PRMT R32, R32, 0x5410, R45 ;  /* 0x0000541020207816 */ /* 0x004fca000000002d */
[----:B-----5:R-:W-:-:S05]  /*1490*/  HMUL2 R44, R37.H0_H0, R32 ;  /* 0x00000020252c7232 */ /* 0x020fca0000000800 */
[----:B------:R-:W-:-:S05]  /*14a0*/  HADD2.F32 R32, -RZ, R44.H0_H0 ;  /* 0x2000002cff207230 */ /* 0x000fca0000004100 */
[----:B------:R-:W-:-:S06]  /*14b0*/  FFMA R45, R32, 1.4426950216293334961, -RZ ;  /* 0x3fb8aa3b202d7823 */ /* 0x000fcc00000008ff */
[----:B------:R-:W1:Y:S01]  /*14c0*/  MUFU.EX2 R45, R45 ;  /* 0x0000002d002d7308 */ /* 0x000e620000000800 */
[----:B------:R-:W-:Y:S02]  /*14d0*/  HSET2.BF.EQ.AND R47, R44.H0_H0, 0.0226898193359375, 0.007297515869140625, PT ;  /* 0x25cf1f792c2f7433 */ /* 0x000fe40003802880 */
[----:B-1----:R-:W-:-:S05]  /*14e0*/  F2FP.F16.F32.PACK_AB R32, RZ, R45 ;  /* 0x0000002dff20723e */ /* 0x002fca00000000ff */
[----:B------:R-:W-:Y:S01]  /*14f0*/  HFMA2 R48, R47.H0_H0, -0.0009765625, -0.0009765625, R32.H0_H0 ;  /* 0x940094002f307831 */ /* 0x000fe20000040820 */
[----:B------:R-:W-:-:S03]  /*1500*/  HSET2.BF.EQ.AND R32, R44.H0_H0, -2.966796875, -2.615234375, PT ;  /* 0xc1efc13b2c207433 */ /* 0x000fc60003802880 */
[----:B------:R-:W-:-:S04]  /*1510*/  HFMA2 R48, R47.H1_H1, -0.0009765625, -0.0009765625, R48.H0_H0 ;  /* 0x940094002f307831 */ /* 0x000fc80000040c30 */
[----:B------:R-:W-:Y:S02]  /*1520*/  HFMA2 R48, R32.H0_H0, 6.103515625e-05, 6.103515625e-05, R48.H0_H0 ;  /* 0x0400040020307831 */ /* 0x000fe40000040830 */
[----:B------:R-:W-:Y:S02]  /*1530*/  HMUL2 R47, R44.H1_H1, R36.H0_H0 ;  /* 0x200000242c2f7232 */ /* 0x000fe40000000c00 */
[----:B------:R-:W-:Y:S01]  /*1540*/  HFMA2 R44, R32.H1_H1, 3.0517578125e-05, 3.0517578125e-05, R48.H0_H0 ;  /* 0x02000200202c7831 */ /* 0x000fe20000040c30 */
[----:B0-----:R-:W-:Y:S01]  /*1550*/  IADD3 R32, P1, PT, R42, UR10, RZ ;  /* 0x0000000a2a207c10 */ /* 0x001fe2000ff3e0ff */
[----:B------:R-:W2:Y:S02]  /*1560*/  LDG.E.U16.CONSTANT R48, desc[UR6][R26.64+-0x4] ;  /* 0xfffffc061a307981 */ /* 0x000ea4000c1e9500 */
[----:B----4-:R-:W-:Y:S01]  /*1570*/  HFMA2 R44, R33.H0_H0, R44.H0_H0, R47.H0_H0 ;  /* 0x2000002c212c7231 */ /* 0x010fe2000004082f */
[----:B------:R-:W-:-:S04]  /*1580*/  IADD3.X R33, PT, PT, R41, UR11, RZ, P1, !PT ;  /* 0x0000000b29217c10 */ /* 0x000fc80008ffe4ff */
[----:B------:R0:W-:Y:S04]  /*1590*/  STG.E.U16 desc[UR6][R28.64+-0x8], R44 ;  /* 0xfffff82c1c007986 */ /* 0x0001e8000c101506 */
[----:B------:R-:W0:Y:S04]  /*15a0*/  LDG.E.U16 R45, desc[UR6][R30.64+-0x6] ;  /* 0xfffffa061e2d7981 */ /* 0x000e28000c1e1500 */
[----:B------:R-:W4:Y:S01]  /*15b0*/  LDG.E.U16.CONSTANT R47, desc[UR6][R32.64] ;  /* 0x00000006202f7981 */ /* 0x000f22000c1e9500 */
[----:B---3--:R-:W-:-:S03]  /*15c0*/  PRMT R46, R46, 0x5410, R49 ;  /* 0x000054102e2e7816 */ /* 0x008fc60000000031 */
[----:B------:R-:W2:Y:S02]  /*15d0*/  LDG.E.U16.CONSTANT R49, desc[UR6][R24.64+0x4] ;  /* 0x0000040618317981 */ /* 0x000ea4000c1e9500 */
[----:B------:R-:W-:-:S05]  /*15e0*/  HMUL2 R46, R37.H0_H0, R46 ;  /* 0x0000002e252e7232 */ /* 0x000fca0000000800 */
[----:B------:R-:W-:-:S05]  /*15f0*/  HADD2.F32 R53, -RZ, R46.H0_H0 ;  /* 0x2000002eff357230 */ /* 0x000fca0000004100 */
[----:B------:R-:W-:-:S04]  /*1600*/  FFMA R53, R53, 1.4426950216293334961, -RZ ;  /* 0x3fb8aa3b35357823 */ /* 0x000fc800000008ff */
[----:B------:R-:W1:Y:S01]  /*1610*/  MUFU.EX2 R51, R53 ;  /* 0x0000003500337308 */ /* 0x000e620000000800 */
[C---:B------:R-:W-:Y:S02]  /*1620*/  HSET2.BF.EQ.AND R50, R46.reuse.H0_H0, 0.0226898193359375, 0.007297515869140625, PT ;  /* 0x25cf1f792e327433 */ /* 0x040fe40003802880 */
[----:B------:R-:W-:Y:S02]  /*1630*/  HSET2.BF.EQ.AND R52, R46.H0_H0, -2.966796875, -2.615234375, PT ;  /* 0xc1efc13b2e347433 */ /* 0x000fe40003802880 */
[----:B-1----:R-:W-:-:S05]  /*1640*/  F2FP.F16.F32.PACK_AB R51, RZ, R51 ;  /* 0x00000033ff33723e */ /* 0x002fca00000000ff */
[----:B------:R-:W-:-:S04]  /*1650*/  HFMA2 R51, R50.H0_H0, -0.0009765625, -0.0009765625, R51.H0_H0 ;  /* 0x9400940032337831 */ /* 0x000fc80000040833 */
[----:B------:R-:W-:Y:S02]  /*1660*/  HFMA2 R51, R50.H1_H1, -0.0009765625, -0.0009765625, R51.H0_H0 ;  /* 0x9400940032337831 */ /* 0x000fe40000040c33 */
[----:B------:R-:W-:Y:S01]  /*1670*/  HMUL2 R46, R46.H1_H1, R36.H0_H0 ;  /* 0x200000242e2e7232 */ /* 0x000fe20000000c00 */
[----:B------:R-:W3:Y:S01]  /*1680*/  LDG.E.U16.CONSTANT R50, desc[UR6][R24.64+0x6] ;  /* 0x0000060618327981 */ /* 0x000ee2000c1e9500 */
[----:B------:R-:W-:-:S04]  /*1690*/  HFMA2 R51, R52.H0_H0, 6.103515625e-05, 6.103515625e-05, R51.H0_H0 ;  /* 0x0400040034337831 */ /* 0x000fc80000040833 */
[----:B------:R-:W-:Y:S01]  /*16a0*/  HFMA2 R51, R52.H1_H1, 3.0517578125e-05, 3.0517578125e-05, R51.H0_H0 ;  /* 0x0200020034337831 */ /* 0x000fe20000040c33 */
[----:B------:R-:W-:Y:S02]  /*16b0*/  PRMT R40, R40, 0x5410, R46 ;  /* 0x0000541028287816 */ /* 0x000fe4000000002e */
[----:B0-----:R-:W-:Y:S02]  /*16c0*/  PRMT R44, R44, 0x5410, R45 ;  /* 0x000054102c2c7816 */ /* 0x001fe4000000002d */
[----:B------:R-:W3:Y:S01]  /*16d0*/  LDG.E.U16.CONSTANT R45, desc[UR6][R32.64+0x2] ;  /* 0x00000206202d7981 */ /* 0x000ee2000c1e9500 */
[----:B----4-:R-:W-:-:S03]  /*16e0*/  PRMT R47, R47, 0x5410, R51 ;  /* 0x000054102f2f7816 */ /* 0x010fc60000000033 */
[----:B------:R-:W4:Y:S02]  /*16f0*/  LDG.E.U16.CONSTANT R51, desc[UR6][R26.64+-0x2] ;  /* 0xfffffe061a337981 */ /* 0x000f24000c1e9500 */
[----:B------:R-:W-:-:S05]  /*1700*/  HFMA2 R44, R44, R47, R40 ;  /* 0x0000002f2c2c7231 */ /* 0x000fca0000000028 */
[----:B------:R-:W-:-:S05]  /*1710*/  PRMT R53, R44, 0x7632, R53 ;  /* 0x000076322c357816 */ /* 0x000fca0000000035 */
[----:B------:R-:W-:Y:S04]  /*1720*/  STG.E.U16 desc[UR6][R28.64+-0x6], R53 ;  /* 0xfffffa351c007986 */ /* 0x000fe8000c101506 */
[----:B------:R-:W4:Y:S01]  /*1730*/  LDG.E.U16 R40, desc[UR6][R30.64+-0x4] ;  /* 0xfffffc061e287981 */ /* 0x000f22000c1e1500 */
[----:B--2---:R-:W-:-:S05]  /*1740*/  PRMT R46, R48, 0x5410, R49 ;  /* 0x00005410302e7816 */ /* 0x004fca0000000031 */
[----:B------:R-:W-:-:S05]  /*1750*/  HMUL2 R46, R37.H0_H0, R46 ;  /* 0x0000002e252e7232 */ /* 0x000fca0000000800 */
[----:B------:R-:W-:-:S05]  /*1760*/  HADD2.F32 R47, -RZ, R46.H0_H0 ;  /* 0x2000002eff2f7230 */ /* 0x000fca0000004100 */
[----:B------:R-:W-:-:S04]  /*1770*/  FFMA R52, R47, 1.4426950216293334961, -RZ ;  /* 0x3fb8aa3b2f347823 */ /* 0x000fc800000008ff */
[----:B------:R-:W0:Y:S01]  /*1780*/  MUFU.EX2 R48, R52 ;  /* 0x0000003400307308 */ /* 0x000e220000000800 */
[C---:B------:R-:W-:Y:S02]  /*1790*/  HSET2.BF.EQ.AND R47, R46.reuse.H0_H0, 0.0226898193359375, 0.007297515869140625, PT ;  /* 0x25cf1f792e2f7433 */ /* 0x040fe40003802880 */
[----:B------:R-:W-:Y:S02]  /*17a0*/  HSET2.BF.EQ.AND R49, R46.H0_H0, -2.966796875, -2.615234375, PT ;  /* 0xc1efc13b2e317433 */ /* 0x000fe40003802880 */
[----:B0-----:R-:W-:-:S05]  /*17b0*/  F2FP.F16.F32.PACK_AB R48, RZ, R48 ;  /* 0x00000030ff30723e */ /* 0x001fca00000000ff */
[----:B------:R-:W-:-:S04]  /*17c0*/  HFMA2 R48, R47.H0_H0, -0.0009765625, -0.0009765625, R48.H0_H0 ;  /* 0x940094002f307831 */ /* 0x000fc80000040830 */
[----:B------:R-:W-:-:S04]  /*17d0*/  HFMA2 R48, R47.H1_H1, -0.0009765625, -0.0009765625, R48.H0_H0 ;  /* 0x940094002f307831 */ /* 0x000fc80000040c30 */
[C---:B------:R-:W-:Y:S02]  /*17e0*/  HFMA2 R48, R49.reuse.H0_H0, 6.103515625e-05, 6.103515625e-05, R48.H0_H0 ;  /* 0x0400040031307831 */ /* 0x040fe40000040830 */
[----:B------:R-:W-:Y:S02]  /*17f0*/  HMUL2 R46, R46.H1_H1, R36.H0_H0 ;  /* 0x200000242e2e7232 */ /* 0x000fe40000000c00 */
[----:B------:R-:W-:-:S05]  /*1800*/  HFMA2 R48, R49.H1_H1, 3.0517578125e-05, 3.0517578125e-05, R48.H0_H0 ;  /* 0x0200020031307831 */ /* 0x000fca0000040c30 */
[----:B---3--:R-:W-:Y:S02]  /*1810*/  PRMT R45, R45, 0x5410, R48 ;  /* 0x000054102d2d7816 */ /* 0x008fe40000000030 */
[C---:B----4-:R-:W-:Y:S02]  /*1820*/  PRMT R40, R44.reuse, 0x5432, R40 ;  /* 0x000054322c287816 */ /* 0x050fe40000000028 */
[----:B------:R-:W-:-:S05]  /*1830*/  PRMT R44, R44, 0x5410, R46 ;  /* 0x000054102c2c7816 */ /* 0x000fca000000002e */
[----:B------:R-:W-:Y:S02]  /*1840*/  HFMA2 R44, R40, R45, R44 ;  /* 0x0000002d282c7231 */ /* 0x000fe4000000002c */
[----:B------:R-:W2:Y:S03]  /*1850*/  LDG.E.U16.CONSTANT R45, desc[UR6][R32.64+0x4] ;  /* 0x00000406202d7981 */ /* 0x000ea6000c1e9500 */
[----:B------:R-:W-:-:S05]  /*1860*/  PRMT R49, R44, 0x7632, R49 ;  /* 0x000076322c317816 */ /* 0x000fca0000000031 */
[----:B------:R0:W-:Y:S04]  /*1870*/  STG.E.U16 desc[UR6][R28.64+-0x4], R49 ;  /* 0xfffffc311c007986 */ /* 0x0001e8000c101506 */
[----:B------:R-:W3:Y:S01]  /*1880*/  LDG.E.U16 R40, desc[UR6][R30.64+-0x2] ;  /* 0xfffffe061e287981 */ /* 0x000ee2000c1e1500 */
[----:B------:R-:W-:-:S03]  /*1890*/  PRMT R46, R51, 0x5410, R50 ;  /* 0x00005410332e7816 */ /* 0x000fc60000000032 */
[----:B------:R-:W4:Y:S02]  /*18a0*/  LDG.E.U16.CONSTANT R51, desc[UR6][R26.64] ;  /* 0x000000061a337981 */ /* 0x000f24000c1e9500 */
[----:B------:R-:W-:Y:S02]  /*18b0*/  HMUL2 R46, R37.H0_H0, R46 ;  /* 0x0000002e252e7232 */ /* 0x000fe40000000800 */
[----:B------:R-:W4:Y:S03]  /*18c0*/  LDG.E.U16.CONSTANT R50, desc[UR6][R24.64+0x8] ;  /* 0x0000080618327981 */ /* 0x000f26000c1e9500 */
[----:B------:R-:W-:-:S05]  /*18d0*/  HADD2.F32 R47, -RZ, R46.H0_H0 ;  /* 0x2000002eff2f7230 */ /* 0x000fca0000004100 */
[----:B------:R-:W-:-:S04]  /*18e0*/  FFMA R52, R47, 1.4426950216293334961, -RZ ;  /* 0x3fb8aa3b2f347823 */ /* 0x000fc800000008ff */
[----:B------:R-:W1:Y:S01]  /*18f0*/  MUFU.EX2 R48, R52 ;  /* 0x0000003400307308 */ /* 0x000e620000000800 */
[C---:B------:R-:W-:Y:S02]  /*1900*/  HSET2.BF.EQ.AND R47, R46.reuse.H0_H0, 0.0226898193359375, 0.007297515869140625, PT ;  /* 0x25cf1f792e2f7433 */ /* 0x040fe40003802880 */
[----:B0-----:R-:W-:Y:S02]  /*1910*/  HSET2.BF.EQ.AND R49, R46.H0_H0, -2.966796875, -2.615234375, PT ;  /* 0xc1efc13b2e317433 */ /* 0x001fe40003802880 */
[----:B-1----:R-:W-:-:S05]  /*1920*/  F2FP.F16.F32.PACK_AB R48, RZ, R48 ;  /* 0x00000030ff30723e */ /* 0x002fca00000000ff */
[----:B------:R-:W-:-:S04]  /*1930*/  HFMA2 R48, R47.H0_H0, -0.0009765625, -0.0009765625, R48.H0_H0 ;  /* 0x940094002f307831 */ /* 0x000fc80000040830 */
[----:B------:R-:W-:-:S04]  /*1940*/  HFMA2 R48, R47.H1_H1, -0.0009765625, -0.0009765625, R48.H0_H0 ;  /* 0x940094002f307831 */ /* 0x000fc80000040c30 */
[C---:B------:R-:W-:Y:S02]  /*1950*/  HFMA2 R48, R49.reuse.H0_H0, 6.103515625e-05, 6.103515625e-05, R48.H0_H0 ;  /* 0x0400040031307831 */ /* 0x040fe40000040830 */
[----:B------:R-:W-:Y:S02]  /*1960*/  HMUL2 R46, R46.H1_H1, R36.H0_H0 ;  /* 0x200000242e2e7232 */ /* 0x000fe40000000c00 */
[----:B------:R-:W-:-:S05]  /*1970*/  HFMA2 R48, R49.H1_H1, 3.0517578125e-05, 3.0517578125e-05, R48.H0_H0 ;  /* 0x0200020031307831 */ /* 0x000fca0000040c30 */
[----:B--2---:R-:W-:Y:S02]  /*1980*/  PRMT R45, R45, 0x5410, R48 ;  /* 0x000054102d2d7816 */ /* 0x004fe40000000030 */
[C---:B---3--:R-:W-:Y:S02]  /*1990*/  PRMT R40, R44.reuse, 0x5432, R40 ;  /* 0x000054322c287816 */ /* 0x048fe40000000028 */
[----:B------:R-:W-:-:S05]  /*19a0*/  PRMT R44, R44, 0x5410, R46 ;  /* 0x000054102c2c7816 */ /* 0x000fca000000002e */
[----:B------:R-:W-:Y:S02]  /*19b0*/  HFMA2 R44, R40, R45, R44 ;  /* 0x0000002d282c7231 */ /* 0x000fe4000000002c */
[----:B------:R-:W2:Y:S03]  /*19c0*/  LDG.E.U16.CONSTANT R45, desc[UR6][R32.64+0x6] ;  /* 0x00000606202d7981 */ /* 0x000ea6000c1e9500 */
[----:B------:R-:W-:-:S05]  /*19d0*/  PRMT R49, R44, 0x7632, R49 ;  /* 0x000076322c317816 */ /* 0x000fca0000000031 */
[----:B------:R0:W-:Y:S04]  /*19e0*/  STG.E.U16 desc[UR6][R28.64+-0x2], R49 ;  /* 0xfffffe311c007986 */ /* 0x0001e8000c101506 */
[----:B------:R-:W3:Y:S01]  /*19f0*/  LDG.E.U16 R40, desc[UR6][R30.64] ;  /* 0x000000061e287981 */ /* 0x000ee2000c1e1500 */
[----:B----4-:R-:W-:-:S03]  /*1a00*/  PRMT R46, R51, 0x5410, R50 ;  /* 0x00005410332e7816 */ /* 0x010fc60000000032 */
        /* <DEDUP_REMOVED lines=27> */
[----:B------:R-:W-:Y:S01]  /*1bc0*/  FFMA R52, R47, 1.4426950216293334961, -RZ ;  /* 0x3fb8aa3b2f347823 */ /* 0x000fe200000008ff */
[C---:B0-----:R-:W-:Y:S01]  /*1bd0*/  HSET2.BF.EQ.AND R49, R46.reuse.H0_H0, -2.966796875, -2.615234375, PT ;  /* 0xc1efc13b2e317433 */ /* 0x041fe20003802880 */
[----:B------:R0:W4:Y:S02]  /*1be0*/  LDG.E.U16.CONSTANT R24, desc[UR6][R24.64+0xe] ;  /* 0x00000e0618187981 */ /* 0x000124000c1e9500 */
[----:B------:R-:W1:Y:S01]  /*1bf0*/  MUFU.EX2 R48, R52 ;  /* 0x0000003400307308 */ /* 0x000e620000000800 */
[----:B------:R-:W-:Y:S02]  /*1c00*/  HSET2.BF.EQ.AND R47, R46.H0_H0, 0.0226898193359375, 0.007297515869140625, PT ;  /* 0x25cf1f792e2f7433 */ /* 0x000fe40003802880 */
[----:B-1----:R-:W-:-:S05]  /*1c10*/  F2FP.F16.F32.PACK_AB R48, RZ, R48 ;  /* 0x00000030ff30723e */ /* 0x002fca00000000ff */
[----:B------:R-:W-:-:S04]  /*1c20*/  HFMA2 R48, R47.H0_H0, -0.0009765625, -0.0009765625, R48.H0_H0 ;  /* 0x940094002f307831 */ /* 0x000fc80000040830 */
[----:B------:R-:W-:-:S04]  /*1c30*/  HFMA2 R48, R47.H1_H1, -0.0009765625, -0.0009765625, R48.H0_H0 ;  /* 0x940094002f307831 */ /* 0x000fc80000040c30 */
[C---:B------:R-:W-:Y:S02]  /*1c40*/  HFMA2 R48, R49.reuse.H0_H0, 6.103515625e-05, 6.103515625e-05, R48.H0_H0 ;  /* 0x0400040031307831 */ /* 0x040fe40000040830 */
[----:B------:R-:W-:Y:S02]  /*1c50*/  HMUL2 R46, R46.H1_H1, R36.H0_H0 ;  /* 0x200000242e2e7232 */ /* 0x000fe40000000c00 */
[----:B------:R-:W-:Y:S02]  /*1c60*/  HFMA2 R48, R49.H1_H1, 3.0517578125e-05, 3.0517578125e-05, R48.H0_H0 ;  /* 0x0200020031307831 */ /* 0x000fe40000040c30 */
[----:B------:R-:W4:Y:S03]  /*1c70*/  LDG.E.U16.CONSTANT R49, desc[UR6][R26.64+0x6] ;  /* 0x000006061a317981 */ /* 0x000f26000c1e9500 */
[----:B--2---:R-:W-:Y:S02]  /*1c80*/  PRMT R45, R45, 0x5410, R48 ;  /* 0x000054102d2d7816 */ /* 0x004fe40000000030 */
[----:B---3--:R-:W-:-:S02]  /*1c90*/  PRMT R40, R44, 0x5432, R40 ;  /* 0x000054322c287816 */ /* 0x008fc40000000028 */
[----:B------:R-:W-:-:S05]  /*1ca0*/  PRMT R44, R44, 0x5410, R46 ;  /* 0x000054102c2c7816 */ /* 0x000fca000000002e */
[----:B------:R-:W-:Y:S02]  /*1cb0*/  HFMA2 R46, R40, R45, R44 ;  /* 0x0000002d282e7231 */ /* 0x000fe4000000002c */
[----:B------:R-:W2:Y:S03]  /*1cc0*/  LDG.E.U16.CONSTANT R45, desc[UR6][R32.64+0xa] ;  /* 0x00000a06202d7981 */ /* 0x000ea6000c1e9500 */
[----:B------:R-:W-:-:S05]  /*1cd0*/  PRMT R52, R46, 0x7632, R52 ;  /* 0x000076322e347816 */ /* 0x000fca0000000034 */
[----:B------:R-:W-:Y:S04]  /*1ce0*/  STG.E.U16 desc[UR6][R28.64+0x2], R52 ;  /* 0x000002341c007986 */ /* 0x000fe8000c101506 */
[----:B------:R-:W3:Y:S01]  /*1cf0*/  LDG.E.U16 R44, desc[UR6][R30.64+0x4] ;  /* 0x000004061e2c7981 */ /* 0x000ee2000c1e1500 */
[----:B----4-:R-:W-:-:S05]  /*1d00*/  PRMT R50, R51, 0x5410, R50 ;  /* 0x0000541033327816 */ /* 0x010fca0000000032 */
[----:B------:R-:W-:-:S05]  /*1d10*/  HMUL2 R47, R37.H0_H0, R50 ;  /* 0x00000032252f7232 */ /* 0x000fca0000000800 */
[----:B------:R-:W-:-:S05]  /*1d20*/  HADD2.F32 R40, -RZ, R47.H0_H0 ;  /* 0x2000002fff287230 */ /* 0x000fca0000004100 */
[----:B------:R-:W-:-:S06]  /*1d30*/  FFMA R48, R40, 1.4426950216293334961, -RZ ;  /* 0x3fb8aa3b28307823 */ /* 0x000fcc00000008ff */
[----:B------:R-:W1:Y:S01]  /*1d40*/  MUFU.EX2 R48, R48 ;  /* 0x0000003000307308 */ /* 0x000e620000000800 */
[----:B0-----:R-:W-:Y:S02]  /*1d50*/  HSET2.BF.EQ.AND R25, R47.H0_H0, 0.0226898193359375, 0.007297515869140625, PT ;  /* 0x25cf1f792f197433 */ /* 0x001fe40003802880 */
[----:B-1----:R-:W-:-:S05]  /*1d60*/  F2FP.F16.F32.PACK_AB R40, RZ, R48 ;  /* 0x00000030ff28723e */ /* 0x002fca00000000ff */
[----:B------:R-:W-:Y:S01]  /*1d70*/  HFMA2 R50, R25.H0_H0, -0.0009765625, -0.0009765625, R40.H0_H0 ;  /* 0x9400940019327831 */ /* 0x000fe20000040828 */
[----:B------:R-:W-:-:S03]  /*1d80*/  HSET2.BF.EQ.AND R40, R47.H0_H0, -2.966796875, -2.615234375, PT ;  /* 0xc1efc13b2f287433 */ /* 0x000fc60003802880 */
        /* <DEDUP_REMOVED lines=11> */
[----:B------:R0:W-:Y:S04]  /*1e40*/  STG.E.U16 desc[UR6][R28.64+0x4], R46 ;  /* 0x0000042e1c007986 */ /* 0x0001e8000c101506 */
[----:B------:R1:W3:Y:S01]  /*1e50*/  LDG.E.U16 R30, desc[UR6][R30.64+0x6] ;  /* 0x000006061e1e7981 */ /* 0x0002e2000c1e1500 */
[----:B------:R-:W-:-:S05]  /*1e60*/  PRMT R24, R49, 0x5410, R24 ;  /* 0x0000541031187816 */ /* 0x000fca0000000018 */
[----:B-1----:R-:W-:-:S05]  /*1e70*/  HMUL2 R31, R37.H0_H0, R24 ;  /* 0x00000018251f7232 */ /* 0x002fca0000000800 */
[----:B------:R-:W-:-:S05]  /*1e80*/  HADD2.F32 R24, -RZ, R31.H0_H0 ;  /* 0x2000001fff187230 */ /* 0x000fca0000004100 */
[----:B------:R-:W-:-:S06]  /*1e90*/  FFMA R24, R24, 1.4426950216293334961, -RZ ;  /* 0x3fb8aa3b18187823 */ /* 0x000fcc00000008ff */
        /* <DEDUP_REMOVED lines=8> */
[----:B------:R-:W-:Y:S02]  /*1f20*/  HFMA2 R33, R46.H1_H1, 3.0517578125e-05, 3.0517578125e-05, R33.H0_H0 ;  /* 0x020002002e217831 */ /* 0x000fe40000040c21 */
[----:B------:R-:W-:-:S05]  /*1f30*/  VIADD R43, R43, 0x8 ;  /* 0x000000082b2b7836 */ /* 0x000fca0000000000 */
[----:B------:R-:W-:Y:S02]  /*1f40*/  ISETP.NE.AND P1, PT, R43, RZ, PT ;  /* 0x000000ff2b00720c */ /* 0x000fe40003f25270 */
[----:B------:R-:W-:Y:S02]  /*1f50*/  IADD3 R42, P4, PT, R42, 0x10, RZ ;  /* 0x000000102a2a7810 */ /* 0x000fe40007f9e0ff */
[----:B------:R-:W-:-:S03]  /*1f60*/  IADD3 R26, P2, PT, R26, 0x10, RZ ;  /* 0x000000101a1a7810 */ /* 0x000fc60007f5e0ff */
[----:B------:R-:W-:Y:S01]  /*1f70*/  IMAD.X R41, RZ, RZ, R41, P4 ;  /* 0x000000ffff297224 */ /* 0x000fe200020e0629 */
[----:B------:R-:W-:Y:S02]  /*1f80*/  IADD3.X R27, PT, PT, RZ, R27, RZ, P2, !PT ;  /* 0x0000001bff1b7210 */ /* 0x000fe400017fe4ff */
[----:B--2---:R-:W-:Y:S02]  /*1f90*/  PRMT R33, R45, 0x5410, R33 ;  /* 0x000054102d217816 */ /* 0x004fe40000000021 */
[C---:B---3--:R-:W-:Y:S02]  /*1fa0*/  PRMT R24, R25.reuse, 0x5432, R30 ;  /* 0x0000543219187816 */ /* 0x048fe4000000001e */
[----:B------:R-:W-:-:S05]  /*1fb0*/  PRMT R25, R25, 0x5410, R31 ;  /* 0x0000541019197816 */ /* 0x000fca000000001f */
[----:B------:R-:W-:Y:S01]  /*1fc0*/  HFMA2 R24, R24, R33, R25 ;  /* 0x0000002118187231 */ /* 0x000fe20000000019 */
[----:B------:R-:W-:-:S04]  /*1fd0*/  IADD3 R30, P3, PT, R28, 0x10, RZ ;  /* 0x000000101c1e7810 */ /* 0x000fc80007f7e0ff */
[----:B------:R-:W-:Y:S01]  /*1fe0*/  PRMT R25, R24, 0x7632, R25 ;  /* 0x0000763218197816 */ /* 0x000fe20000000019 */
[----:B------:R-:W-:Y:S02]  /*1ff0*/  IMAD.X R31, RZ, RZ, R29, P3 ;  /* 0x000000ffff1f7224 */ /* 0x000fe400018e061d */
[----:B----4-:R-:W-:Y:S02]  /*2000*/  HFMA2 R40, R24.H1_H1, R40.H0_H0, R24.H0_H0 ;  /* 0x2000002818287231 */ /* 0x010fe40000040c18 */
[----:B------:R2:W-:Y:S01]  /*2010*/  STG.E.U16 desc[UR6][R28.64+0x6], R25 ;  /* 0x000006191c007986 */ /* 0x0005e2000c101506 */
[----:B------:R-:W-:Y:S05]  /*2020*/  @P1 BRA `(.L_x_63) ;  /* 0xfffffff000e81947 */ /* 0x000fea000383ffff */
[----:B------:R-:W-:-:S07]  /*2030*/  IMAD.MOV.U32 R33, RZ, RZ, R14 ;  /* 0x000000ffff217224 */ /* 0x000fce00078e000e */
.L_x_62:
[----:B------:R-:W-:-:S13]  /*2040*/  ISETP.NE.AND P1, PT, R12, RZ, PT ;  /* 0x000000ff0c00720c */ /* 0x000fda0003f25270 */
[----:B------:R-:W-:Y:S05]  /*2050*/  @!P1 BRA `(.L_x_60) ;  /* 0x0000000c00689947 */ /* 0x000fea0003800000 */
[----:B------:R-:W-:Y:S01]  /*2060*/  ISETP.NE.AND P1, PT, R13, RZ, PT ;  /* 0x000000ff0d00720c */ /* 0x000fe20003f25270 */
[----:B------:R-:W-:-:S12]  /*2070*/  @!P0 BRA `(.L_x_64) ;  /* 0x0000000400b48947 */ /* 0x000fd80003800000 */
[----:B------:R-:W0:Y:S01]  /*2080*/  LDCU.128 UR8, c[0x0][0x390] ;  /* 0x00007200ff0877ac */ /* 0x000e220008000c00 */
[----:B--2---:R-:W-:Y:S02]  /*2090*/  IADD3 R29, P3, PT, R33, R38, RZ ;  /* 0x00000026211d7210 */ /* 0x004fe40007f7e0ff */
[----:B------:R-:W-:Y:S02]  /*20a0*/  IADD3 R25, P2, PT, R7, R33, RZ ;  /* 0x0000002107197210 */ /* 0x000fe40007f5e0ff */
[----:B------:R-:W-:Y:S01]  /*20b0*/  IADD3.X R24, PT, PT, RZ, R39, RZ, P3, !PT ;  /* 0x00000027ff187210 */ /* 0x000fe20001ffe4ff */
[----:B------:R-:W-:-:S03]  /*20c0*/  IMAD.SHL.U32 R28, R29, 0x2, RZ ;  /* 0x000000021d1c7824 */ /* 0x000fc600078e00ff */
[----:B------:R-:W-:Y:S01]  /*20d0*/  SHF.L.U64.HI R29, R29, 0x1, R24 ;  /* 0x000000011d1d7819 */ /* 0x000fe20000010218 */
[----:B------:R-:W-:Y:S01]  /*20e0*/  IMAD.X R24, RZ, RZ, R4, P2 ;  /* 0x000000ffff187224 */ /* 0x000fe200010e0604 */
[C---:B0-----:R-:W-:Y:S02]  /*20f0*/  LEA R50, P3, R25.reuse, UR8, 0x1 ;  /* 0x0000000819327c11 */ /* 0x041fe4000f8608ff */
[----:B------:R-:W-:Y:S02]  /*2100*/  IADD3 R30, P2, PT, R28, UR10, RZ ;  /* 0x0000000a1c1e7c10 */ /* 0x000fe4000ff5e0ff */
[----:B------:R-:W-:Y:S01]  /*2110*/  LEA.HI.X R51, R25, UR9, R24, 0x1, P3 ;  /* 0x0000000919337c11 */ /* 0x000fe200098f0c18 */
[----:B------:R-:W0:Y:S01]  /*2120*/  LDCU.64 UR8, c[0x0][0x3a0] ;  /* 0x00007400ff0877ac */ /* 0x000e220008000a00 */
[----:B------:R-:W-:-:S03]  /*2130*/  IADD3.X R31, PT, PT, R29, UR11, RZ, P2, !PT ;  /* 0x0000000b1d1f7c10 */ /* 0x000fc600097fe4ff */
[----:B------:R-:W2:Y:S04]  /*2140*/  LDG.E.U16.CONSTANT R24, desc[UR6][R50.64] ;  /* 0x0000000632187981 */ /* 0x000ea8000c1e9500 */
[----:B------:R-:W2:Y:S01]  /*2150*/  LDG.E.U16.CONSTANT R41, desc[UR6][R30.64] ;  /* 0x000000061e297981 */ /* 0x000ea2000c1e9500 */
[----:B------:R-:W-:-:S03]  /*2160*/  IADD3 R25, P2, PT, R33, R2, RZ ;  /* 0x0000000221197210 */ /* 0x000fc60007f5e0ff */
[----:B------:R-:W3:Y:S02]  /*2170*/  LDG.E.U16.CONSTANT R42, desc[UR6][R50.64+0x2] ;  /* 0x00000206322a7981 */ /* 0x000ee4000c1e9500 */
[----:B------:R-:W-:Y:S01]  /*2180*/  IMAD.X R27, RZ, RZ, R11, P2 ;  /* 0x000000ffff1b7224 */ /* 0x000fe200010e060b */
[C---:B------:R-:W-:Y:S01]  /*2190*/  LEA R26, P2, R25.reuse, R22, 0x1 ;  /* 0x00000016191a7211 */ /* 0x040fe200078408ff */
[----:B------:R-:W3:Y:S03]  /*21a0*/  LDG.E.U16.CONSTANT R45, desc[UR6][R30.64+0x2] ;  /* 0x000002061e2d7981 */ /* 0x000ee6000c1e9500 */
[----:B------:R-:W-:-:S05]  /*21b0*/  LEA.HI.X R27, R25, R23, R27, 0x1, P2 ;  /* 0x00000017191b7211 */ /* 0x000fca00010f0c1b */
[----:B------:R-:W4:Y:S01]  /*21c0*/  LDG.E.U16 R25, desc[UR6][R26.64] ;  /* 0x000000061a197981 */ /* 0x000f22000c1e1500 */
[----:B0-----:R-:W-:-:S04]  /*21d0*/  IADD3 R28, P2, PT, R28, UR8, RZ ;  /* 0x000000081c1c7c10 */ /* 0x001fc8000ff5e0ff */
[----:B------:R-:W-:Y:S02]  /*21e0*/  IADD3.X R29, PT, PT, R29, UR9, RZ, P2, !PT ;  /* 0x000000091d1d7c10 */ /* 0x000fe400097fe4ff */
[----:B--2---:R-:W-:-:S05]  /*21f0*/  PRMT R24, R24, 0x5410, R41 ;  /* 0x0000541018187816 */ /* 0x004fca0000000029 */
[----:B-----5:R-:W-:-:S05]  /*2200*/  HMUL2 R32, R37.H0_H0, R24 ;  /* 0x0000001825207232 */ /* 0x020fca0000000800 */
[----:B------:R-:W-:-:S05]  /*2210*/  HADD2.F32 R24, -RZ, R32.H0_H0 ;  /* 0x20000020ff187230 */ /* 0x000fca0000004100 */
[----:B------:R-:W-:-:S06]  /*2220*/  FFMA R24, R24, 1.4426950216293334961, -RZ ;  /* 0x3fb8aa3b18187823 */ /* 0x000fcc00000008ff */
[----:B------:R-:W0:Y:S01]  /*2230*/  MUFU.EX2 R24, R24 ;  /* 0x0000001800187308 */ /* 0x000e220000000800 */
[C---:B------:R-:W-:Y:S02]  /*2240*/  HSET2.BF.EQ.AND R43, R32.reuse.H0_H0, 0.0226898193359375, 0.007297515869140625, PT ;  /* 0x25cf1f79202b7433 */ /* 0x040fe40003802880 */
[----:B------:R-:W-:Y:S02]  /*2250*/  HSET2.BF.EQ.AND R44, R32.H0_H0, -2.966796875, -2.615234375, PT ;  /* 0xc1efc13b202c7433 */ /* 0x000fe40003802880 */
[----:B0-----:R-:W-:-:S05]  /*2260*/  F2FP.F16.F32.PACK_AB R41, RZ, R24 ;  /* 0x00000018ff29723e */ /* 0x001fca00000000ff */
[----:B------:R-:W-:-:S04]  /*2270*/  HFMA2 R41, R43.H0_H0, -0.0009765625, -0.0009765625, R41.H0_H0 ;  /* 0x940094002b297831 */ /* 0x000fc80000040829 */
[----:B------:R-:W-:-:S04]  /*2280*/  HFMA2 R41, R43.H1_H1, -0.0009765625, -0.0009765625, R41.H0_H0 ;  /* 0x940094002b297831 */ /* 0x000fc80000040c29 */
[----:B------:R-:W-:Y:S02]  /*2290*/  HFMA2 R41, R44.H0_H0, 6.103515625e-05, 6.103515625e-05, R41.H0_H0 ;  /* 0x040004002c297831 */ /* 0x000fe40000040829 */
[----:B------:R-:W-:Y:S02]  /*22a0*/  HMUL2 R43, R32.H1_H1, R36.H0_H0 ;  /* 0x20000024202b7232 */ /* 0x000fe40000000c00 */
[----:B------:R-:W-:Y:S02]  /*22b0*/  HFMA2 R32, R44.H1_H1, 3.0517578125e-05, 3.0517578125e-05, R41.H0_H0 ;  /* 0x020002002c207831 */ /* 0x000fe40000040c29 */
[----:B------:R-:W2:Y:S02]  /*22c0*/  LDG.E.U16.CONSTANT R41, desc[UR6][R28.64] ;  /* 0x000000061c297981 */ /* 0x000ea4000c1e9500 */
[----:B----4-:R-:W-:Y:S02]  /*22d0*/  HFMA2 R32, R25.H0_H0, R32.H0_H0, R43.H0_H0 ;  /* 0x2000002019207231 */ /* 0x010fe4000004082b */
[----:B------:R-:W-:-:S05]  /*22e0*/  IMAD.WIDE.U32 R24, R33, 0x2, R22 ;  /* 0x0000000221187825 */ /* 0x000fca00078e0016 */
[----:B------:R0:W-:Y:S04]  /*22f0*/  STG.E.U16 desc[UR6][R24.64], R32 ;  /* 0x0000002018007986 */ /* 0x0001e8000c101506 */
[----:B------:R-:W0:Y:S01]  /*2300*/  LDG.E.U16 R43, desc[UR6][R26.64+0x2] ;  /* 0x000002061a2b7981 */ /* 0x000e22000c1e1500 */
[----:B---3--:R-:W-:-:S03]  /*2310*/  PRMT R42, R42, 0x5410, R45 ;  /* 0x000054102a2a7816 */ /* 0x008fc6000000002d */
[----:B------:R-:W3:Y:S02]  /*2320*/  LDG.E.U16.CONSTANT R45, desc[UR6][R30.64+0x4] ;  /* 0x000004061e2d7981 */ /* 0x000ee4000c1e9500 */
[----:B------:R-:W-:-:S05]  /*2330*/  HMUL2 R42, R37.H0_H0, R42 ;  /* 0x0000002a252a7232 */ /* 0x000fca0000000800 */
[----:B------:R-:W-:Y:S01]  /*2340*/  HADD2.F32 R44, -RZ, R42.H0_H0 ;  /* 0x2000002aff2c7230 */ /* 0x000fe20000004100 */
[----:B------:R-:W4:Y:S04]  /*2350*/  LDG.E.U16.CONSTANT R31, desc[UR6][R30.64+0x6] ;  /* 0x000006061e1f7981 */ /* 0x000f28000c1e9500 */
[----:B------:R-:W-:Y:S02]  /*2360*/  FFMA R49, R44, 1.4426950216293334961, -RZ ;  /* 0x3fb8aa3b2c317823 */ /* 0x000fe400000008ff */
[----:B------:R-:W3:Y:S04]  /*2370*/  LDG.E.U16.CONSTANT R44, desc[UR6][R50.64+0x4] ;  /* 0x00000406322c7981 */ /* 0x000ee8000c1e9500 */
[----:B------:R-:W1:Y:S01]  /*2380*/  MUFU.EX2 R49, R49 ;  /* 0x0000003100317308 */ /* 0x000e620000000800 */
[----:B------:R-:W-:-:S02]  /*2390*/  HSET2.BF.EQ.AND R46, R42.H0_H0, 0.0226898193359375, 0.007297515869140625, PT ;  /* 0x25cf1f792a2e7433 */ /* 0x000fc40003802880 */
[----:B------:R-:W-:Y:S01]  /*23a0*/  HSET2.BF.EQ.AND R48, R42.H0_H0, -2.966796875, -2.615234375, PT ;  /* 0xc1efc13b2a307433 */ /* 0x000fe20003802880 */
[----:B------:R-:W4:Y:S01]  /*23b0*/  LDG.E.U16.CONSTANT R50, desc[UR6][R50.64+0x6] ;  /* 0x0000060632327981 */ /* 0x000f22000c1e9500 */
[----:B-1----:R-:W-:-:S05]  /*23c0*/  F2FP.F16.F32.PACK_AB R47, RZ, R49 ;  /* 0x00000031ff2f723e */ /* 0x002fca00000000ff */
[----:B------:R-:W-:-:S04]  /*23d0*/  HFMA2 R47, R46.H0_H0, -0.0009765625, -0.0009765625, R47.H0_H0 ;  /* 0x940094002e2f7831 */ /* 0x000fc8000004082f */
[----:B------:R-:W-:-:S04]  /*23e0*/  HFMA2 R46, R46.H1_H1, -0.0009765625, -0.0009765625, R47.H0_H0 ;  /* 0x940094002e2e7831 */ /* 0x000fc80000040c2f */
[----:B------:R-:W-:Y:S02]  /*23f0*/  HFMA2 R46, R48.H0_H0, 6.103515625e-05, 6.103515625e-05, R46.H0_H0 ;  /* 0x04000400302e7831 */ /* 0x000fe4000004082e */
[----:B------:R-:W-:Y:S02]  /*2400*/  HMUL2 R42, R42.H1_H1, R36.H0_H0 ;  /* 0x200000242a2a7232 */ /* 0x000fe40000000c00 */
[----:B------:R-:W-:-:S03]  /*2410*/  HFMA2 R46, R48.H1_H1, 3.0517578125e-05, 3.0517578125e-05, R46.H0_H0 ;  /* 0x02000200302e7831 */ /* 0x000fc60000040c2e */
[----:B------:R-:W-:Y:S02]  /*2420*/  PRMT R40, R40, 0x5410, R42 ;  /* 0x0000541028287816 */ /* 0x000fe4000000002a */
[----:B--2---:R-:W-:Y:S02]  /*2430*/  PRMT R41, R41, 0x5410, R46 ;  /* 0x0000541029297816 */ /* 0x004fe4000000002e */
[----:B0-----:R-:W-:Y:S02]  /*2440*/  PRMT R32, R32, 0x5410, R43 ;  /* 0x0000541020207816 */ /* 0x001fe4000000002b */
[----:B------:R-:W2:Y:S03]  /*2450*/  LDG.E.U16.CONSTANT R43, desc[UR6][R28.64+0x2] ;  /* 0x000002061c2b7981 */ /* 0x000ea6000c1e9500 */
[----:B------:R-:W-:-:S05]  /*2460*/  HFMA2 R41, R32, R41, R40 ;  /* 0x0000002920297231 */ /* 0x000fca0000000028 */
[----:B------:R-:W-:-:S05]  /*2470*/  PRMT R46, R41, 0x7632, R46 ;  /* 0x00007632292e7816 */ /* 0x000fca000000002e */
[----:B------:R0:W-:Y:S04]  /*2480*/  STG.E.U16 desc[UR6][R24.64+0x2], R46 ;  /* 0x0000022e18007986 */ /* 0x0001e8000c101506 */
[----:B------:R-:W4:Y:S01]  /*2490*/  LDG.E.U16 R40, desc[UR6][R26.64+0x4] ;  /* 0x000004061a287981 */ /* 0x000f22000c1e1500 */
[----:B---3--:R-:W-:-:S05]  /*24a0*/  PRMT R42, R44, 0x5410, R45 ;  /* 0x000054102c2a7816 */ /* 0x008fca000000002d */
[----:B------:R-:W-:-:S05]  /*24b0*/  HMUL2 R42, R37.H0_H0, R42 ;  /* 0x0000002a252a7232 */ /* 0x000fca0000000800 */
        /* <DEDUP_REMOVED lines=8> */
[----:B------:R-:W-:Y:S02]  /*2540*/  HFMA2 R44, R46.H0_H0, 6.103515625e-05, 6.103515625e-05, R44.H0_H0 ;  /* 0x040004002e2c7831 */ /* 0x000fe4000004082c */
[----:B------:R-:W-:Y:S02]  /*2550*/  HMUL2 R42, R42.H1_H1, R36.H0_H0 ;  /* 0x200000242a2a7232 */ /* 0x000fe40000000c00 */
[----:B------:R-:W-:-:S05]  /*2560*/  HFMA2 R44, R46.H1_H1, 3.0517578125e-05, 3.0517578125e-05, R44.H0_H0 ;  /* 0x020002002e2c7831 */ /* 0x000fca0000040c2c */
[----:B--2---:R-:W-:Y:S02]  /*2570*/  PRMT R43, R43, 0x5410, R44 ;  /* 0x000054102b2b7816 */ /* 0x004fe4000000002c */
[C---:B----4-:R-:W-:Y:S02]  /*2580*/  PRMT R32, R41.reuse, 0x5432, R40 ;  /* 0x0000543229207816 */ /* 0x050fe40000000028 */
[----:B------:R-:W-:Y:S01]  /*2590*/  PRMT R41, R41, 0x5410, R42 ;  /* 0x0000541029297816 */ /* 0x000fe2000000002a */
[----:B------:R-:W2:Y:S04]  /*25a0*/  LDG.E.U16.CONSTANT R40, desc[UR6][R28.64+0x6] ;  /* 0x000006061c287981 */ /* 0x000ea8000c1e9500 */
[----:B------:R-:W-:Y:S02]  /*25b0*/  HFMA2 R32, R32, R43, R41 ;  /* 0x0000002b20207231 */ /* 0x000fe40000000029 */
[----:B------:R0:W3:Y:S03]  /*25c0*/  LDG.E.U16.CONSTANT R41, desc[UR6][R28.64+0x4] ;  /* 0x000004061c297981 */ /* 0x0000e6000c1e9500 */
[----:B------:R-:W-:-:S05]  /*25d0*/  PRMT R43, R32, 0x7632, R43 ;  /* 0x00007632202b7816 */ /* 0x000fca000000002b */
[----:B------:R1:W-:Y:S04]  /*25e0*/  STG.E.U16 desc[UR6][R24.64+0x4], R43 ;  /* 0x0000042b18007986 */ /* 0x0003e8000c101506 */
[----:B------:R4:W2:Y:S01]  /*25f0*/  LDG.E.U16 R27, desc[UR6][R26.64+0x6] ;  /* 0x000006061a1b7981 */ /* 0x0008a2000c1e1500 */
[----:B------:R-:W-:-:S05]  /*2600*/  PRMT R50, R50, 0x5410, R31 ;  /* 0x0000541032327816 */ /* 0x000fca000000001f */
[----:B0-----:R-:W-:-:S05]  /*2610*/  HMUL2 R29, R37.H0_H0, R50 ;  /* 0x00000032251d7232 */ /* 0x001fca0000000800 */
[----:B------:R-:W-:-:S05]  /*2620*/  HADD2.F32 R30, -RZ, R29.H0_H0 ;  /* 0x2000001dff1e7230 */ /* 0x000fca0000004100 */
[----:B------:R-:W-:-:S06]  /*2630*/  FFMA R30, R30, 1.4426950216293334961, -RZ ;  /* 0x3fb8aa3b1e1e7823 */ /* 0x000fcc00000008ff */
[----:B------:R-:W0:Y:S01]  /*2640*/  MUFU.EX2 R30, R30 ;  /* 0x0000001e001e7308 */ /* 0x000e220000000800 */
[C---:B------:R-:W-:Y:S02]  /*2650*/  HSET2.BF.EQ.AND R42, R29.reuse.H0_H0, 0.0226898193359375, 0.007297515869140625, PT ;  /* 0x25cf1f791d2a7433 */ /* 0x040fe40003802880 */
[----:B-1----:R-:W-:Y:S02]  /*2660*/  HSET2.BF.EQ.AND R43, R29.H0_H0, -2.966796875, -2.615234375, PT ;  /* 0xc1efc13b1d2b7433 */ /* 0x002fe40003802880 */
[----:B0-----:R-:W-:-:S05]  /*2670*/  F2FP.F16.F32.PACK_AB R31, RZ, R30 ;  /* 0x0000001eff1f723e */ /* 0x001fca00000000ff */
[----:B------:R-:W-:-:S04]  /*2680*/  HFMA2 R31, R42.H0_H0, -0.0009765625, -0.0009765625, R31.H0_H0 ;  /* 0x940094002a1f7831 */ /* 0x000fc8000004081f */
[----:B------:R-:W-:-:S04]  /*2690*/  HFMA2 R31, R42.H1_H1, -0.0009765625, -0.0009765625, R31.H0_H0 ;  /* 0x940094002a1f7831 */ /* 0x000fc80000040c1f */
[----:B------:R-:W-:Y:S02]  /*26a0*/  HFMA2 R31, R43.H0_H0, 6.103515625e-05, 6.103515625e-05, R31.H0_H0 ;  /* 0x040004002b1f7831 */ /* 0x000fe4000004081f */
[----:B----4-:R-:W-:Y:S02]  /*26b0*/  HMUL2 R26, R29.H1_H1, R36.H0_H0 ;  /* 0x200000241d1a7232 */ /* 0x010fe40000000c00 */
[----:B------:R-:W-:Y:S01]  /*26c0*/  HFMA2 R31, R43.H1_H1, 3.0517578125e-05, 3.0517578125e-05, R31.H0_H0 ;  /* 0x020002002b1f7831 */ /* 0x000fe20000040c1f */
[----:B------:R-:W-:-:S04]  /*26d0*/  IADD3 R33, PT, PT, R33, 0x4, RZ ;  /* 0x0000000421217810 */ /* 0x000fc80007ffe0ff */
[----:B---3--:R-:W-:Y:S02]  /*26e0*/  PRMT R28, R41, 0x5410, R31 ;  /* 0x00005410291c7816 */ /* 0x008fe4000000001f */
[C---:B--2---:R-:W-:Y:S02]  /*26f0*/  PRMT R27, R32.reuse, 0x5432, R27 ;  /* 0x00005432201b7816 */ /* 0x044fe4000000001b */
[----:B------:R-:W-:-:S05]  /*2700*/  PRMT R32, R32, 0x5410, R26 ;  /* 0x0000541020207816 */ /* 0x000fca000000001a */
[----:B------:R-:W-:-:S05]  /*2710*/  HFMA2 R26, R27, R28, R32 ;  /* 0x0000001c1b1a7231 */ /* 0x000fca0000000020 */
[----:B------:R-:W-:-:S05]  /*2720*/  PRMT R27, R26, 0x7632, R27 ;  /* 0x000076321a1b7816 */ /* 0x000fca000000001b */
[----:B------:R0:W-:Y:S01]  /*2730*/  STG.E.U16 desc[UR6][R24.64+0x6], R27 ;  /* 0x0000061b18007986 */ /* 0x0001e2000c101506 */
[----:B------:R-:W-:-:S07]  /*2740*/  HFMA2 R40, R26.H1_H1, R40.H0_H0, R26.H0_H0 ;  /* 0x200000281a287231 */ /* 0x000fce0000040c1a */
.L_x_64:
[----:B------:R-:W-:Y:S05]  /*2750*/  @!P1 BRA `(.L_x_60) ;  /* 0x0000000400a89947 */ /* 0x000fea0003800000 */
[----:B------:R-:W-:Y:S02]  /*2760*/  ISETP.NE.AND P2, PT, R19, RZ, PT ;  /* 0x000000ff1300720c */ /* 0x000fe40003f45270 */
[----:B------:R-:W-:-:S11]  /*2770*/  ISETP.NE.AND P1, PT, R16, RZ, PT ;  /* 0x000000ff1000720c */ /* 0x000fd60003f25270 */
[----:B------:R-:W-:Y:S05]  /*2780*/  @!P2 BRA `(.L_x_65) ;  /* 0x0000000000fca947 */ /* 0x000fea0003800000 */
[----:B------:R-:W1:Y:S01]  /*2790*/  LDCU.128 UR8, c[0x0][0x390] ;  /* 0x00007200ff0877ac */ /* 0x000e620008000c00 */
[----:B------:R-:W-:Y:S02]  /*27a0*/  IADD3 R32, P3, PT, R33, R38, RZ ;  /* 0x0000002621207210 */ /* 0x000fe40007f7e0ff */
[----:B0-2---:R-:W-:-:S03]  /*27b0*/  IADD3 R25, P2, PT, R7, R33, RZ ;  /* 0x0000002107197210 */ /* 0x005fc60007f5e0ff */
[----:B------:R-:W-:Y:S02]  /*27c0*/  IMAD.X R27, RZ, RZ, R39, P3 ;  /* 0x000000ffff1b7224 */ /* 0x000fe400018e0627 */
[C---:B------:R-:W-:Y:S02]  /*27d0*/  IMAD.SHL.U32 R41, R32.reuse, 0x2, RZ ;  /* 0x0000000220297824 */ /* 0x040fe400078e00ff */
[----:B------:R-:W-:Y:S01]  /*27e0*/  IMAD.X R26, RZ, RZ, R4, P2 ;  /* 0x000000ffff1a7224 */ /* 0x000fe200010e0604 */
[----:B------:R-:W-:Y:S02]  /*27f0*/  SHF.L.U64.HI R32, R32, 0x1, R27 ;  /* 0x0000000120207819 */ /* 0x000fe4000001021b */
[----:B-1----:R-:W-:Y:S02]  /*2800*/  LEA R28, P3, R25, UR8, 0x1 ;  /* 0x00000008191c7c11 */ /* 0x002fe4000f8608ff */
[----:B------:R-:W-:Y:S02]  /*2810*/  IADD3 R24, P2, PT, R41, UR10, RZ ;  /* 0x0000000a29187c10 */ /* 0x000fe4000ff5e0ff */
[----:B------:R-:W-:Y:S01]  /*2820*/  LEA.HI.X R29, R25, UR9, R26, 0x1, P3 ;  /* 0x00000009191d7c11 */ /* 0x000fe200098f0c1a */
[----:B------:R-:W0:Y:S01]  /*2830*/  LDCU.64 UR8, c[0x0][0x3a0] ;  /* 0x00007400ff0877ac */ /* 0x000e220008000a00 */
[----:B------:R-:W-:-:S03]  /*2840*/  IADD3.X R25, PT, PT, R32, UR11, RZ, P2, !PT ;  /* 0x0000000b20197c10 */ /* 0x000fc600097fe4ff */
[----:B------:R-:W2:Y:S04]  /*2850*/  LDG.E.U16.CONSTANT R30, desc[UR6][R28.64] ;  /* 0x000000061c1e7981 */ /* 0x000ea8000c1e9500 */
[----:B------:R-:W2:Y:S01]  /*2860*/  LDG.E.U16.CONSTANT R31, desc[UR6][R24.64] ;  /* 0x00000006181f7981 */ /* 0x000ea2000c1e9500 */
[----:B------:R-:W-:-:S04]  /*2870*/  IADD3 R27, P2, PT, R33, R2, RZ ;  /* 0x00000002211b7210 */ /* 0x000fc80007f5e0ff */
[----:B------:R-:W-:Y:S02]  /*2880*/  IADD3.X R42, PT, PT, RZ, R11, RZ, P2, !PT ;  /* 0x0000000bff2a7210 */ /* 0x000fe400017fe4ff */
[----:B------:R-:W-:-:S04]  /*2890*/  LEA R26, P2, R27, R22, 0x1 ;  /* 0x000000161b1a7211 */ /* 0x000fc800078408ff */
[----:B------:R-:W-:Y:S02]  /*28a0*/  LEA.HI.X R27, R27, R23, R42, 0x1, P2 ;  /* 0x000000171b1b7211 */ /* 0x000fe400010f0c2a */
[----:B------:R-:W3:Y:S04]  /*28b0*/  LDG.E.U16.CONSTANT R42, desc[UR6][R24.64+0x2] ;  /* 0x00000206182a7981 */ /* 0x000ee8000c1e9500 */
[----:B------:R-:W4:Y:S01]  /*28c0*/  LDG.E.U16 R43, desc[UR6][R26.64] ;  /* 0x000000061a2b7981 */ /* 0x000f22000c1e1500 */
[----:B--2---:R-:W-:-:S03]  /*28d0*/  PRMT R30, R30, 0x5410, R31 ;  /* 0x000054101e1e7816 */ /* 0x004fc6000000001f */
[----:B------:R1:W3:Y:S02]  /*28e0*/  LDG.E.U16.CONSTANT R31, desc[UR6][R28.64+0x2] ;  /* 0x000002061c1f7981 */ /* 0x0002e4000c1e9500 */
[----:B-----5:R-:W-:-:S05]  /*28f0*/  HMUL2 R44, R37.H0_H0, R30 ;  /* 0x0000001e252c7232 */ /* 0x020fca0000000800 */
[----:B------:R-:W-:-:S05]  /*2900*/  HADD2.F32 R30, -RZ, R44.H0_H0 ;  /* 0x2000002cff1e7230 */ /* 0x000fca0000004100 */
[----:B------:R-:W-:-:S06]  /*2910*/  FFMA R30, R30, 1.4426950216293334961, -RZ ;  /* 0x3fb8aa3b1e1e7823 */ /* 0x000fcc00000008ff */
[----:B------:R-:W2:Y:S01]  /*2920*/  MUFU.EX2 R30, R30 ;  /* 0x0000001e001e7308 */ /* 0x000ea20000000800 */
[----:B-1----:R-:W-:Y:S02]  /*2930*/  HSET2.BF.EQ.AND R29, R44.H0_H0, 0.0226898193359375, 0.007297515869140625, PT ;  /* 0x25cf1f792c1d7433 */ /* 0x002fe40003802880 */
[----:B--2---:R-:W-:-:S05]  /*2940*/  F2FP.F16.F32.PACK_AB R25, RZ, R30 ;  /* 0x0000001eff19723e */ /* 0x004fca00000000ff */
[----:B------:R-:W-:Y:S01]  /*2950*/  HFMA2 R45, R29.H0_H0, -0.0009765625, -0.0009765625, R25.H0_H0 ;  /* 0x940094001d2d7831 */ /* 0x000fe20000040819 */
[----:B------:R-:W-:-:S03]  /*2960*/  HSET2.BF.EQ.AND R25, R44.H0_H0, -2.966796875, -2.615234375, PT ;  /* 0xc1efc13b2c197433 */ /* 0x000fc60003802880 */
[----:B------:R-:W-:-:S04]  /*2970*/  HFMA2 R45, R29.H1_H1, -0.0009765625, -0.0009765625, R45.H0_H0 ;  /* 0x940094001d2d7831 */ /* 0x000fc80000040c2d */
[C---:B------:R-:W-:Y:S02]  /*2980*/  HFMA2 R45, R25.reuse.H0_H0, 6.103515625e-05, 6.103515625e-05, R45.H0_H0 ;  /* 0x04000400192d7831 */ /* 0x040fe4000004082d */
[----:B------:R-:W-:Y:S02]  /*2990*/  HMUL2 R28, R44.H1_H1, R36.H0_H0 ;  /* 0x200000242c1c7232 */ /* 0x000fe40000000c00 */
[----:B------:R-:W-:-:S04]  /*29a0*/  HFMA2 R45, R25.H1_H1, 3.0517578125e-05, 3.0517578125e-05, R45.H0_H0 ;  /* 0x02000200192d7831 */ /* 0x000fc80000040c2d */
[----:B----4-:R-:W-:Y:S01]  /*29b0*/  HFMA2 R43, R43.H0_H0, R45.H0_H0, R28.H0_H0 ;  /* 0x2000002d2b2b7231 */ /* 0x010fe2000004081c */
[----:B0-----:R-:W-:Y:S01]  /*29c0*/  IADD3 R28, P2, PT, R41, UR8, RZ ;  /* 0x00000008291c7c10 */ /* 0x001fe2000ff5e0ff */
[----:B------:R-:W-:-:S03]  /*29d0*/  IMAD.WIDE.U32 R24, R33, 0x2, R22 ;  /* 0x0000000221187825 */ /* 0x000fc600078e0016 */
[----:B------:R-:W-:Y:S02]  /*29e0*/  IADD3.X R29, PT, PT, R32, UR9, RZ, P2, !PT ;  /* 0x00000009201d7c10 */ /* 0x000fe400097fe4ff */
[----:B------:R0:W-:Y:S04]  /*29f0*/  STG.E.U16 desc[UR6][R24.64], R43 ;  /* 0x0000002b18007986 */ /* 0x0001e8000c101506 */
[----:B------:R-:W2:Y:S04]  /*2a00*/  LDG.E.U16.CONSTANT R41, desc[UR6][R28.64] ;  /* 0x000000061c297981 */ /* 0x000ea8000c1e9500 */
[----:B------:R-:W0:Y:S04]  /*2a10*/  LDG.E.U16 R26, desc[UR6][R26.64+0x2] ;  /* 0x000002061a1a7981 */ /* 0x000e28000c1e1500 */
[----:B------:R1:W4:Y:S01]  /*2a20*/  LDG.E.U16.CONSTANT R32, desc[UR6][R28.64+0x2] ;  /* 0x000002061c207981 */ /* 0x000322000c1e9500 */
[----:B------:R-:W-:Y:S01]  /*2a30*/  VIADD R33, R33, 0x2 ;  /* 0x0000000221217836 */ /* 0x000fe20000000000 */
[----:B---3--:R-:W-:-:S05]  /*2a40*/  PRMT R42, R31, 0x5410, R42 ;  /* 0x000054101f2a7816 */ /* 0x008fca000000002a */
[----:B------:R-:W-:-:S05]  /*2a50*/  HMUL2 R42, R37.H0_H0, R42 ;  /* 0x0000002a252a7232 */ /* 0x000fca0000000800 */
[----:B------:R-:W-:-:S05]  /*2a60*/  HADD2.F32 R30, -RZ, R42.H0_H0 ;  /* 0x2000002aff1e7230 */ /* 0x000fca0000004100 */
[----:B------:R-:W-:-:S06]  /*2a70*/  FFMA R30, R30, 1.4426950216293334961, -RZ ;  /* 0x3fb8aa3b1e1e7823 */ /* 0x000fcc00000008ff */
[----:B------:R-:W3:Y:S01]  /*2a80*/  MUFU.EX2 R30, R30 ;  /* 0x0000001e001e7308 */ /* 0x000ee20000000800 */
[----:B-1----:R-:W-:Y:S02]  /*2a90*/  HSET2.BF.EQ.AND R29, R42.H0_H0, 0.0226898193359375, 0.007297515869140625, PT ;  /* 0x25cf1f792a1d7433 */ /* 0x002fe40003802880 */
[----:B---3--:R-:W-:-:S05]  /*2aa0*/  F2FP.F16.F32.PACK_AB R27, RZ, R30 ;  /* 0x0000001eff1b723e */ /* 0x008fca00000000ff */
[----:B------:R-:W-:Y:S01]  /*2ab0*/  HFMA2 R31, R29.H0_H0, -0.0009765625, -0.0009765625, R27.H0_H0 ;  /* 0x940094001d1f7831 */ /* 0x000fe2000004081b */
[----:B------:R-:W-:-:S03]  /*2ac0*/  HSET2.BF.EQ.AND R27, R42.H0_H0, -2.966796875, -2.615234375, PT ;  /* 0xc1efc13b2a1b7433 */ /* 0x000fc60003802880 */
[----:B------:R-:W-:-:S04]  /*2ad0*/  HFMA2 R31, R29.H1_H1, -0.0009765625, -0.0009765625, R31.H0_H0 ;  /* 0x940094001d1f7831 */ /* 0x000fc80000040c1f */
[C---:B------:R-:W-:Y:S02]  /*2ae0*/  HFMA2 R31, R27.reuse.H0_H0, 6.103515625e-05, 6.103515625e-05, R31.H0_H0 ;  /* 0x040004001b1f7831 */ /* 0x040fe4000004081f */
[----:B------:R-:W-:Y:S02]  /*2af0*/  HMUL2 R28, R42.H1_H1, R36.H0_H0 ;  /* 0x200000242a1c7232 */ /* 0x000fe40000000c00 */
[----:B------:R-:W-:-:S03]  /*2b00*/  HFMA2 R31, R27.H1_H1, 3.0517578125e-05, 3.0517578125e-05, R31.H0_H0 ;  /* 0x020002001b1f7831 */ /* 0x000fc60000040c1f */
[----:B------:R-:W-:Y:S02]  /*2b10*/  PRMT R27, R40, 0x5410, R28 ;  /* 0x00005410281b7816 */ /* 0x000fe4000000001c */
[----:B--2---:R-:W-:Y:S02]  /*2b20*/  PRMT R40, R41, 0x5410, R31 ;  /* 0x0000541029287816 */ /* 0x004fe4000000001f */
[----:B0-----:R-:W-:-:S05]  /*2b30*/  PRMT R43, R43, 0x5410, R26 ;  /* 0x000054102b2b7816 */ /* 0x001fca000000001a */
[----:B------:R-:W-:-:S05]  /*2b40*/  HFMA2 R40, R43, R40, R27 ;  /* 0x000000282b287231 */ /* 0x000fca000000001b */
[----:B------:R-:W-:-:S05]  /*2b50*/  PRMT R26, R40, 0x7632, R26 ;  /* 0x00007632281a7816 */ /* 0x000fca000000001a */
[----:B------:R1:W-:Y:S01]  /*2b60*/  STG.E.U16 desc[UR6][R24.64+0x2], R26 ;  /* 0x0000021a18007986 */ /* 0x0003e2000c101506 */
[----:B----4-:R-:W-:-:S07]  /*2b70*/  HFMA2 R40, R40.H1_H1, R32.H0_H0, R40.H0_H0 ;  /* 0x2000002028287231 */ /* 0x010fce0000040c28 */
.L_x_65:
[----:B------:R-:W-:Y:S05]  /*2b80*/  @!P1 BRA `(.L_x_60) ;  /* 0x00000000009c9947 */ /* 0x000fea0003800000 */
[----:B------:R-:W3:Y:S01]  /*2b90*/  LDCU.128 UR8, c[0x0][0x390] ;  /* 0x00007200ff0877ac */ /* 0x000ee20008000c00 */
[----:B------:R-:W-:Y:S02]  /*2ba0*/  IADD3 R32, P2, PT, R33, R38, RZ ;  /* 0x0000002621207210 */ /* 0x000fe40007f5e0ff */
[----:B012---:R-:W-:-:S03]  /*2bb0*/  IADD3 R25, P1, PT, R7, R33, RZ ;  /* 0x0000002107197210 */ /* 0x007fc60007f3e0ff */
[----:B------:R-:W-:Y:S01]  /*2bc0*/  IMAD.X R39, RZ, RZ, R39, P2 ;  /* 0x000000ffff277224 */ /* 0x000fe200010e0627 */
[----:B------:R-:W-:Y:S01]  /*2bd0*/  IADD3.X R28, PT, PT, RZ, R4, RZ, P1, !PT ;  /* 0x00000004ff1c7210 */ /* 0x000fe20000ffe4ff */
[----:B------:R-:W-:-:S03]  /*2be0*/  IMAD.SHL.U32 R31, R32, 0x2, RZ ;  /* 0x00000002201f7824 */ /* 0x000fc600078e00ff */
[----:B------:R-:W-:Y:S02]  /*2bf0*/  SHF.L.U64.HI R32, R32, 0x1, R39 ;  /* 0x0000000120207819 */ /* 0x000fe40000010227 */
[----:B---3--:R-:W-:Y:S02]  /*2c00*/  LEA R26, P2, R25, UR8, 0x1 ;  /* 0x00000008191a7c11 */ /* 0x008fe4000f8408ff */
[----:B------:R-:W-:Y:S02]  /*2c10*/  IADD3 R24, P1, PT, R31, UR10, RZ ;  /* 0x0000000a1f187c10 */ /* 0x000fe4000ff3e0ff */
[----:B------:R-:W-:Y:S01]  /*2c20*/  LEA.HI.X R27, R25, UR9, R28, 0x1, P2 ;  /* 0x00000009191b7c11 */ /* 0x000fe200090f0c1c */
[----:B------:R-:W0:Y:S01]  /*2c30*/  LDCU.64 UR8, c[0x0][0x3a0] ;  /* 0x00007400ff0877ac */ /* 0x000e220008000a00 */
[----:B------:R-:W-:-:S03]  /*2c40*/  IADD3.X R25, PT, PT, R32, UR11, RZ, P1, !PT ;  /* 0x0000000b20197c10 */ /* 0x000fc60008ffe4ff */
[----:B------:R-:W2:Y:S04]  /*2c50*/  LDG.E.U16.CONSTANT R26, desc[UR6][R26.64] ;  /* 0x000000061a1a7981 */ /* 0x000ea8000c1e9500 */
[----:B------:R-:W2:Y:S01]  /*2c60*/  LDG.E.U16.CONSTANT R25, desc[UR6][R24.64] ;  /* 0x0000000618197981 */ /* 0x000ea2000c1e9500 */
[----:B------:R-:W-:-:S05]  /*2c70*/  IADD3 R29, P1, PT, R33, R2, RZ ;  /* 0x00000002211d7210 */ /* 0x000fca0007f3e0ff */
[----:B------:R-:W-:Y:S01]  /*2c80*/  IMAD.X R30, RZ, RZ, R11, P1 ;  /* 0x000000ffff1e7224 */ /* 0x000fe200008e060b */
[----:B------:R-:W-:-:S04]  /*2c90*/  LEA R28, P1, R29, R22, 0x1 ;  /* 0x000000161d1c7211 */ /* 0x000fc800078208ff */
[----:B------:R-:W-:-:S06]  /*2ca0*/  LEA.HI.X R29, R29, R23, R30, 0x1, P1 ;  /* 0x000000171d1d7211 */ /* 0x000fcc00008f0c1e */
[----:B------:R-:W3:Y:S01]  /*2cb0*/  LDG.E.U16 R29, desc[UR6][R28.64] ;  /* 0x000000061c1d7981 */ /* 0x000ee2000c1e1500 */
[----:B0-----:R-:W-:-:S04]  /*2cc0*/  IADD3 R30, P1, PT, R31, UR8, RZ ;  /* 0x000000081f1e7c10 */ /* 0x001fc8000ff3e0ff */
[----:B------:R-:W-:-:S06]  /*2cd0*/  IADD3.X R31, PT, PT, R32, UR9, RZ, P1, !PT ;  /* 0x00000009201f7c10 */ /* 0x000fcc0008ffe4ff */
[----:B------:R-:W4:Y:S01]  /*2ce0*/  LDG.E.U16.CONSTANT R31, desc[UR6][R30.64] ;  /* 0x000000061e1f7981 */ /* 0x000f22000c1e9500 */
        /* <DEDUP_REMOVED lines=13> */
[----:B---3--:R-:W-:Y:S02]  /*2dc0*/  HFMA2 R29, R29.H0_H0, R24.H0_H0, R25.H0_H0 ;  /* 0x200000181d1d7231 */ /* 0x008fe40000040819 */
[----:B------:R-:W-:-:S04]  /*2dd0*/  IMAD.WIDE.U32 R24, R33, 0x2, R22 ;  /* 0x0000000221187825 */ /* 0x000fc800078e0016 */
[----:B----4-:R-:W-:Y:S01]  /*2de0*/  HFMA2 R40, R29.H0_H0, R31.H0_H0, R40.H0_H0 ;  /* 0x2000001f1d287231 */ /* 0x010fe20000040828 */
[----:B------:R3:W-:Y:S06]  /*2df0*/  STG.E.U16 desc[UR6][R24.64], R29 ;  /* 0x0000001d18007986 */ /* 0x0007ec000c101506 */
.L_x_60:
[----:B------:R-:W4:Y:S01]  /*2e00*/  LDCU UR5, c[0x0][0x3d4] ;  /* 0x00007a80ff0577ac */ /* 0x000f220008000800 */
[----:B-----5:R-:W-:Y:S01]  /*2e10*/  HFMA2 R36, R5.H0_H0, R36.H0_H0, R40.H0_H0 ;  /* 0x2000002405247231 */ /* 0x020fe20000040828 */
[----:B0-2---:R-:W0:Y:S01]  /*2e20*/  LDC R27, c[0x0][0x3d8] ;  /* 0x0000f600ff1b7b82 */ /* 0x005e220000000800 */
[----:B------:R-:W-:Y:S01]  /*2e30*/  IMAD.WIDE R22, R3, 0x2, R22 ;  /* 0x0000000203167825 */ /* 0x000fe200078e0216 */
[----:B------:R-:W-:Y:S02]  /*2e40*/  UIADD3 UR4, UPT, UPT, UR4, 0x1, URZ ;  /* 0x0000000104047890 */ /* 0x000fe4000fffe0ff */
[----:B------:R2:W-:Y:S02]  /*2e50*/  STG.E.U16 desc[UR6][R20.64], R36 ;  /* 0x0000002414007986 */ /* 0x0005e4000c101506 */
[----:B----4-:R-:W-:Y:S01]  /*2e60*/  UISETP.NE.AND UP0, UPT, UR4, UR5, UPT ;  /* 0x000000050400728c */ /* 0x010fe2000bf05270 */
[----:B0-----:R-:W-:-:S04]  /*2e70*/  IMAD.WIDE R56, R27, 0x2, R56 ;  /* 0x000000021b387825 */ /* 0x001fc800078e0238 */
[----:B------:R-:W-:-:S04]  /*2e80*/  IMAD.WIDE R54, R27, 0x2, R54 ;  /* 0x000000021b367825 */ /* 0x000fc800078e0236 */
[----:B-1-3--:R-:W-:Y:S01]  /*2e90*/  IMAD.WIDE R24, R27, 0x2, R20 ;  /* 0x000000021b187825 */ /* 0x00afe200078e0214 */
[----:B--2---:R-:W-:Y:S06]  /*2ea0*/  BRA.U !UP0, `(.L_x_54) ;  /* 0x0000003108547547 */ /* 0x004fec000b800000 */
[----:B------:R-:W-:Y:S02]  /*2eb0*/  IMAD.MOV.U32 R20, RZ, RZ, R24 ;  /* 0x000000ffff147224 */ /* 0x000fe400078e0018 */
[----:B------:R-:W-:Y:S01]  /*2ec0*/  IMAD.MOV.U32 R21, RZ, RZ, R25 ;  /* 0x000000ffff157224 */ /* 0x000fe200078e0019 */
[----:B------:R-:W-:Y:S06]  /*2ed0*/  BRA `(.L_x_66) ;  /* 0xffffffd400d47947 */ /* 0x000fec000383ffff */
.L_x_56:
[C---:B------:R-:W-:Y:S01]  /*2ee0*/  LOP3.LUT R14, R6.reuse, 0x7, RZ, 0xc0, !PT ;  /* 0x00000007060e7812 */ /* 0x040fe200078ec0ff */
[----:B------:R-:W-:Y:S01]  /*2ef0*/  UMOV UR4, URZ ;  /* 0x000000ff00047c82 */ /* 0x000fe20008000000 */
[----:B------:R-:W-:Y:S02]  /*2f00*/  LOP3.LUT R16, R6, 0x7ffffff8, RZ, 0xc0, !PT ;  /* 0x7ffffff806107812 */ /* 0x000fe400078ec0ff */
[----:B------:R-:W-:Y:S02]  /*2f10*/  IADD3 R15, PT, PT, R14, -0x1, RZ ;  /* 0xffffffff0e0f7810 */ /* 0x000fe40007ffe0ff */
[C---:B------:R-:W-:Y:S02]  /*2f20*/  LOP3.LUT R17, R6.reuse, 0x1, RZ, 0xc0, !PT ;  /* 0x0000000106117812 */ /* 0x040fe400078ec0ff */
[----:B------:R-:W-:Y:S02]  /*2f30*/  ISETP.GE.U32.AND P0, PT, R15, 0x3, PT ;  /* 0x000000030f00780c */ /* 0x000fe40003f06070 */
[----:B------:R-:W-:-:S02]  /*2f40*/  LOP3.LUT R15, R6, 0x3, RZ, 0xc0, !PT ;  /* 0x00000003060f7812 */ /* 0x000fc400078ec0ff */
[----:B------:R-:W-:-:S03]  /*2f50*/  LOP3.LUT R32, R6, 0x7ffffffc, RZ, 0xc0, !PT ;  /* 0x7ffffffc06207812 */ /* 0x000fc600078ec0ff */
[----:B------:R-:W-:-:S07]  /*2f60*/  VIADD R33, R15, 0xffffffff ;  /* 0xffffffff0f217836 */ /* 0x000fce0000000000 */
.L_x_76:
        /* <DEDUP_REMOVED lines=9> */
[----:B------:R-:W-:Y:S01]  /*3000*/  IMAD.MOV.U32 R31, RZ, RZ, RZ ;  /* 0x000000ffff1f7224 */ /* 0x000fe200078e00ff */
[----:B------:R-:W-:-:S11]  /*3010*/  PRMT R38, RZ, 0x7610, R38 ;  /* 0x00007610ff267816 */ /* 0x000fd60000000026 */
[----:B------:R-:W-:Y:S05]  /*3020*/  @!P1 BRA `(.L_x_68) ;  /* 0x0000000400cc9947 */ /* 0x000fea0003800000 */
[----:B------:R-:W-:Y:S01]  /*3030*/  HFMA2 R31, -RZ, RZ, 0, 0 ;  /* 0x00000000ff1f7431 */ /* 0x000fe200000001ff */
[----:B------:R-:W-:Y:S01]  /*3040*/  PRMT R38, RZ, 0x7610, R38 ;  /* 0x00007610ff267816 */ /* 0x000fe20000000026 */
[----:B------:R-:W0:Y:S01]  /*3050*/  LDCU.64 UR12, c[0x0][0x3a0] ;  /* 0x00007400ff0c77ac */ /* 0x000e220008000a00 */
[----:B------:R-:W1:Y:S01]  /*3060*/  LDCU.64 UR14, c[0x0][0x3b0] ;  /* 0x00007600ff0e77ac */ /* 0x000e620008000a00 */
[----:B------:R-:W2:Y:S04]  /*3070*/  LDCU.128 UR8, c[0x0][0x390] ;  /* 0x00007200ff0877ac */ /* 0x000ea80008000c00 */
.L_x_69:
[----:B---3--:R-:W-:Y:S02]  /*3080*/  IADD3 R25, P2, PT, R31, R36, RZ ;  /* 0x000000241f197210 */ /* 0x008fe40007f5e0ff */
[----:B------:R-:W-:-:S03]  /*3090*/  IADD3 R19, P1, PT, R7, R31, RZ ;  /* 0x0000001f07137210 */ /* 0x000fc60007f3e0ff */
[----:B------:R-:W-:Y:S02]  /*30a0*/  IMAD.X R18, RZ, RZ, R37, P2 ;  /* 0x000000ffff127224 */ /* 0x000fe400010e0625 */
[C---:B------:R-:W-:Y:S02]  /*30b0*/  IMAD.SHL.U32 R24, R25.reuse, 0x2, RZ ;  /* 0x0000000219187824 */ /* 0x040fe400078e00ff */
[----:B------:R-:W-:Y:S01]  /*30c0*/  IMAD.X R46, RZ, RZ, R4, P1 ;  /* 0x000000ffff2e7224 */ /* 0x000fe200008e0604 */
[----:B------:R-:W-:Y:S02]  /*30d0*/  SHF.L.U64.HI R25, R25, 0x1, R18 ;  /* 0x0000000119197819 */ /* 0x000fe40000010212 */
[C---:B--2---:R-:W-:Y:S02]  /*30e0*/  LEA R28, P1, R19.reuse, UR8, 0x1 ;  /* 0x00000008131c7c11 */ /* 0x044fe4000f8208ff */
[----:B------:R-:W-:Y:S02]  /*30f0*/  IADD3 R26, P2, PT, R24, UR10, RZ ;  /* 0x0000000a181a7c10 */ /* 0x000fe4000ff5e0ff */
[----:B------:R-:W-:-:S02]  /*3100*/  LEA.HI.X R29, R19, UR9, R46, 0x1, P1 ;  /* 0x00000009131d7c11 */ /* 0x000fc400088f0c2e */
[----:B------:R-:W-:-:S03]  /*3110*/  IADD3.X R27, PT, PT, R25, UR11, RZ, P2, !PT ;  /* 0x0000000b191b7c10 */ /* 0x000fc600097fe4ff */
[----:B------:R-:W2:Y:S04]  /*3120*/  LDG.E.U16.CONSTANT R44, desc[UR6][R28.64] ;  /* 0x000000061c2c7981 */ /* 0x000ea8000c1e9500 */
[----:B------:R-:W2:Y:S04]  /*3130*/  LDG.E.U16.CONSTANT R43, desc[UR6][R26.64] ;  /* 0x000000061a2b7981 */ /* 0x000ea8000c1e9500 */
[----:B------:R-:W3:Y:S04]  /*3140*/  LDG.E.U16.CONSTANT R40, desc[UR6][R28.64+0x2] ;  /* 0x000002061c287981 */ /* 0x000ee8000c1e9500 */
[----:B------:R-:W3:Y:S04]  /*3150*/  LDG.E.U16.CONSTANT R41, desc[UR6][R26.64+0x2] ;  /* 0x000002061a297981 */ /* 0x000ee8000c1e9500 */
[----:B------:R-:W4:Y:S04]  /*3160*/  LDG.E.U16.CONSTANT R30, desc[UR6][R28.64+0x4] ;  /* 0x000004061c1e7981 */ /* 0x000f28000c1e9500 */
[----:B------:R-:W4:Y:S04]  /*3170*/  LDG.E.U16.CONSTANT R39, desc[UR6][R26.64+0x4] ;  /* 0x000004061a277981 */ /* 0x000f28000c1e9500 */
[----:B------:R-:W4:Y:S04]  /*3180*/  LDG.E.U16.CONSTANT R42, desc[UR6][R28.64+0x6] ;  /* 0x000006061c2a7981 */ /* 0x000f28000c1e9500 */
[----:B------:R-:W4:Y:S01]  /*3190*/  LDG.E.U16.CONSTANT R47, desc[UR6][R26.64+0x6] ;  /* 0x000006061a2f7981 */ /* 0x000f22000c1e9500 */
[----:B------:R-:W-:-:S04]  /*31a0*/  IADD3 R19, P1, PT, R12, R19, RZ ;  /* 0x000000130c137210 */ /* 0x000fc80007f3e0ff */
[----:B------:R-:W-:Y:S02]  /*31b0*/  IADD3.X R46, PT, PT, R13, R46, RZ, P1, !PT ;  /* 0x0000002e0d2e7210 */ /* 0x000fe40000ffe4ff */
[----:B-1----:R-:W-:-:S04]  /*31c0*/  LEA R18, P1, R19, UR14, 0x1 ;  /* 0x0000000e13127c11 */ /* 0x002fc8000f8208ff */
[----:B------:R-:W-:Y:S02]  /*31d0*/  LEA.HI.X R19, R19, UR15, R46, 0x1, P1 ;  /* 0x0000000f13137c11 */ /* 0x000fe400088f0c2e */
[----:B0-----:R-:W-:-:S03]  /*31e0*/  IADD3 R24, P1, PT, R24, UR12, RZ ;  /* 0x0000000c18187c10 */ /* 0x001fc6000ff3e0ff */
[----:B------:R-:W4:Y:S01]  /*31f0*/  LDG.E.U16.CONSTANT R45, desc[UR6][R18.64] ;  /* 0x00000006122d7981 */ /* 0x000f22000c1e9500 */
[----:B------:R-:W-:-:S03]  /*3200*/  IADD3.X R25, PT, PT, R25, UR13, RZ, P1, !PT ;  /* 0x0000000d19197c10 */ /* 0x000fc60008ffe4ff */
[----:B------:R-:W4:Y:S04]  /*3210*/  LDG.E.U16.CONSTANT R49, desc[UR6][R18.64+0x2] ;  /* 0x0000020612317981 */ /* 0x000f28000c1e9500 */
[----:B------:R-:W4:Y:S04]  /*3220*/  LDG.E.U16.CONSTANT R51, desc[UR6][R24.64] ;  /* 0x0000000618337981 */ /* 0x000f28000c1e9500 */
[----:B------:R-:W4:Y:S04]  /*3230*/  LDG.E.U16.CONSTANT R29, desc[UR6][R24.64+0x2] ;  /* 0x00000206181d7981 */ /* 0x000f28000c1e9500 */
[----:B------:R-:W4:Y:S04]  /*3240*/  LDG.E.U16.CONSTANT R28, desc[UR6][R18.64+0x4] ;  /* 0x00000406121c7981 */ /* 0x000f28000c1e9500 */
[----:B------:R-:W4:Y:S04]  /*3250*/  LDG.E.U16.CONSTANT R27, desc[UR6][R24.64+0x4] ;  /* 0x00000406181b7981 */ /* 0x000f28000c1e9500 */
[----:B------:R0:W4:Y:S04]  /*3260*/  LDG.E.U16.CONSTANT R48, desc[UR6][R18.64+0x6] ;  /* 0x0000060612307981 */ /* 0x000128000c1e9500 */
[----:B------:R1:W4:Y:S01]  /*3270*/  LDG.E.U16.CONSTANT R46, desc[UR6][R24.64+0x6] ;  /* 0x00000606182e7981 */ /* 0x000322000c1e9500 */
[----:B--2---:R-:W-:-:S05]  /*3280*/  PRMT R44, R44, 0x5410, R43 ;  /* 0x000054102c2c7816 */ /* 0x004fca000000002b */
[----:B0----5:R-:W-:Y:S01]  /*3290*/  HMUL2 R19, R35.H0_H0, R44 ;  /* 0x0000002c23137232 */ /* 0x021fe20000000800 */
[----:B---3--:R-:W-:-:S04]  /*32a0*/  PRMT R40, R40, 0x5410, R41 ;  /* 0x0000541028287816 */ /* 0x008fc80000000029 */
[----:B------:R-:W-:Y:S02]  /*32b0*/  HADD2.F32 R26, -RZ, R19.H0_H0 ;  /* 0x20000013ff1a7230 */ /* 0x000fe40000004100 */
[----:B-1----:R-:W-:-:S03]  /*32c0*/  HMUL2 R25, R35.H0_H0, R40 ;  /* 0x0000002823197232 */ /* 0x002fc60000000800 */
[----:B------:R-:W-:Y:S01]  /*32d0*/  FFMA R43, R26, 1.4426950216293334961, -RZ ;  /* 0x3fb8aa3b1a2b7823 */ /* 0x000fe200000008ff */
[----:B----4-:R-:W-:Y:S01]  /*32e0*/  PRMT R30, R30, 0x5410, R39 ;  /* 0x000054101e1e7816 */ /* 0x010fe20000000027 */
[----:B------:R-:W-:Y:S02]  /*32f0*/  HADD2.F32 R26, -RZ, R25.H0_H0 ;  /* 0x20000019ff1a7230 */ /* 0x000fe40000004100 */
[----:B------:R-:W0:Y:S02]  /*3300*/  MUFU.EX2 R40, R43 ;  /* 0x0000002b00287308 */ /* 0x000e240000000800 */
[----:B------:R-:W-:Y:S02]  /*3310*/  HMUL2 R30, R35.H0_H0, R30 ;  /* 0x0000001e231e7232 */ /* 0x000fe40000000800 */
[----:B------:R-:W-:Y:S01]  /*3320*/  FFMA R26, R26, 1.4426950216293334961, -RZ ;  /* 0x3fb8aa3b1a1a7823 */ /* 0x000fe200000008ff */
[----:B------:R-:W-:Y:S02]  /*3330*/  PRMT R24, R42, 0x5410, R47 ;  /* 0x000054102a187816 */ /* 0x000fe4000000002f */
[----:B------:R-:W-:-:S03]  /*3340*/  HADD2.F32 R18, -RZ, R30.H0_H0 ;  /* 0x2000001eff127230 */ /* 0x000fc60000004100 */
[----:B------:R-:W1:Y:S01]  /*3350*/  MUFU.EX2 R26, R26 ;  /* 0x0000001a001a7308 */ /* 0x000e620000000800 */
[----:B------:R-:W-:Y:S02]  /*3360*/  HMUL2 R24, R35.H0_H0, R24 ;  /* 0x0000001823187232 */ /* 0x000fe40000000800 */
[----:B------:R-:W-:-:S03]  /*3370*/  FFMA R47, R18, 1.4426950216293334961, -RZ ;  /* 0x3fb8aa3b122f7823 */ /* 0x000fc600000008ff */
[----:B------:R-:W-:Y:S01]  /*3380*/  HADD2.F32 R18, -RZ, R24.H0_H0 ;  /* 0x20000018ff127230 */ /* 0x000fe20000004100 */
[----:B0-----:R-:W-:Y:S01]  /*3390*/  F2FP.F16.F32.PACK_AB R39, RZ, R40 ;  /* 0x00000028ff27723e */ /* 0x001fe200000000ff */
[----:B------:R-:W0:Y:S01]  /*33a0*/  MUFU.EX2 R42, R47 ;  /* 0x0000002f002a7308 */ /* 0x000e220000000800 */
[----:B------:R-:W-:Y:S02]  /*33b0*/  HSET2.BF.EQ.AND R40, R19.H0_H0, 0.0226898193359375, 0.007297515869140625, PT ;  /* 0x25cf1f7913287433 */ /* 0x000fe40003802880 */
[----:B------:R-:W-:-:S03]  /*33c0*/  FFMA R50, R18, 1.4426950216293334961, -RZ ;  /* 0x3fb8aa3b12327823 */ /* 0x000fc600000008ff */
[C---:B------:R-:W-:Y:S01]  /*33d0*/  HFMA2 R18, R40.reuse.H0_H0, -0.0009765625, -0.0009765625, R39.H0_H0 ;  /* 0x9400940028127831 */ /* 0x040fe20000040827 */
[----:B------:R-:W-:Y:S02]  /*33e0*/  HSET2.BF.EQ.AND R41, R25.H0_H0, 0.0226898193359375, 0.007297515869140625, PT ;  /* 0x25cf1f7919297433 */ /* 0x000fe40003802880 */
[----:B-1----:R-:W-:Y:S01]  /*33f0*/  F2FP.F16.F32.PACK_AB R26, RZ, R26 ;  /* 0x0000001aff1a723e */ /* 0x002fe200000000ff */
[----:B------:R-:W-:Y:S01]  /*3400*/  HFMA2 R18, R40.H1_H1, -0.0009765625, -0.0009765625, R18.H0_H0 ;  /* 0x9400940028127831 */ /* 0x000fe20000040c12 */
[----:B------:R-:W-:-:S03]  /*3410*/  HSET2.BF.EQ.AND R40, R19.H0_H0, -2.966796875, -2.615234375, PT ;  /* 0xc1efc13b13287433 */ /* 0x000fc60003802880 */
[----:B------:R-:W-:Y:S02]  /*3420*/  HFMA2 R43, R41.H0_H0, -0.0009765625, -0.0009765625, R26.H0_H0 ;  /* 0x94009400292b7831 */ /* 0x000fe4000004081a */
[----:B------:R-:W-:Y:S01]  /*3430*/  HFMA2 R44, R40.H0_H0, 6.103515625e-05, 6.103515625e-05, R18.H0_H0 ;  /* 0x04000400282c7831 */ /* 0x000fe20000040812 */
[----:B0-----:R-:W-:Y:S01]  /*3440*/  F2FP.F16.F32.PACK_AB R42, RZ, R42 ;  /* 0x0000002aff2a723e */ /* 0x001fe200000000ff */
[----:B------:R-:W-:Y:S01]  /*3450*/  HMUL2 R26, R19.H1_H1, R34.H0_H0 ;  /* 0x20000022131a7232 */ /* 0x000fe20000000c00 */
[----:B------:R-:W-:Y:S01]  /*3460*/  HSET2.BF.EQ.AND R18, R30.H0_H0, 0.0226898193359375, 0.007297515869140625, PT ;  /* 0x25cf1f791e127433 */ /* 0x000fe20003802880 */
[----:B------:R-:W-:Y:S01]  /*3470*/  HFMA2 R43, R41.H1_H1, -0.0009765625, -0.0009765625, R43.H0_H0 ;  /* 0x94009400292b7831 */ /* 0x000fe20000040c2b */
[----:B------:R-:W-:Y:S01]  /*3480*/  HSET2.BF.EQ.AND R19, R25.H0_H0, -2.966796875, -2.615234375, PT ;  /* 0xc1efc13b19137433 */ /* 0x000fe20003802880 */
[----:B------:R-:W-:Y:S02]  /*3490*/  HFMA2 R40, R40.H1_H1, 3.0517578125e-05, 3.0517578125e-05, R44.H0_H0 ;  /* 0x0200020028287831 */ /* 0x000fe40000040c2c */
[----:B------:R-:W-:-:S02]  /*34a0*/  HFMA2 R42, R18.H0_H0, -0.0009765625, -0.0009765625, R42.H0_H0 ;  /* 0x94009400122a7831 */ /* 0x000fc4000004082a */
[----:B------:R-:W-:Y:S01]  /*34b0*/  HFMA2 R43, R19.H0_H0, 6.103515625e-05, 6.103515625e-05, R43.H0_H0 ;  /* 0x04000400132b7831 */ /* 0x000fe2000004082b */
[----:B------:R-:W0:Y:S01]  /*34c0*/  MUFU.EX2 R39, R50 ;  /* 0x0000003200277308 */ /* 0x000e220000000800 */
[----:B------:R-:W-:Y:S02]  /*34d0*/  HFMA2 R42, R18.H1_H1, -0.0009765625, -0.0009765625, R42.H0_H0 ;  /* 0x94009400122a7831 */ /* 0x000fe40000040c2a */
[----:B------:R-:W-:Y:S02]  /*34e0*/  HMUL2 R18, R25.H1_H1, R34.H0_H0 ;  /* 0x2000002219127232 */ /* 0x000fe40000000c00 */
[----:B------:R-:W-:Y:S02]  /*34f0*/  HFMA2 R43, R19.H1_H1, 3.0517578125e-05, 3.0517578125e-05, R43.H0_H0 ;  /* 0x02000200132b7831 */ /* 0x000fe40000040c2b */
[----:B------:R-:W-:Y:S01]  /*3500*/  HFMA2 R26, R45.H0_H0, R40.H0_H0, R26.H0_H0 ;  /* 0x200000282d1a7231 */ /* 0x000fe2000004081a */
[----:B------:R-:W-:Y:S02]  /*3510*/  PRMT R38, R38, 0x5410, R18 ;  /* 0x0000541026267816 */ /* 0x000fe40000000012 */
[----:B------:R-:W-:-:S02]  /*3520*/  PRMT R43, R51, 0x5410, R43 ;  /* 0x00005410332b7816 */ /* 0x000fc4000000002b */
[----:B------:R-:W-:Y:S02]  /*3530*/  PRMT R26, R26, 0x5410, R49 ;  /* 0x000054101a1a7816 */ /* 0x000fe40000000031 */
[C---:B------:R-:W-:Y:S01]  /*3540*/  HSET2.BF.EQ.AND R44, R30.reuse.H0_H0, -2.966796875, -2.615234375, PT ;  /* 0xc1efc13b1e2c7433 */ /* 0x040fe20003802880 */
[-C--:B------:R-:W-:Y:S02]  /*3550*/  HMUL2 R25, R30.H1_H1, R34.reuse.H0_H0 ;  /* 0x200000221e197232 */ /* 0x080fe40000000c00 */
[----:B------:R-:W-:Y:S02]  /*3560*/  HFMA2 R30, R26, R43, R38 ;  /* 0x0000002b1a1e7231 */ /* 0x000fe40000000026 */
[----:B------:R-:W-:Y:S01]  /*3570*/  HFMA2 R42, R44.H0_H0, 6.103515625e-05, 6.103515625e-05, R42.H0_H0 ;  /* 0x040004002c2a7831 */ /* 0x000fe2000004082a */
[----:B0-----:R-:W-:Y:S02]  /*3580*/  F2FP.F16.F32.PACK_AB R39, RZ, R39 ;  /* 0x00000027ff27723e */ /* 0x001fe400000000ff */
[----:B------:R-:W-:Y:S01]  /*3590*/  HSET2.BF.EQ.AND R41, R24.H0_H0, 0.0226898193359375, 0.007297515869140625, PT ;  /* 0x25cf1f7918297433 */ /* 0x000fe20003802880 */
[----:B------:R-:W-:Y:S01]  /*35a0*/  HFMA2 R42, R44.H1_H1, 3.0517578125e-05, 3.0517578125e-05, R42.H0_H0 ;  /* 0x020002002c2a7831 */ /* 0x000fe20000040c2a */
[C---:B------:R-:W-:Y:S01]  /*35b0*/  HSET2.BF.EQ.AND R19, R24.reuse.H0_H0, -2.966796875, -2.615234375, PT ;  /* 0xc1efc13b18137433 */ /* 0x040fe20003802880 */
[----:B------:R-:W-:-:S02]  /*35c0*/  HMUL2 R18, R24.H1_H1, R34.H0_H0 ;  /* 0x2000002218127232 */ /* 0x000fc40000000c00 */
[C---:B------:R-:W-:Y:S01]  /*35d0*/  HFMA2 R39, R41.reuse.H0_H0, -0.0009765625, -0.0009765625, R39.H0_H0 ;  /* 0x9400940029277831 */ /* 0x040fe20000040827 */
[----:B------:R-:W-:Y:S02]  /*35e0*/  PRMT R29, R29, 0x5410, R42 ;  /* 0x000054101d1d7816 */ /* 0x000fe4000000002a */
[C---:B------:R-:W-:Y:S02]  /*35f0*/  PRMT R24, R30.reuse, 0x5410, R25 ;  /* 0x000054101e187816 */ /* 0x040fe40000000019 */
[----:B------:R-:W-:Y:S01]  /*3600*/  PRMT R28, R30, 0x5432, R28 ;  /* 0x000054321e1c7816 */ /* 0x000fe2000000001c */
[----:B------:R-:W-:-:S04]  /*3610*/  HFMA2 R39, R41.H1_H1, -0.0009765625, -0.0009765625, R39.H0_H0 ;  /* 0x9400940029277831 */ /* 0x000fc80000040c27 */
[C---:B------:R-:W-:Y:S02]  /*3620*/  HFMA2 R39, R19.reuse.H0_H0, 6.103515625e-05, 6.103515625e-05, R39.H0_H0 ;  /* 0x0400040013277831 */ /* 0x040fe40000040827 */
[----:B------:R-:W-:Y:S02]  /*3630*/  HFMA2 R24, R28, R29, R24 ;  /* 0x0000001d1c187231 */ /* 0x000fe40000000018 */
[----:B------:R-:W-:-:S05]  /*3640*/  HFMA2 R39, R19.H1_H1, 3.0517578125e-05, 3.0517578125e-05, R39.H0_H0 ;  /* 0x0200020013277831 */ /* 0x000fca0000040c27 */
[----:B------:R-:W-:Y:S02]  /*3650*/  PRMT R27, R27, 0x5410, R39 ;  /* 0x000054101b1b7816 */ /* 0x000fe40000000027 */
[C---:B------:R-:W-:Y:S02]  /*3660*/  PRMT R18, R24.reuse, 0x5410, R18 ;  /* 0x0000541018127816 */ /* 0x040fe40000000012 */
[----:B------:R-:W-:-:S05]  /*3670*/  PRMT R48, R24, 0x5432, R48 ;  /* 0x0000543218307816 */ /* 0x000fca0000000030 */
[----:B------:R-:W-:Y:S02]  /*3680*/  HFMA2 R38, R48, R27, R18 ;  /* 0x0000001b30267231 */ /* 0x000fe40000000012 */
[----:B------:R-:W-:-:S04]  /*3690*/  IMAD.WIDE.U32 R18, R31, 0x2, R22 ;  /* 0x000000021f127825 */ /* 0x000fc800078e0016 */
[----:B------:R-:W-:Y:S01]  /*36a0*/  VIADD R31, R31, 0x4 ;  /* 0x000000041f1f7836 */ /* 0x000fe20000000000 */
[----:B------:R-:W-:-:S04]  /*36b0*/  PRMT R24, R30, 0x7632, R24 ;  /* 0x000076321e187816 */ /* 0x000fc80000000018 */
[----:B------:R-:W-:Y:S02]  /*36c0*/  ISETP.NE.AND P1, PT, R31, R32, PT ;  /* 0x000000201f00720c */ /* 0x000fe40003f25270 */
[----:B------:R-:W-:Y:S02]  /*36d0*/  PRMT R25, R24, 0x7632, R25 ;  /* 0x0000763218197816 */ /* 0x000fe40000000019 */
[----:B------:R-:W-:Y:S01]  /*36e0*/  PRMT R27, R38, 0x7632, R27 ;  /* 0x00007632261b7816 */ /* 0x000fe2000000001b */
[----:B------:R3:W-:Y:S01]  /*36f0*/  STG.E.U16 desc[UR6][R18.64], R26 ;  /* 0x0000001a12007986 */ /* 0x0007e2000c101506 */
[----:B------:R-:W-:-:S03]  /*3700*/  HFMA2 R38, R38.H1_H1, R46.H0_H0, R38.H0_H0 ;  /* 0x2000002e26267231 */ /* 0x000fc60000040c26 */
[----:B------:R3:W-:Y:S04]  /*3710*/  STG.E.U16 desc[UR6][R18.64+0x2], R24 ;  /* 0x0000021812007986 */ /* 0x0007e8000c101506 */
[----:B------:R3:W-:Y:S04]  /*3720*/  STG.E.U16 desc[UR6][R18.64+0x4], R25 ;  /* 0x0000041912007986 */ /* 0x0007e8000c101506 */
[----:B------:R3:W-:Y:S01]  /*3730*/  STG.E.U16 desc[UR6][R18.64+0x6], R27 ;  /* 0x0000061b12007986 */ /* 0x0007e2000c101506 */
[----:B------:R-:W-:Y:S05]  /*3740*/  @P1 BRA `(.L_x_69) ;  /* 0xfffffff8004c1947 */ /* 0x000fea000383ffff */
[----:B------:R-:W-:-:S07]  /*3750*/  IMAD.MOV.U32 R31, RZ, RZ, R32 ;  /* 0x000000ffff1f7224 */ /* 0x000fce00078e0020 */
.L_x_68:
[----:B------:R-:W-:-:S13]  /*3760*/  ISETP.NE.AND P1, PT, R15, RZ, PT ;  /* 0x000000ff0f00720c */ /* 0x000fda0003f25270 */
[----:B------:R-:W-:Y:S05]  /*3770*/  @!P1 BRA `(.L_x_70) ;  /* 0x0000002000689947 */ /* 0x000fea0003800000 */
[----:B------:R-:W-:Y:S02]  /*3780*/  ISETP.NE.AND P2, PT, R33, RZ, PT ;  /* 0x000000ff2100720c */ /* 0x000fe40003f45270 */
[----:B------:R-:W-:-:S11]  /*3790*/  ISETP.NE.AND P1, PT, R17, RZ, PT ;  /* 0x000000ff1100720c */ /* 0x000fd60003f25270 */
[----:B------:R-:W-:Y:S05]  /*37a0*/  @!P2 BRA `(.L_x_71) ;  /* 0x000000040000a947 */ /* 0x000fea0003800000 */
[----:B------:R-:W0:Y:S01]  /*37b0*/  LDCU.128 UR8, c[0x0][0x390] ;  /* 0x00007200ff0877ac */ /* 0x000e220008000c00 */
[----:B------:R-:W-:Y:S02]  /*37c0*/  IADD3 R39, P3, PT, R31, R36, RZ ;  /* 0x000000241f277210 */ /* 0x000fe40007f7e0ff */
[----:B---3--:R-:W-:Y:S02]  /*37d0*/  IADD3 R19, P2, PT, R7, R31, RZ ;  /* 0x0000001f07137210 */ /* 0x008fe40007f5e0ff */
[----:B------:R-:W-:Y:S01]  /*37e0*/  SHF.L.U32 R25, R39, 0x1, RZ ;  /* 0x0000000127197819 */ /* 0x000fe200000006ff */
[----:B------:R-:W-:Y:S02]  /*37f0*/  IMAD.X R18, RZ, RZ, R37, P3 ;  /* 0x000000ffff127224 */ /* 0x000fe400018e0625 */
[----:B------:R-:W-:-:S03]  /*3800*/  IMAD.X R24, RZ, RZ, R4, P2 ;  /* 0x000000ffff187224 */ /* 0x000fc600010e0604 */
[----:B------:R-:W-:Y:S02]  /*3810*/  SHF.L.U64.HI R39, R39, 0x1, R18 ;  /* 0x0000000127277819 */ /* 0x000fe40000010212 */
[----:B0-----:R-:W-:Y:S02]  /*3820*/  LEA R28, P3, R19, UR8, 0x1 ;  /* 0x00000008131c7c11 */ /* 0x001fe4000f8608ff */
[----:B------:R-:W-:Y:S02]  /*3830*/  IADD3 R26, P2, PT, R25, UR10, RZ ;  /* 0x0000000a191a7c10 */ /* 0x000fe4000ff5e0ff */
[----:B------:R-:W-:Y:S01]  /*3840*/  LEA.HI.X R29, R19, UR9, R24, 0x1, P3 ;  /* 0x00000009131d7c11 */ /* 0x000fe200098f0c18 */
[----:B------:R-:W0:Y:S01]  /*3850*/  LDCU.64 UR8, c[0x0][0x3a0] ;  /* 0x00007400ff0877ac */ /* 0x000e220008000a00 */
[----:B------:R-:W-:-:S03]  /*3860*/  IADD3.X R27, PT, PT, R39, UR11, RZ, P2, !PT ;  /* 0x0000000b271b7c10 */ /* 0x000fc600097fe4ff */
[----:B------:R-:W2:Y:S01]  /*3870*/  LDG.E.U16.CONSTANT R30, desc[UR6][R28.64] ;  /* 0x000000061c1e7981 */ /* 0x000ea2000c1e9500 */
[----:B------:R-:W1:Y:S03]  /*3880*/  LDCU.64 UR10, c[0x0][0x3b0] ;  /* 0x00007600ff0a77ac */ /* 0x000e660008000a00 */
[----:B------:R-:W2:Y:S04]  /*3890*/  LDG.E.U16.CONSTANT R43, desc[UR6][R26.64] ;  /* 0x000000061a2b7981 */ /* 0x000ea8000c1e9500 */
[----:B------:R-:W3:Y:S04]  /*38a0*/  LDG.E.U16.CONSTANT R40, desc[UR6][R28.64+0x2] ;  /* 0x000002061c287981 */ /* 0x000ee8000c1e9500 */
[----:B------:R-:W3:Y:S01]  /*38b0*/  LDG.E.U16.CONSTANT R45, desc[UR6][R26.64+0x2] ;  /* 0x000002061a2d7981 */ /* 0x000ee2000c1e9500 */
[----:B------:R-:W-:-:S05]  /*38c0*/  IADD3 R19, P2, PT, R12, R19, RZ ;  /* 0x000000130c137210 */ /* 0x000fca0007f5e0ff */
[----:B------:R-:W-:Y:S01]  /*38d0*/  IMAD.X R24, R13, 0x1, R24, P2 ;  /* 0x000000010d187824 */ /* 0x000fe200010e0618 */
[----:B-1----:R-:W-:-:S04]  /*38e0*/  LEA R18, P2, R19, UR10, 0x1 ;  /* 0x0000000a13127c11 */ /* 0x002fc8000f8408ff */
[----:B------:R-:W-:Y:S02]  /*38f0*/  LEA.HI.X R19, R19, UR11, R24, 0x1, P2 ;  /* 0x0000000b13137c11 */ /* 0x000fe400090f0c18 */
[----:B0-----:R-:W-:-:S03]  /*3900*/  IADD3 R24, P2, PT, R25, UR8, RZ ;  /* 0x0000000819187c10 */ /* 0x001fc6000ff5e0ff */
[----:B------:R-:W4:Y:S01]  /*3910*/  LDG.E.U16.CONSTANT R41, desc[UR6][R18.64+0x2] ;  /* 0x0000020612297981 */ /* 0x000f22000c1e9500 */
[----:B------:R-:W-:-:S03]  /*3920*/  IADD3.X R25, PT, PT, R39, UR9, RZ, P2, !PT ;  /* 0x0000000927197c10 */ /* 0x000fc600097fe4ff */
[----:B------:R-:W4:Y:S04]  /*3930*/  LDG.E.U16.CONSTANT R39, desc[UR6][R18.64] ;  /* 0x0000000612277981 */ /* 0x000f28000c1e9500 */
[----:B------:R-:W4:Y:S04]  /*3940*/  LDG.E.U16.CONSTANT R29, desc[UR6][R24.64] ;  /* 0x00000006181d7981 */ /* 0x000f28000c1e9500 */
[----:B------:R0:W4:Y:S01]  /*3950*/  LDG.E.U16.CONSTANT R28, desc[UR6][R24.64+0x2] ;  /* 0x00000206181c7981 */ /* 0x000122000c1e9500 */
[----:B--2---:R-:W-:-:S05]  /*3960*/  PRMT R30, R30, 0x5410, R43 ;  /* 0x000054101e1e7816 */ /* 0x004fca000000002b */
[----:B0----5:R-:W-:Y:S01]  /*3970*/  HMUL2 R25, R35.H0_H0, R30 ;  /* 0x0000001e23197232 */ /* 0x021fe20000000800 */
[----:B---3--:R-:W-:-:S04]  /*3980*/  PRMT R40, R40, 0x5410, R45 ;  /* 0x0000541028287816 */ /* 0x008fc8000000002d */
[----:B------:R-:W-:Y:S02]  /*3990*/  HADD2.F32 R26, -RZ, R25.H0_H0 ;  /* 0x20000019ff1a7230 */ /* 0x000fe40000004100 */
[----:B------:R-:W-:-:S03]  /*39a0*/  HMUL2 R19, R35.H0_H0, R40 ;  /* 0x0000002823137232 */ /* 0x000fc60000000800 */
[----:B------:R-:W-:Y:S02]  /*39b0*/  FFMA R26, R26, 1.4426950216293334961, -RZ ;  /* 0x3fb8aa3b1a1a7823 */ /* 0x000fe400000008ff */
[----:B------:R-:W-:-:S05]  /*39c0*/  HADD2.F32 R27, -RZ, R19.H0_H0 ;  /* 0x20000013ff1b7230 */ /* 0x000fca0000004100 */
[----:B------:R-:W-:Y:S01]  /*39d0*/  FFMA R30, R27, 1.4426950216293334961, -RZ ;  /* 0x3fb8aa3b1b1e7823 */ /* 0x000fe200000008ff */
[----:B------:R-:W0:Y:S08]  /*39e0*/  MUFU.EX2 R26, R26 ;  /* 0x0000001a001a7308 */ /* 0x000e300000000800 */
[----:B------:R-:W1:Y:S01]  /*39f0*/  MUFU.EX2 R30, R30 ;  /* 0x0000001e001e7308 */ /* 0x000e620000000800 */
[----:B------:R-:W-:-:S02]  /*3a00*/  HSET2.BF.EQ.AND R24, R25.H0_H0, 0.0226898193359375, 0.007297515869140625, PT ;  /* 0x25cf1f7919187433 */ /* 0x000fc40003802880 */
[----:B------:R-:W-:Y:S02]  /*3a10*/  HSET2.BF.EQ.AND R40, R19.H0_H0, 0.0226898193359375, 0.007297515869140625, PT ;  /* 0x25cf1f7913287433 */ /* 0x000fe40003802880 */
[----:B0-----:R-:W-:-:S05]  /*3a20*/  F2FP.F16.F32.PACK_AB R18, RZ, R26 ;  /* 0x0000001aff12723e */ /* 0x001fca00000000ff */
[----:B------:R-:W-:Y:S01]  /*3a30*/  HFMA2 R18, R24.H0_H0, -0.0009765625, -0.0009765625, R18.H0_H0 ;  /* 0x9400940018127831 */ /* 0x000fe20000040812 */
[----:B-1----:R-:W-:-:S03]  /*3a40*/  F2FP.F16.F32.PACK_AB R27, RZ, R30 ;  /* 0x0000001eff1b723e */ /* 0x002fc600000000ff */
[----:B------:R-:W-:Y:S02]  /*3a50*/  HFMA2 R18, R24.H1_H1, -0.0009765625, -0.0009765625, R18.H0_H0 ;  /* 0x9400940018127831 */ /* 0x000fe40000040c12 */
[C---:B------:R-:W-:Y:S01]  /*3a60*/  HFMA2 R42, R40.reuse.H0_H0, -0.0009765625, -0.0009765625, R27.H0_H0 ;  /* 0x94009400282a7831 */ /* 0x040fe2000004081b */
[----:B------:R-:W-:Y:S02]  /*3a70*/  HSET2.BF.EQ.AND R27, R25.H0_H0, -2.966796875, -2.615234375, PT ;  /* 0xc1efc13b191b7433 */ /* 0x000fe40003802880 */
[----:B------:R-:W-:Y:S01]  /*3a80*/  HSET2.BF.EQ.AND R26, R19.H0_H0, -2.966796875, -2.615234375, PT ;  /* 0xc1efc13b131a7433 */ /* 0x000fe20003802880 */
[----:B------:R-:W-:Y:S02]  /*3a90*/  HFMA2 R42, R40.H1_H1, -0.0009765625, -0.0009765625, R42.H0_H0 ;  /* 0x94009400282a7831 */ /* 0x000fe40000040c2a */
[----:B------:R-:W-:Y:S02]  /*3aa0*/  HFMA2 R18, R27.H0_H0, 6.103515625e-05, 6.103515625e-05, R18.H0_H0 ;  /* 0x040004001b127831 */ /* 0x000fe40000040812 */
[----:B------:R-:W-:-:S02]  /*3ab0*/  HMUL2 R24, R25.H1_H1, R34.H0_H0 ;  /* 0x2000002219187232 */ /* 0x000fc40000000c00 */
[C---:B------:R-:W-:Y:S02]  /*3ac0*/  HFMA2 R42, R26.reuse.H0_H0, 6.103515625e-05, 6.103515625e-05, R42.H0_H0 ;  /* 0x040004001a2a7831 */ /* 0x040fe4000004082a */
[----:B------:R-:W-:Y:S02]  /*3ad0*/  HFMA2 R18, R27.H1_H1, 3.0517578125e-05, 3.0517578125e-05, R18.H0_H0 ;  /* 0x020002001b127831 */ /* 0x000fe40000040c12 */
[----:B------:R-:W-:Y:S02]  /*3ae0*/  HMUL2 R19, R19.H1_H1, R34.H0_H0 ;  /* 0x2000002213137232 */ /* 0x000fe40000000c00 */
[----:B------:R-:W-:Y:S02]  /*3af0*/  HFMA2 R42, R26.H1_H1, 3.0517578125e-05, 3.0517578125e-05, R42.H0_H0 ;  /* 0x020002001a2a7831 */ /* 0x000fe40000040c2a */
[----:B----4-:R-:W-:Y:S01]  /*3b00*/  HFMA2 R24, R39.H0_H0, R18.H0_H0, R24.H0_H0 ;  /* 0x2000001227187231 */ /* 0x010fe20000040818 */
[----:B------:R-:W-:Y:S02]  /*3b10*/  PRMT R38, R38, 0x5410, R19 ;  /* 0x0000541026267816 */ /* 0x000fe40000000013 */
[----:B------:R-:W-:-:S02]  /*3b20*/  PRMT R29, R29, 0x5410, R42 ;  /* 0x000054101d1d7816 */ /* 0x000fc4000000002a */
[----:B------:R-:W-:-:S05]  /*3b30*/  PRMT R24, R24, 0x5410, R41 ;  /* 0x0000541018187816 */ /* 0x000fca0000000029 */
[----:B------:R-:W-:Y:S02]  /*3b40*/  HFMA2 R38, R24, R29, R38 ;  /* 0x0000001d18267231 */ /* 0x000fe40000000026 */
[----:B------:R-:W-:-:S03]  /*3b50*/  IMAD.WIDE.U32 R18, R31, 0x2, R22 ;  /* 0x000000021f127825 */ /* 0x000fc600078e0016 */
[----:B------:R-:W-:Y:S02]  /*3b60*/  PRMT R25, R38, 0x7632, R25 ;  /* 0x0000763226197816 */ /* 0x000fe40000000019 */
[----:B------:R0:W-:Y:S04]  /*3b70*/  STG.E.U16 desc[UR6][R18.64], R24 ;  /* 0x0000001812007986 */ /* 0x0001e8000c101506 */
[----:B------:R0:W-:Y:S01]  /*3b80*/  STG.E.U16 desc[UR6][R18.64+0x2], R25 ;  /* 0x0000021912007986 */ /* 0x0001e2000c101506 */
[----:B------:R-:W-:Y:S02]  /*3b90*/  HFMA2 R38, R38.H1_H1, R28.H0_H0, R38.H0_H0 ;  /* 0x2000001c26267231 */ /* 0x000fe40000040c26 */
[----:B------:R-:W-:-:S07]  /*3ba0*/  VIADD R31, R31, 0x2 ;  /* 0x000000021f1f7836 */ /* 0x000fce0000000000 */
.L_x_71:
[----:B------:R-:W-:Y:S05]  /*3bb0*/  @!P1 BRA `(.L_x_70) ;  /* 0x0000001c00589947 */ /* 0x000fea0003800000 */
[----:B------:R-:W0:Y:S01]  /*3bc0*/  LDCU.128 UR8, c[0x0][0x390] ;  /* 0x00007200ff0877ac */ /* 0x000e220008000c00 */
[----:B------:R-:W-:Y:S02]  /*3bd0*/  IADD3 R30, P2, PT, R31, R36, RZ ;  /* 0x000000241f1e7210 */ /* 0x000fe40007f5e0ff */
[----:B---3--:R-:W-:Y:S02]  /*3be0*/  IADD3 R27, P1, PT, R7, R31, RZ ;  /* 0x0000001f071b7210 */ /* 0x008fe40007f3e0ff */
[----:B------:R-:W-:Y:S01]  /*3bf0*/  IADD3.X R37, PT, PT, RZ, R37, RZ, P2, !PT ;  /* 0x00000025ff257210 */ /* 0x000fe200017fe4ff */
[C---:B------:R-:W-:Y:S02]  /*3c00*/  IMAD.SHL.U32 R29, R30.reuse, 0x2, RZ ;  /* 0x000000021e1d7824 */ /* 0x040fe400078e00ff */
[----:B------:R-:W-:Y:S01]  /*3c10*/  IMAD.X R28, RZ, RZ, R4, P1 ;  /* 0x000000ffff1c7224 */ /* 0x000fe200008e0604 */
[----:B------:R-:W-:Y:S02]  /*3c20*/  SHF.L.U64.HI R30, R30, 0x1, R37 ;  /* 0x000000011e1e7819 */ /* 0x000fe40000010225 */
[----:B0-----:R-:W-:-:S02]  /*3c30*/  IADD3 R18, P1, PT, R29, UR10, RZ ;  /* 0x0000000a1d127c10 */ /* 0x001fc4000ff3e0ff */
[C---:B------:R-:W-:Y:S02]  /*3c40*/  LEA R24, P2, R27.reuse, UR8, 0x1 ;  /* 0x000000081b187c11 */ /* 0x040fe4000f8408ff */
[----:B------:R-:W-:Y:S02]  /*3c50*/  IADD3.X R19, PT, PT, R30, UR11, RZ, P1, !PT ;  /* 0x0000000b1e137c10 */ /* 0x000fe40008ffe4ff */
[----:B------:R-:W-:Y:S01]  /*3c60*/  LEA.HI.X R25, R27, UR9, R28, 0x1, P2 ;  /* 0x000000091b197c11 */ /* 0x000fe200090f0c1c */
[----:B------:R-:W0:Y:S03]  /*3c70*/  LDCU.64 UR8, c[0x0][0x3b0] ;  /* 0x00007600ff0877ac */ /* 0x000e260008000a00 */
[----:B------:R-:W2:Y:S04]  /*3c80*/  LDG.E.U16.CONSTANT R19, desc[UR6][R18.64] ;  /* 0x0000000612137981 */ /* 0x000ea8000c1e9500 */
[----:B------:R-:W2:Y:S01]  /*3c90*/  LDG.E.U16.CONSTANT R24, desc[UR6][R24.64] ;  /* 0x0000000618187981 */ /* 0x000ea2000c1e9500 */
[----:B------:R-:W-:-:S05]  /*3ca0*/  IADD3 R27, P1, PT, R12, R27, RZ ;  /* 0x0000001b0c1b7210 */ /* 0x000fca0007f3e0ff */
[----:B------:R-:W-:Y:S01]  /*3cb0*/  IMAD.X R28, R13, 0x1, R28, P1 ;  /* 0x000000010d1c7824 */ /* 0x000fe200008e061c */
[----:B0-----:R-:W-:-:S04]  /*3cc0*/  LEA R26, P1, R27, UR8, 0x1 ;  /* 0x000000081b1a7c11 */ /* 0x001fc8000f8208ff */
[----:B------:R-:W-:Y:S01]  /*3cd0*/  LEA.HI.X R27, R27, UR9, R28, 0x1, P1 ;  /* 0x000000091b1b7c11 */ /* 0x000fe200088f0c1c */
[----:B------:R-:W0:Y:S05]  /*3ce0*/  LDCU.64 UR8, c[0x0][0x3a0] ;  /* 0x00007400ff0877ac */ /* 0x000e2a0008000a00 */
[----:B------:R-:W3:Y:S01]  /*3cf0*/  LDG.E.U16.CONSTANT R27, desc[UR6][R26.64] ;  /* 0x000000061a1b7981 */ /* 0x000ee2000c1e9500 */
[----:B0-----:R-:W-:-:S04]  /*3d00*/  IADD3 R28, P1, PT, R29, UR8, RZ ;  /* 0x000000081d1c7c10 */ /* 0x001fc8000ff3e0ff */
[----:B------:R-:W-:-:S06]  /*3d10*/  IADD3.X R29, PT, PT, R30, UR9, RZ, P1, !PT ;  /* 0x000000091e1d7c10 */ /* 0x000fcc0008ffe4ff */
[----:B------:R-:W4:Y:S01]  /*3d20*/  LDG.E.U16.CONSTANT R29, desc[UR6][R28.64] ;  /* 0x000000061c1d7981 */ /* 0x000f22000c1e9500 */
        /* <DEDUP_REMOVED lines=12> */
[----:B------:R-:W-:-:S04]  /*3df0*/  HFMA2 R18, R25.H1_H1, 3.0517578125e-05, 3.0517578125e-05, R18.H0_H0 ;  /* 0x0200020019127831 */ /* 0x000fc80000040c12 */
[----:B---3--:R-:W-:Y:S02]  /*3e00*/  HFMA2 R27, R27.H0_H0, R18.H0_H0, R19.H0_H0 ;  /* 0x200000121b1b7231 */ /* 0x008fe40000040813 */
[----:B------:R-:W-:-:S05]  /*3e10*/  IMAD.WIDE.U32 R18, R31, 0x2, R22 ;  /* 0x000000021f127825 */ /* 0x000fca00078e0016 */
[----:B------:R0:W-:Y:S01]  /*3e20*/  STG.E.U16 desc[UR6][R18.64], R27 ;  /* 0x0000001b12007986 */ /* 0x0001e2000c101506 */
[----:B----4-:R-:W-:Y:S01]  /*3e30*/  HFMA2 R38, R27.H0_H0, R29.H0_H0, R38.H0_H0 ;  /* 0x2000001d1b267231 */ /* 0x010fe20000040826 */
[----:B------:R-:W-:Y:S06]  /*3e40*/  BRA `(.L_x_70) ;  /* 0x0000001800b47947 */ /* 0x000fec0003800000 */
.L_x_67:
[----:B------:R-:W-:Y:S02]  /*3e50*/  ISETP.GE.U32.AND P1, PT, R9, 0x7, PT ;  /* 0x000000070900780c */ /* 0x000fe40003f26070 */
[----:B------:R-:W-:Y:S02]  /*3e60*/  PRMT R38, RZ, 0x7610, R38 ;  /* 0x00007610ff267816 */ /* 0x000fe40000000026 */
[----:B------:R-:W-:-:S09]  /*3e70*/  MOV R39, RZ ;  /* 0x000000ff00277202 */ /* 0x000fd20000000f00 */
[----:B------:R-:W-:Y:S05]  /*3e80*/  @!P1 BRA `(.L_x_72) ;  /* 0x0000000c00349947 */ /* 0x000fea0003800000 */
[----:B------:R-:W-:Y:S01]  /*3e90*/  IMAD.MOV.U32 R41, RZ, RZ, RZ ;  /* 0x000000ffff297224 */ /* 0x000fe200078e00ff */
[----:B------:R-:W0:Y:S01]  /*3ea0*/  LDCU.64 UR12, c[0x0][0x3a0] ;  /* 0x00007400ff0c77ac */ /* 0x000e220008000a00 */
[----:B------:R-:W1:Y:S05]  /*3eb0*/  LDCU.128 UR8, c[0x0][0x390] ;  /* 0x00007200ff0877ac */ /* 0x000e6a0008000c00 */
.L_x_73:
[----:B------:R-:W-:Y:S02]  /*3ec0*/  IADD3 R29, P2, PT, R41, R36, RZ ;  /* 0x00000024291d7210 */ /* 0x000fe40007f5e0ff */
[----:B------:R-:W-:-:S03]  /*3ed0*/  IADD3 R19, P1, PT, R7, R41, RZ ;  /* 0x0000002907137210 */ /* 0x000fc60007f3e0ff */
[----:B--2---:R-:W-:Y:S01]  /*3ee0*/  IMAD.X R18, RZ, RZ, R37, P2 ;  /* 0x000000ffff127224 */ /* 0x004fe200010e0625 */
[----:B------:R-:W-:Y:S01]  /*3ef0*/  IADD3.X R26, PT, PT, RZ, R4, RZ, P1, !PT ;  /* 0x00000004ff1a7210 */ /* 0x000fe20000ffe4ff */
[----:B------:R-:W-:-:S03]  /*3f00*/  IMAD.SHL.U32 R30, R29, 0x2, RZ ;  /* 0x000000021d1e7824 */ /* 0x000fc600078e00ff */
[----:B------:R-:W-:Y:S02]  /*3f10*/  SHF.L.U64.HI R29, R29, 0x1, R18 ;  /* 0x000000011d1d7819 */ /* 0x000fe40000010212 */
[C---:B-1----:R-:W-:Y:S02]  /*3f20*/  LEA R18, P1, R19.reuse, UR8, 0x1 ;  /* 0x0000000813127c11 */ /* 0x042fe4000f8208ff */
[----:B------:R-:W-:Y:S02]  /*3f30*/  IADD3 R24, P2, PT, R30, UR10, RZ ;  /* 0x0000000a1e187c10 */ /* 0x000fe4000ff5e0ff */
[----:B------:R-:W-:Y:S02]  /*3f40*/  LEA.HI.X R19, R19, UR9, R26, 0x1, P1 ;  /* 0x0000000913137c11 */ /* 0x000fe400088f0c1a */
[----:B------:R-:W-:-:S03]  /*3f50*/  IADD3.X R25, PT, PT, R29, UR11, RZ, P2, !PT ;  /* 0x0000000b1d197c10 */ /* 0x000fc600097fe4ff */
[----:B------:R-:W2:Y:S04]  /*3f60*/  LDG.E.U16.CONSTANT R28, desc[UR6][R18.64] ;  /* 0x00000006121c7981 */ /* 0x000ea8000c1e9500 */
[----:B------:R-:W2:Y:S01]  /*3f70*/  LDG.E.U16.CONSTANT R39, desc[UR6][R24.64] ;  /* 0x0000000618277981 */ /* 0x000ea2000c1e9500 */
[----:B------:R-:W-:-:S03]  /*3f80*/  IADD3 R27, P1, PT, R41, R2, RZ ;  /* 0x00000002291b7210 */ /* 0x000fc60007f3e0ff */
[----:B------:R-:W3:Y:S02]  /*3f90*/  LDG.E.U16.CONSTANT R42, desc[UR6][R24.64+0x2] ;  /* 0x00000206182a7981 */ /* 0x000ee4000c1e9500 */
[----:B------:R-:W-:Y:S01]  /*3fa0*/  IMAD.X R31, RZ, RZ, R11, P1 ;  /* 0x000000ffff1f7224 */ /* 0x000fe200008e060b */
[----:B------:R-:W-:-:S04]  /*3fb0*/  LEA R26, P1, R27, R22, 0x1 ;  /* 0x000000161b1a7211 */ /* 0x000fc800078208ff */
[----:B------:R-:W-:-:S05]  /*3fc0*/  LEA.HI.X R27, R27, R23, R31, 0x1, P1 ;  /* 0x000000171b1b7211 */ /* 0x000fca00008f0c1f */
[----:B------:R-:W4:Y:S01]  /*3fd0*/  LDG.E.U16 R31, desc[UR6][R26.64] ;  /* 0x000000061a1f7981 */ /* 0x000f22000c1e1500 */
[----:B--2---:R-:W-:-:S03]  /*3fe0*/  PRMT R28, R28, 0x5410, R39 ;  /* 0x000054101c1c7816 */ /* 0x004fc60000000027 */
[----:B------:R-:W3:Y:S02]  /*3ff0*/  LDG.E.U16.CONSTANT R39, desc[UR6][R18.64+0x2] ;  /* 0x0000020612277981 */ /* 0x000ee4000c1e9500 */
[----:B-----5:R-:W-:-:S05]  /*4000*/  HMUL2 R40, R35.H0_H0, R28 ;  /* 0x0000001c23287232 */ /* 0x020fca0000000800 */
[----:B------:R-:W-:-:S05]  /*4010*/  HADD2.F32 R28, -RZ, R40.H0_H0 ;  /* 0x20000028ff1c7230 */ /* 0x000fca0000004100 */
[----:B------:R-:W-:-:S06]  /*4020*/  FFMA R43, R28, 1.4426950216293334961, -RZ ;  /* 0x3fb8aa3b1c2b7823 */ /* 0x000fcc00000008ff */
[----:B------:R-:W1:Y:S01]  /*4030*/  MUFU.EX2 R43, R43 ;  /* 0x0000002b002b7308 */ /* 0x000e620000000800 */
[C---:B------:R-:W-:Y:S02]  /*4040*/  HSET2.BF.EQ.AND R44, R40.reuse.H0_H0, 0.0226898193359375, 0.007297515869140625, PT ;  /* 0x25cf1f79282c7433 */ /* 0x040fe40003802880 */
[----:B------:R-:W-:Y:S02]  /*4050*/  HSET2.BF.EQ.AND R45, R40.H0_H0, -2.966796875, -2.615234375, PT ;  /* 0xc1efc13b282d7433 */ /* 0x000fe40003802880 */
[----:B-1----:R-:W-:-:S05]  /*4060*/  F2FP.F16.F32.PACK_AB R28, RZ, R43 ;  /* 0x0000002bff1c723e */ /* 0x002fca00000000ff */
[----:B------:R-:W-:-:S04]  /*4070*/  HFMA2 R28, R44.H0_H0, -0.0009765625, -0.0009765625, R28.H0_H0 ;  /* 0x940094002c1c7831 */ /* 0x000fc8000004081c */
        /* <DEDUP_REMOVED lines=9> */
[----:B------:R-:W0:Y:S04]  /*4110*/  LDG.E.U16 R43, desc[UR6][R26.64+0x2] ;  /* 0x000002061a2b7981 */ /* 0x000e28000c1e1500 */
[----:B------:R-:W2:Y:S01]  /*4120*/  LDG.E.U16.CONSTANT R45, desc[UR6][R28.64] ;  /* 0x000000061c2d7981 */ /* 0x000ea2000c1e9500 */
[----:B---3--:R-:W-:-:S05]  /*4130*/  PRMT R42, R39, 0x5410, R42 ;  /* 0x00005410272a7816 */ /* 0x008fca000000002a */
[----:B------:R-:W-:Y:S02]  /*4140*/  HMUL2 R44, R35.H0_H0, R42 ;  /* 0x0000002a232c7232 */ /* 0x000fe40000000800 */
[----:B------:R-:W3:Y:S03]  /*4150*/  LDG.E.U16.CONSTANT R42, desc[UR6][R24.64+0x4] ;  /* 0x00000406182a7981 */ /* 0x000ee6000c1e9500 */
[----:B------:R-:W-:-:S05]  /*4160*/  HADD2.F32 R39, -RZ, R44.H0_H0 ;  /* 0x2000002cff277230 */ /* 0x000fca0000004100 */
[----:B------:R-:W-:Y:S02]  /*4170*/  FFMA R47, R39, 1.4426950216293334961, -RZ ;  /* 0x3fb8aa3b272f7823 */ /* 0x000fe400000008ff */
[----:B------:R-:W3:Y:S04]  /*4180*/  LDG.E.U16.CONSTANT R39, desc[UR6][R18.64+0x4] ;  /* 0x0000040612277981 */ /* 0x000ee8000c1e9500 */
        /* <DEDUP_REMOVED lines=8> */
[----:B------:R-:W-:-:S03]  /*4210*/  HFMA2 R49, R46.H1_H1, 3.0517578125e-05, 3.0517578125e-05, R49.H0_H0 ;  /* 0x020002002e317831 */ /* 0x000fc60000040c31 */
[----:B------:R-:W-:Y:S02]  /*4220*/  PRMT R38, R38, 0x5410, R44 ;  /* 0x0000541026267816 */ /* 0x000fe4000000002c */
[----:B0-----:R-:W-:Y:S02]  /*4230*/  PRMT R40, R40, 0x5410, R43 ;  /* 0x0000541028287816 */ /* 0x001fe4000000002b */
[----:B--2---:R-:W-:Y:S02]  /*4240*/  PRMT R43, R45, 0x5410, R49 ;  /* 0x000054102d2b7816 */ /* 0x004fe40000000031 */
[----:B------:R-:W2:Y:S03]  /*4250*/  LDG.E.U16.CONSTANT R45, desc[UR6][R28.64+0x2] ;  /* 0x000002061c2d7981 */ /* 0x000ea6000c1e9500 */
[----:B------:R-:W-:-:S05]  /*4260*/  HFMA2 R43, R40, R43, R38 ;  /* 0x0000002b282b7231 */ /* 0x000fca0000000026 */
[----:B------:R-:W-:-:S05]  /*4270*/  PRMT R47, R43, 0x7632, R47 ;  /* 0x000076322b2f7816 */ /* 0x000fca000000002f */
[----:B------:R0:W-:Y:S04]  /*4280*/  STG.E.U16 desc[UR6][R30.64+0x2], R47 ;  /* 0x0000022f1e007986 */ /* 0x0001e8000c101506 */
[----:B------:R-:W4:Y:S01]  /*4290*/  LDG.E.U16 R40, desc[UR6][R26.64+0x4] ;  /* 0x000004061a287981 */ /* 0x000f22000c1e1500 */
[----:B---3--:R-:W-:-:S03]  /*42a0*/  PRMT R42, R39, 0x5410, R42 ;  /* 0x00005410272a7816 */ /* 0x008fc6000000002a */
[----:B------:R-:W3:Y:S02]  /*42b0*/  LDG.E.U16.CONSTANT R39, desc[UR6][R24.64+0x6] ;  /* 0x0000060618277981 */ /* 0x000ee4000c1e9500 */
[----:B------:R-:W-:-:S05]  /*42c0*/  HMUL2 R42, R35.H0_H0, R42 ;  /* 0x0000002a232a7232 */ /* 0x000fca0000000800 */
[----:B------:R-:W-:-:S05]  /*42d0*/  HADD2.F32 R38, -RZ, R42.H0_H0 ;  /* 0x2000002aff267230 */ /* 0x000fca0000004100 */
[----:B------:R-:W-:Y:S02]  /*42e0*/  FFMA R44, R38, 1.4426950216293334961, -RZ ;  /* 0x3fb8aa3b262c7823 */ /* 0x000fe400000008ff */
[----:B------:R-:W3:Y:S04]  /*42f0*/  LDG.E.U16.CONSTANT R38, desc[UR6][R18.64+0x6] ;  /* 0x0000060612267981 */ /* 0x000ee8000c1e9500 */
[----:B------:R-:W1:Y:S01]  /*4300*/  MUFU.EX2 R44, R44 ;  /* 0x0000002c002c7308 */ /* 0x000e620000000800 */
[C---:B0-----:R-:W-:Y:S02]  /*4310*/  HSET2.BF.EQ.AND R47, R42.reuse.H0_H0, 0.0226898193359375, 0.007297515869140625, PT ;  /* 0x25cf1f792a2f7433 */ /* 0x041fe40003802880 */
[----:B------:R-:W-:Y:S02]  /*4320*/  HSET2.BF.EQ.AND R48, R42.H0_H0, -2.966796875, -2.615234375, PT ;  /* 0xc1efc13b2a307433 */ /* 0x000fe40003802880 */
        /* <DEDUP_REMOVED lines=8> */
[----:B------:R-:W-:-:S05]  /*43b0*/  PRMT R43, R43, 0x5410, R42 ;  /* 0x000054102b2b7816 */ /* 0x000fca000000002a */
[----:B------:R-:W-:Y:S02]  /*43c0*/  HFMA2 R42, R40, R45, R43 ;  /* 0x0000002d282a7231 */ /* 0x000fe4000000002b */
[----:B------:R-:W2:Y:S03]  /*43d0*/  LDG.E.U16.CONSTANT R43, desc[UR6][R28.64+0x4] ;  /* 0x000004061c2b7981 */ /* 0x000ea6000c1e9500 */
        /* <DEDUP_REMOVED lines=52> */
[----:B------:R-:W-:Y:S01]  /*4720*/  HADD2.F32 R38, -RZ, R44.H0_H0 ;  /* 0x2000002cff267230 */ /* 0x000fe20000004100 */
[----:B------:R1:W3:Y:S04]  /*4730*/  LDG.E.U16.CONSTANT R18, desc[UR6][R18.64+0xe] ;  /* 0x00000e0612127981 */ /* 0x0002e8000c1e9500 */
[----:B------:R-:W-:Y:S02]  /*4740*/  FFMA R45, R38, 1.4426950216293334961, -RZ ;  /* 0x3fb8aa3b262d7823 */ /* 0x000fe400000008ff */
[----:B------:R-:W3:Y:S04]  /*4750*/  LDG.E.U16.CONSTANT R38, desc[UR6][R24.64+0xc] ;  /* 0x00000c0618267981 */ /* 0x000ee8000c1e9500 */
[----:B------:R-:W1:Y:S01]  /*4760*/  MUFU.EX2 R45, R45 ;  /* 0x0000002d002d7308 */ /* 0x000e620000000800 */
[----:B0-----:R-:W-:-:S02]  /*4770*/  HSET2.BF.EQ.AND R47, R44.H0_H0, 0.0226898193359375, 0.007297515869140625, PT ;  /* 0x25cf1f792c2f7433 */ /* 0x001fc40003802880 */
[----:B------:R-:W-:Y:S01]  /*4780*/  HSET2.BF.EQ.AND R48, R44.H0_H0, -2.966796875, -2.615234375, PT ;  /* 0xc1efc13b2c307433 */ /* 0x000fe20003802880 */
[----:B------:R-:W3:Y:S01]  /*4790*/  LDG.E.U16.CONSTANT R25, desc[UR6][R24.64+0xe] ;  /* 0x00000e0618197981 */ /* 0x000ee2000c1e9500 */
        /* <DEDUP_REMOVED lines=19> */
[C---:B0-----:R-:W-:Y:S02]  /*48d0*/  HSET2.BF.EQ.AND R44, R39.reuse.H0_H0, 0.0226898193359375, 0.007297515869140625, PT ;  /* 0x25cf1f79272c7433 */ /* 0x041fe40003802880 */
[C---:B------:R-:W-:Y:S02]  /*48e0*/  HSET2.BF.EQ.AND R45, R39.reuse.H0_H0, -2.966796875, -2.615234375, PT ;  /* 0xc1efc13b272d7433 */ /* 0x040fe40003802880 */
[----:B-1----:R-:W-:Y:S01]  /*48f0*/  F2FP.F16.F32.PACK_AB R19, RZ, R38 ;  /* 0x00000026ff13723e */ /* 0x002fe200000000ff */
[----:B------:R-:W-:Y:S01]  /*4900*/  HMUL2 R39, R39.H1_H1, R34.H0_H0 ;  /* 0x2000002227277232 */ /* 0x000fe20000000c00 */
[----:B------:R-:W3:Y:S03]  /*4910*/  LDG.E.U16.CONSTANT R38, desc[UR6][R28.64+0xe] ;  /* 0x00000e061c267981 */ /* 0x000ee6000c1e9500 */
[----:B------:R-:W-:-:S04]  /*4920*/  HFMA2 R19, R44.H0_H0, -0.0009765625, -0.0009765625, R19.H0_H0 ;  /* 0x940094002c137831 */ /* 0x000fc80000040813 */
[----:B------:R-:W-:-:S04]  /*4930*/  HFMA2 R19, R44.H1_H1, -0.0009765625, -0.0009765625, R19.H0_H0 ;  /* 0x940094002c137831 */ /* 0x000fc80000040c13 */
[----:B------:R-:W-:-:S04]  /*4940*/  HFMA2 R19, R45.H0_H0, 6.103515625e-05, 6.103515625e-05, R19.H0_H0 ;  /* 0x040004002d137831 */ /* 0x000fc80000040813 */
[----:B------:R-:W-:-:S05]  /*4950*/  HFMA2 R19, R45.H1_H1, 3.0517578125e-05, 3.0517578125e-05, R19.H0_H0 ;  /* 0x020002002d137831 */ /* 0x000fca0000040c13 */
[----:B--2---:R-:W-:Y:S02]  /*4960*/  PRMT R19, R43, 0x5410, R19 ;  /* 0x000054102b137816 */ /* 0x004fe40000000013 */
[C---:B----4-:R-:W-:Y:S02]  /*4970*/  PRMT R40, R42.reuse, 0x5432, R40 ;  /* 0x000054322a287816 */ /* 0x050fe40000000028 */
[----:B------:R-:W-:Y:S02]  /*4980*/  PRMT R42, R42, 0x5410, R39 ;  /* 0x000054102a2a7816 */ /* 0x000fe40000000027 */
[----:B------:R-:W2:Y:S03]  /*4990*/  LDG.E.U16.CONSTANT R39, desc[UR6][R28.64+0xc] ;  /* 0x00000c061c277981 */ /* 0x000ea6000c1e9500 */
[----:B------:R-:W-:-:S05]  /*49a0*/  HFMA2 R19, R40, R19, R42 ;  /* 0x0000001328137231 */ /* 0x000fca000000002a */
[----:B------:R-:W-:-:S05]  /*49b0*/  PRMT R40, R19, 0x7632, R40 ;  /* 0x0000763213287816 */ /* 0x000fca0000000028 */
[----:B------:R4:W-:Y:S04]  /*49c0*/  STG.E.U16 desc[UR6][R30.64+0xc], R40 ;  /* 0x00000c281e007986 */ /* 0x0009e8000c101506 */
[----:B------:R0:W4:Y:S01]  /*49d0*/  LDG.E.U16 R26, desc[UR6][R26.64+0xe] ;  /* 0x00000e061a1a7981 */ /* 0x000122000c1e1500 */
[----:B------:R-:W-:-:S05]  /*49e0*/  PRMT R18, R18, 0x5410, R25 ;  /* 0x0000541012127816 */ /* 0x000fca0000000019 */
[----:B------:R-:W-:-:S05]  /*49f0*/  HMUL2 R24, R35.H0_H0, R18 ;  /* 0x0000001223187232 */ /* 0x000fca0000000800 */
[----:B------:R-:W-:-:S05]  /*4a00*/  HADD2.F32 R18, -RZ, R24.H0_H0 ;  /* 0x20000018ff127230 */ /* 0x000fca0000004100 */
[----:B------:R-:W-:-:S06]  /*4a10*/  FFMA R18, R18, 1.4426950216293334961, -RZ ;  /* 0x3fb8aa3b12127823 */ /* 0x000fcc00000008ff */
[----:B------:R-:W1:Y:S01]  /*4a20*/  MUFU.EX2 R18, R18 ;  /* 0x0000001200127308 */ /* 0x000e620000000800 */
[C---:B0-----:R-:W-:Y:S02]  /*4a30*/  HSET2.BF.EQ.AND R27, R24.reuse.H0_H0, 0.0226898193359375, 0.007297515869140625, PT ;  /* 0x25cf1f79181b7433 */ /* 0x041fe40003802880 */
[----:B------:R-:W-:Y:S02]  /*4a40*/  HSET2.BF.EQ.AND R29, R24.H0_H0, -2.966796875, -2.615234375, PT ;  /* 0xc1efc13b181d7433 */ /* 0x000fe40003802880 */
[----:B-1----:R-:W-:-:S05]  /*4a50*/  F2FP.F16.F32.PACK_AB R25, RZ, R18 ;  /* 0x00000012ff19723e */ /* 0x002fca00000000ff */
[----:B------:R-:W-:-:S04]  /*4a60*/  HFMA2 R25, R27.H0_H0, -0.0009765625, -0.0009765625, R25.H0_H0 ;  /* 0x940094001b197831 */ /* 0x000fc80000040819 */
[----:B------:R-:W-:-:S04]  /*4a70*/  HFMA2 R25, R27.H1_H1, -0.0009765625, -0.0009765625, R25.H0_H0 ;  /* 0x940094001b197831 */ /* 0x000fc80000040c19 */
[C---:B------:R-:W-:Y:S02]  /*4a80*/  HFMA2 R25, R29.reuse.H0_H0, 6.103515625e-05, 6.103515625e-05, R25.H0_H0 ;  /* 0x040004001d197831 */ /* 0x040fe40000040819 */
[----:B------:R-:W-:Y:S02]  /*4a90*/  HMUL2 R24, R24.H1_H1, R34.H0_H0 ;  /* 0x2000002218187232 */ /* 0x000fe40000000c00 */
[----:B------:R-:W-:Y:S02]  /*4aa0*/  HFMA2 R25, R29.H1_H1, 3.0517578125e-05, 3.0517578125e-05, R25.H0_H0 ;  /* 0x020002001d197831 */ /* 0x000fe40000040c19 */
[----:B------:R-:W-:-:S05]  /*4ab0*/  VIADD R41, R41, 0x8 ;  /* 0x0000000829297836 */ /* 0x000fca0000000000 */
[----:B------:R-:W-:Y:S02]  /*4ac0*/  ISETP.NE.AND P1, PT, R41, R16, PT ;  /* 0x000000102900720c */ /* 0x000fe40003f25270 */
[----:B--2---:R-:W-:Y:S02]  /*4ad0*/  PRMT R25, R39, 0x5410, R25 ;  /* 0x0000541027197816 */ /* 0x004fe40000000019 */
[C---:B----4-:R-:W-:Y:S02]  /*4ae0*/  PRMT R26, R19.reuse, 0x5432, R26 ;  /* 0x00005432131a7816 */ /* 0x050fe4000000001a */
[----:B------:R-:W-:-:S05]  /*4af0*/  PRMT R19, R19, 0x5410, R24 ;  /* 0x0000541013137816 */ /* 0x000fca0000000018 */
[----:B------:R-:W-:-:S05]  /*4b00*/  HFMA2 R19, R26, R25, R19 ;  /* 0x000000191a137231 */ /* 0x000fca0000000013 */
[----:B------:R-:W-:Y:S01]  /*4b10*/  PRMT R18, R19, 0x7632, R18 ;  /* 0x0000763213127816 */ /* 0x000fe20000000012 */
[----:B---3--:R-:W-:-:S04]  /*4b20*/  HFMA2 R38, R19.H1_H1, R38.H0_H0, R19.H0_H0 ;  /* 0x2000002613267231 */ /* 0x008fc80000040c13 */
[----:B------:R2:W-:Y:S01]  /*4b30*/  STG.E.U16 desc[UR6][R30.64+0xe], R18 ;  /* 0x00000e121e007986 */ /* 0x0005e2000c101506 */
[----:B------:R-:W-:Y:S05]  /*4b40*/  @P1 BRA `(.L_x_73) ;  /* 0xfffffff000dc1947 */ /* 0x000fea000383ffff */
[----:B------:R-:W-:-:S07]  /*4b50*/  IMAD.MOV.U32 R39, RZ, RZ, R16 ;  /* 0x000000ffff277224 */ /* 0x000fce00078e0010 */
.L_x_72:
[----:B------:R-:W-:-:S13]  /*4b60*/  ISETP.NE.AND P1, PT, R14, RZ, PT ;  /* 0x000000ff0e00720c */ /* 0x000fda0003f25270 */
[----:B------:R-:W-:Y:S05]  /*4b70*/  @!P1 BRA `(.L_x_70) ;  /* 0x0000000c00689947 */ /* 0x000fea0003800000 */
[----:B------:R-:W-:Y:S01]  /*4b80*/  ISETP.NE.AND P1, PT, R15, RZ, PT ;  /* 0x000000ff0f00720c */ /* 0x000fe20003f25270 */
[----:B------:R-:W-:-:S12]  /*4b90*/  @!P0 BRA `(.L_x_74) ;  /* 0x0000000400b48947 */ /* 0x000fd80003800000 */
[----:B------:R-:W0:Y:S01]  /*4ba0*/  LDCU.128 UR8, c[0x0][0x390] ;  /* 0x00007200ff0877ac */ /* 0x000e220008000c00 */
[----:B------:R-:W-:Y:S02]  /*4bb0*/  IADD3 R29, P3, PT, R39, R36, RZ ;  /* 0x00000024271d7210 */ /* 0x000fe40007f7e0ff */
[----:B------:R-:W-:Y:S02]  /*4bc0*/  IADD3 R19, P2, PT, R7, R39, RZ ;  /* 0x0000002707137210 */ /* 0x000fe40007f5e0ff */
[----:B------:R-:W-:Y:S01]  /*4bd0*/  IADD3.X R24, PT, PT, RZ, R37, RZ, P3, !PT ;  /* 0x00000025ff187210 */ /* 0x000fe20001ffe4ff */
[C---:B--2---:R-:W-:Y:S02]  /*4be0*/  IMAD.SHL.U32 R30, R29.reuse, 0x2, RZ ;  /* 0x000000021d1e7824 */ /* 0x044fe400078e00ff */
[----:B------:R-:W-:Y:S01]  /*4bf0*/  IMAD.X R26, RZ, RZ, R4, P2 ;  /* 0x000000ffff1a7224 */ /* 0x000fe200010e0604 */
[----:B------:R-:W-:Y:S02]  /*4c00*/  SHF.L.U64.HI R29, R29, 0x1, R24 ;  /* 0x000000011d1d7819 */ /* 0x000fe40000010218 */
[----:B0-----:R-:W-:-:S02]  /*4c10*/  LEA R18, P3, R19, UR8, 0x1 ;  /* 0x0000000813127c11 */ /* 0x001fc4000f8608ff */
        /* <DEDUP_REMOVED lines=9> */
[----:B------:R-:W-:-:S04]  /*4cb0*/  LEA R26, P2, R27, R22, 0x1 ;  /* 0x000000161b1a7211 */ /* 0x000fc800078408ff */
[----:B------:R-:W-:Y:S02]  /*4cc0*/  LEA.HI.X R27, R27, R23, R40, 0x1, P2 ;  /* 0x000000171b1b7211 */ /* 0x000fe400010f0c28 */
[----:B------:R-:W3:Y:S04]  /*4cd0*/  LDG.E.U16.CONSTANT R40, desc[UR6][R24.64+0x2] ;  /* 0x0000020618287981 */ /* 0x000ee8000c1e9500 */
[----:B------:R-:W4:Y:S01]  /*4ce0*/  LDG.E.U16 R41, desc[UR6][R26.64] ;  /* 0x000000061a297981 */ /* 0x000f22000c1e1500 */
[----:B--2---:R-:W-:-:S05]  /*4cf0*/  PRMT R28, R28, 0x5410, R31 ;  /* 0x000054101c1c7816 */ /* 0x004fca000000001f */
        /* <DEDUP_REMOVED lines=9> */
[----:B------:R-:W-:Y:S02]  /*4d90*/  HFMA2 R42, R45.H0_H0, 6.103515625e-05, 6.103515625e-05, R42.H0_H0 ;  /* 0x040004002d2a7831 */ /* 0x000fe4000004082a */
[----:B------:R-:W-:Y:S02]  /*4da0*/  HMUL2 R31, R31.H1_H1, R34.H0_H0 ;  /* 0x200000221f1f7232 */ /* 0x000fe40000000c00 */
[----:B------:R-:W-:Y:S01]  /*4db0*/  HFMA2 R42, R45.H1_H1, 3.0517578125e-05, 3.0517578125e-05, R42.H0_H0 ;  /* 0x020002002d2a7831 */ /* 0x000fe20000040c2a */
[----:B0-----:R-:W-:-:S03]  /*4dc0*/  IADD3 R28, P2, PT, R30, UR8, RZ ;  /* 0x000000081e1c7c10 */ /* 0x001fc6000ff5e0ff */
[----:B----4-:R-:W-:Y:S02]  /*4dd0*/  HFMA2 R41, R41.H0_H0, R42.H0_H0, R31.H0_H0 ;  /* 0x2000002a29297231 */ /* 0x010fe4000004081f */
[----:B------:R-:W-:Y:S01]  /*4de0*/  IMAD.WIDE.U32 R30, R39, 0x2, R22 ;  /* 0x00000002271e7825 */ /* 0x000fe200078e0016 */
[----:B------:R-:W-:-:S04]  /*4df0*/  IADD3.X R29, PT, PT, R29, UR9, RZ, P2, !PT ;  /* 0x000000091d1d7c10 */ /* 0x000fc800097fe4ff */
[----:B------:R0:W-:Y:S04]  /*4e00*/  STG.E.U16 desc[UR6][R30.64], R41 ;  /* 0x000000291e007986 */ /* 0x0001e8000c101506 */
[----:B------:R-:W2:Y:S04]  /*4e10*/  LDG.E.U16.CONSTANT R45, desc[UR6][R28.64] ;  /* 0x000000061c2d7981 */ /* 0x000ea8000c1e9500 */
        /* <DEDUP_REMOVED lines=9> */
[----:B------:R-:W-:Y:S01]  /*4eb0*/  HSET2.BF.EQ.AND R48, R44.H0_H0, 0.0226898193359375, 0.007297515869140625, PT ;  /* 0x25cf1f792c307433 */ /* 0x000fe20003802880 */
[----:B------:R3:W4:Y:S01]  /*4ec0*/  LDG.E.U16.CONSTANT R18, desc[UR6][R18.64+0x6] ;  /* 0x0000060612127981 */ /* 0x000722000c1e9500 */
        /* <DEDUP_REMOVED lines=8> */
[----:B--2---:R-:W-:Y:S02]  /*4f50*/  PRMT R38, R45, 0x5410, R49 ;  /* 0x000054102d267816 */ /* 0x004fe40000000031 */
[----:B------:R-:W2:Y:S01]  /*4f60*/  LDG.E.U16.CONSTANT R45, desc[UR6][R28.64+0x2] ;  /* 0x000002061c2d7981 */ /* 0x000ea2000c1e9500 */
[----:B0-----:R-:W-:-:S05]  /*4f70*/  PRMT R41, R41, 0x5410, R42 ;  /* 0x0000541029297816 */ /* 0x001fca000000002a */
        /* <DEDUP_REMOVED lines=10> */
[C---:B0-----:R-:W-:Y:S02]  /*5020*/  HSET2.BF.EQ.AND R44, R40.reuse.H0_H0, -2.966796875, -2.615234375, PT ;  /* 0xc1efc13b282c7433 */ /* 0x041fe40003802880 */
        /* <DEDUP_REMOVED lines=14> */
[----:B------:R1:W4:Y:S01]  /*5110*/  LDG.E.U16 R26, desc[UR6][R26.64+0x6] ;  /* 0x000006061a1a7981 */ /* 0x000322000c1e1500 */
[----:B------:R-:W-:-:S05]  /*5120*/  PRMT R18, R18, 0x5410, R25 ;  /* 0x0000541012127816 */ /* 0x000fca0000000019 */
[----:B------:R-:W-:-:S05]  /*5130*/  HMUL2 R24, R35.H0_H0, R18 ;  /* 0x0000001223187232 */ /* 0x000fca0000000800 */
[----:B------:R-:W-:-:S05]  /*5140*/  HADD2.F32 R18, -RZ, R24.H0_H0 ;  /* 0x20000018ff127230 */ /* 0x000fca0000004100 */
[----:B------:R-:W-:-:S06]  /*5150*/  FFMA R18, R18, 1.4426950216293334961, -RZ ;  /* 0x3fb8aa3b12127823 */ /* 0x000fcc00000008ff */
[----:B------:R-:W0:Y:S01]  /*5160*/  MUFU.EX2 R18, R18 ;  /* 0x0000001200127308 */ /* 0x000e220000000800 */
[C---:B-1----:R-:W-:Y:S02]  /*5170*/  HSET2.BF.EQ.AND R27, R24.reuse.H0_H0, 0.0226898193359375, 0.007297515869140625, PT ;  /* 0x25cf1f79181b7433 */ /* 0x042fe40003802880 */
[----:B------:R-:W-:Y:S02]  /*5180*/  HSET2.BF.EQ.AND R29, R24.H0_H0, -2.966796875, -2.615234375, PT ;  /* 0xc1efc13b181d7433 */ /* 0x000fe40003802880 */
[----:B0-----:R-:W-:-:S05]  /*5190*/  F2FP.F16.F32.PACK_AB R25, RZ, R18 ;  /* 0x00000012ff19723e */ /* 0x001fca00000000ff */
[----:B------:R-:W-:-:S04]  /*51a0*/  HFMA2 R25, R27.H0_H0, -0.0009765625, -0.0009765625, R25.H0_H0 ;  /* 0x940094001b197831 */ /* 0x000fc80000040819 */
[----:B------:R-:W-:-:S04]  /*51b0*/  HFMA2 R25, R27.H1_H1, -0.0009765625, -0.0009765625, R25.H0_H0 ;  /* 0x940094001b197831 */ /* 0x000fc80000040c19 */
[C---:B------:R-:W-:Y:S02]  /*51c0*/  HFMA2 R25, R29.reuse.H0_H0, 6.103515625e-05, 6.103515625e-05, R25.H0_H0 ;  /* 0x040004001d197831 */ /* 0x040fe40000040819 */
[----:B------:R-:W-:Y:S02]  /*51d0*/  HMUL2 R24, R24.H1_H1, R34.H0_H0 ;  /* 0x2000002218187232 */ /* 0x000fe40000000c00 */
[----:B------:R-:W-:Y:S01]  /*51e0*/  HFMA2 R25, R29.H1_H1, 3.0517578125e-05, 3.0517578125e-05, R25.H0_H0 ;  /* 0x020002001d197831 */ /* 0x000fe20000040c19 */
[----:B------:R-:W-:-:S04]  /*51f0*/  IADD3 R39, PT, PT, R39, 0x4, RZ ;  /* 0x0000000427277810 */ /* 0x000fc80007ffe0ff */
[----:B--2---:R-:W-:Y:S02]  /*5200*/  PRMT R25, R41, 0x5410, R25 ;  /* 0x0000541029197816 */ /* 0x004fe40000000019 */
[C---:B----4-:R-:W-:Y:S02]  /*5210*/  PRMT R26, R19.reuse, 0x5432, R26 ;  /* 0x00005432131a7816 */ /* 0x050fe4000000001a */
[----:B------:R-:W-:-:S05]  /*5220*/  PRMT R19, R19, 0x5410, R24 ;  /* 0x0000541013137816 */ /* 0x000fca0000000018 */
[----:B------:R-:W-:-:S05]  /*5230*/  HFMA2 R19, R26, R25, R19 ;  /* 0x000000191a137231 */ /* 0x000fca0000000013 */
[----:B------:R-:W-:-:S05]  /*5240*/  PRMT R18, R19, 0x7632, R18 ;  /* 0x0000763213127816 */ /* 0x000fca0000000012 */
[----:B------:R0:W-:Y:S01]  /*5250*/  STG.E.U16 desc[UR6][R30.64+0x6], R18 ;  /* 0x000006121e007986 */ /* 0x0001e2000c101506 */
[----:B---3--:R-:W-:-:S07]  /*5260*/  HFMA2 R38, R19.H1_H1, R38.H0_H0, R19.H0_H0 ;  /* 0x2000002613267231 */ /* 0x008fce0000040c13 */
.L_x_74:
[----:B------:R-:W-:Y:S05]  /*5270*/  @!P1 BRA `(.L_x_70) ;  /* 0x0000000400a89947 */ /* 0x000fea0003800000 */
[----:B------:R-:W-:Y:S02]  /*5280*/  ISETP.NE.AND P2, PT, R33, RZ, PT ;  /* 0x000000ff2100720c */ /* 0x000fe40003f45270 */
[----:B------:R-:W-:-:S11]  /*5290*/  ISETP.NE.AND P1, PT, R17, RZ, PT ;  /* 0x000000ff1100720c */ /* 0x000fd60003f25270 */
[----:B------:R-:W-:Y:S05]  /*52a0*/  @!P2 BRA `(.L_x_75) ;  /* 0x0000000000fca947 */ /* 0x000fea0003800000 */
[----:B------:R-:W1:Y:S01]  /*52b0*/  LDCU.128 UR8, c[0x0][0x390] ;  /* 0x00007200ff0877ac */ /* 0x000e620008000c00 */
[----:B------:R-:W-:Y:S02]  /*52c0*/  IADD3 R29, P3, PT, R39, R36, RZ ;  /* 0x00000024271d7210 */ /* 0x000fe40007f7e0ff */
[----:B------:R-:W-:-:S03]  /*52d0*/  IADD3 R19, P2, PT, R7, R39, RZ ;  /* 0x0000002707137210 */ /* 0x000fc60007f5e0ff */
[----:B0-2---:R-:W-:Y:S02]  /*52e0*/  IMAD.X R18, RZ, RZ, R37, P3 ;  /* 0x000000ffff127224 */ /* 0x005fe400018e0625 */
[C---:B------:R-:W-:Y:S02]  /*52f0*/  IMAD.SHL.U32 R30, R29.reuse, 0x2, RZ ;  /* 0x000000021d1e7824 */ /* 0x040fe400078e00ff */
[----:B------:R-:W-:Y:S01]  /*5300*/  IMAD.X R24, RZ, RZ, R4, P2 ;  /* 0x000000ffff187224 */ /* 0x000fe200010e0604 */
        /* <DEDUP_REMOVED lines=57> */
.L_x_75:
[----:B------:R-:W-:Y:S05]  /*56a0*/  @!P1 BRA `(.L_x_70) ;  /* 0x00000000009c9947 */ /* 0x000fea0003800000 */
[----:B------:R-:W3:Y:S01]  /*56b0*/  LDCU.128 UR8, c[0x0][0x390] ;  /* 0x00007200ff0877ac */ /* 0x000ee20008000c00 */
[----:B0-2---:R-:W-:Y:S02]  /*56c0*/  IADD3 R30, P2, PT, R39, R36, RZ ;  /* 0x00000024271e7210 */ /* 0x005fe40007f5e0ff */
[----:B-1----:R-:W-:-:S03]  /*56d0*/  IADD3 R19, P1, PT, R7, R39, RZ ;  /* 0x0000002707137210 */ /* 0x002fc60007f3e0ff */
        /* <DEDUP_REMOVED lines=36> */
.L_x_70:
[----:B------:R-:W4:Y:S01]  /*5920*/  LDCU UR5, c[0x0][0x3d4] ;  /* 0x00007a80ff0577ac */ /* 0x000f220008000800 */
[----:B-----5:R-:W-:Y:S01]  /*5930*/  HFMA2 R34, R5.H0_H0, R34.H0_H0, R38.H0_H0 ;  /* 0x2000002205227231 */ /* 0x020fe20000040826 */
[----:B0--3--:R-:W0:Y:S01]  /*5940*/  LDC R27, c[0x0][0x3d8] ;  /* 0x0000f600ff1b7b82 */ /* 0x009e220000000800 */
[----:B------:R-:W-:Y:S01]  /*5950*/  IMAD.WIDE R22, R3, 0x2, R22 ;  /* 0x0000000203167825 */ /* 0x000fe200078e0216 */
[----:B------:R-:W-:Y:S02]  /*5960*/  UIADD3 UR4, UPT, UPT, UR4, 0x1, URZ ;  /* 0x0000000104047890 */ /* 0x000fe4000fffe0ff */
[----:B------:R3:W-:Y:S02]  /*5970*/  STG.E.U16 desc[UR6][R20.64], R34 ;  /* 0x0000002214007986 */ /* 0x0007e4000c101506 */
[----:B----4-:R-:W-:Y:S01]  /*5980*/  UISETP.NE.AND UP0, UPT, UR4, UR5, UPT ;  /* 0x000000050400728c */ /* 0x010fe2000bf05270 */
[----:B0-----:R-:W-:-:S04]  /*5990*/  IMAD.WIDE R56, R27, 0x2, R56 ;  /* 0x000000021b387825 */ /* 0x001fc800078e0238 */
[----:B------:R-:W-:-:S04]  /*59a0*/  IMAD.WIDE R54, R27, 0x2, R54 ;  /* 0x000000021b367825 */ /* 0x000fc800078e0236 */
[----:B-12---:R-:W-:Y:S01]  /*59b0*/  IMAD.WIDE R18, R27, 0x2, R20 ;  /* 0x000000021b127825 */ /* 0x006fe200078e0214 */
[----:B---3--:R-:W-:Y:S06]  /*59c0*/  BRA.U !UP0, `(.L_x_54) ;  /* 0x00000005088c7547 */ /* 0x008fec000b800000 */
[----:B------:R-:W-:Y:S02]  /*59d0*/  IMAD.MOV.U32 R20, RZ, RZ, R18 ;  /* 0x000000ffff147224 */ /* 0x000fe400078e0012 */
[----:B------:R-:W-:Y:S01]  /*59e0*/  IMAD.MOV.U32 R21, RZ, RZ, R19 ;  /* 0x000000ffff157224 */ /* 0x000fe200078e0013 */
[----:B------:R-:W-:Y:S06]  /*59f0*/  BRA `(.L_x_76) ;  /* 0xffffffd4005c7947 */ /* 0x000fec000383ffff */
.L_x_55:
[C---:B------:R-:W-:Y:S02]  /*5a00*/  ISETP.GE.U32.AND P0, PT, R0.reuse, 0x8, PT ;  /* 0x000000080000780c */ /* 0x040fe40003f06070 */
[----:B------:R-:W-:-:S04]  /*5a10*/  LOP3.LUT R36, R0, 0x7, RZ, 0xc0, !PT ;  /* 0x0000000700247812 */ /* 0x000fc800078ec0ff */
[----:B------:R-:W-:-:S07]  /*5a20*/  ISETP.NE.AND P1, PT, R36, RZ, PT ;  /* 0x000000ff2400720c */ /* 0x000fce0003f25270 */
[----:B------:R-:W-:Y:S06]  /*5a30*/  @!P0 BRA `(.L_x_77) ;  /* 0x0000000000bc8947 */ /* 0x000fec0003800000 */
[----:B------:R-:W-:Y:S01]  /*5a40*/  LOP3.LUT R35, R0, 0x7ffffff8, RZ, 0xc0, !PT ;  /* 0x7ffffff800237812 */ /* 0x000fe200078ec0ff */
[----:B------:R-:W-:-:S06]  /*5a50*/  UMOV UR4, URZ ;  /* 0x000000ff00047c82 */ /* 0x000fcc0008000000 */
.L_x_78:
[C---:B-1----:R-:W-:Y:S02]  /*5a60*/  IMAD.WIDE R12, R27.reuse, 0x2, R56 ;  /* 0x000000021b0c7825 */ /* 0x042fe400078e0238 */
[----:B------:R-:W2:Y:S02]  /*5a70*/  LDG.E.U16.CONSTANT R56, desc[UR6][R56.64] ;  /* 0x0000000638387981 */ /* 0x000ea4000c1e9500 */
[C---:B------:R-:W-:Y:S02]  /*5a80*/  IMAD.WIDE R14, R27.reuse, 0x2, R12 ;  /* 0x000000021b0e7825 */ /* 0x040fe400078e020c */
[----:B------:R0:W3:Y:S02]  /*5a90*/  LDG.E.U16.CONSTANT R2, desc[UR6][R12.64] ;  /* 0x000000060c027981 */ /* 0x0000e4000c1e9500 */
[C---:B------:R-:W-:Y:S02]  /*5aa0*/  IMAD.WIDE R24, R27.reuse, 0x2, R14 ;  /* 0x000000021b187825 */ /* 0x040fe400078e020e */
[----:B------:R-:W4:Y:S02]  /*5ab0*/  LDG.E.U16.CONSTANT R14, desc[UR6][R14.64] ;  /* 0x000000060e0e7981 */ /* 0x000f24000c1e9500 */
[----:B------:R-:W-:-:S02]  /*5ac0*/  IMAD.WIDE R28, R27, 0x2, R24 ;  /* 0x000000021b1c7825 */ /* 0x000fc400078e0218 */
[----:B------:R-:W4:Y:S04]  /*5ad0*/  LDG.E.U16.CONSTANT R26, desc[UR6][R24.64] ;  /* 0x00000006181a7981 */ /* 0x000f28000c1e9500 */
[----:B------:R1:W4:Y:S01]  /*5ae0*/  LDG.E.U16.CONSTANT R34, desc[UR6][R28.64] ;  /* 0x000000061c227981 */ /* 0x000322000c1e9500 */
[----:B------:R-:W-:-:S04]  /*5af0*/  IMAD.WIDE R30, R27, 0x2, R28 ;  /* 0x000000021b1e7825 */ /* 0x000fc800078e021c */
[C---:B------:R-:W-:Y:S02]  /*5b00*/  IMAD.WIDE R32, R27.reuse, 0x2, R30 ;  /* 0x000000021b207825 */ /* 0x040fe400078e021e */
[----:B------:R-:W4:Y:S02]  /*5b10*/  LDG.E.U16.CONSTANT R30, desc[UR6][R30.64] ;  /* 0x000000061e1e7981 */ /* 0x000f24000c1e9500 */
[C---:B------:R-:W-:Y:S02]  /*5b20*/  IMAD.WIDE R10, R27.reuse, 0x2, R32 ;  /* 0x000000021b0a7825 */ /* 0x040fe400078e0220 */
[----:B------:R-:W4:Y:S04]  /*5b30*/  LDG.E.U16.CONSTANT R32, desc[UR6][R32.64] ;  /* 0x0000000620207981 */ /* 0x000f28000c1e9500 */
[----:B------:R-:W4:Y:S01]  /*5b40*/  LDG.E.U16.CONSTANT R38, desc[UR6][R10.64] ;  /* 0x000000060a267981 */ /* 0x000f22000c1e9500 */
[----:B------:R-:W-:-:S04]  /*5b50*/  IMAD.WIDE R16, R27, 0x2, R20 ;  /* 0x000000021b107825 */ /* 0x000fc800078e0214 */
[----:B------:R-:W-:-:S04]  /*5b60*/  IMAD.WIDE R18, R27, 0x2, R16 ;  /* 0x000000021b127825 */ /* 0x000fc800078e0210 */
[----:B0-----:R-:W-:Y:S01]  /*5b70*/  IMAD.WIDE R12, R27, 0x2, R18 ;  /* 0x000000021b0c7825 */ /* 0x001fe200078e0212 */
[----:B------:R-:W-:-:S06]  /*5b80*/  UIADD3 UR4, UPT, UPT, UR4, 0x8, URZ ;  /* 0x0000000804047890 */ /* 0x000fcc000fffe0ff */
[----:B------:R-:W-:Y:S01]  /*5b90*/  ISETP.NE.AND P0, PT, R35, UR4, PT ;  /* 0x0000000423007c0c */ /* 0x000fe2000bf05270 */
[----:B------:R-:W-:-:S04]  /*5ba0*/  IMAD.WIDE R22, R3, 0x10, R22 ;  /* 0x0000001003167825 */ /* 0x000fc800078e0216 */
[C---:B--2--5:R-:W-:Y:S02]  /*5bb0*/  HFMA2 R56, R5.reuse.H0_H0, R56.H0_H0, RZ.H0_H0 ;  /* 0x2000003805387231 */ /* 0x064fe400000408ff */
[C---:B---3--:R-:W-:Y:S02]  /*5bc0*/  HFMA2 R2, R5.reuse.H0_H0, R2.H0_H0, RZ.H0_H0 ;  /* 0x2000000205027231 */ /* 0x048fe400000408ff */
[----:B----4-:R-:W-:Y:S02]  /*5bd0*/  HFMA2 R9, R5.H0_H0, R14.H0_H0, RZ.H0_H0 ;  /* 0x2000000e05097231 */ /* 0x010fe400000408ff */
[C---:B------:R-:W-:Y:S01]  /*5be0*/  IMAD.WIDE R14, R27.reuse, 0x2, R12 ;  /* 0x000000021b0e7825 */ /* 0x040fe200078e020c */
[----:B-1----:R-:W-:Y:S01]  /*5bf0*/  PRMT R29, R2, 0x7610, R29 ;  /* 0x00007610021d7816 */ /* 0x002fe2000000001d */
[----:B------:R-:W-:Y:S02]  /*5c00*/  STG.E.U16 desc[UR6][R20.64], R56 ;  /* 0x0000003814007986 */ /* 0x000fe4000c101506 */
[----:B------:R-:W-:-:S02]  /*5c10*/  IMAD.WIDE R24, R27, 0x2, R14 ;  /* 0x000000021b187825 */ /* 0x000fc400078e020e */
[----:B------:R0:W-:Y:S02]  /*5c20*/  STG.E.U16 desc[UR6][R16.64], R29 ;  /* 0x0000001d10007986 */ /* 0x0001e4000c101506 */
[C---:B------:R-:W-:Y:S02]  /*5c30*/  HFMA2 R26, R5.reuse.H0_H0, R26.H0_H0, RZ.H0_H0 ;  /* 0x2000001a051a7231 */ /* 0x040fe400000408ff */
[----:B------:R-:W-:Y:S01]  /*5c40*/  HFMA2 R34, R5.H0_H0, R34.H0_H0, RZ.H0_H0 ;  /* 0x2000002205227231 */ /* 0x000fe200000408ff */
[----:B------:R1:W-:Y:S01]  /*5c50*/  STG.E.U16 desc[UR6][R18.64], R9 ;  /* 0x0000000912007986 */ /* 0x0003e2000c101506 */
[----:B0-----:R-:W-:-:S04]  /*5c60*/  IMAD.WIDE R28, R27, 0x2, R24 ;  /* 0x000000021b1c7825 */ /* 0x001fc800078e0218 */
[C---:B------:R-:W-:Y:S01]  /*5c70*/  HFMA2 R2, R5.reuse.H0_H0, R30.H0_H0, RZ.H0_H0 ;  /* 0x2000001e05027231 */ /* 0x040fe200000408ff */
[----:B------:R1:W-:Y:S01]  /*5c80*/  STG.E.U16 desc[UR6][R12.64], R26 ;  /* 0x0000001a0c007986 */ /* 0x0003e2000c101506 */
[----:B------:R-:W-:Y:S02]  /*5c90*/  HFMA2 R32, R5.H0_H0, R32.H0_H0, RZ.H0_H0 ;  /* 0x2000002005207231 */ /* 0x000fe400000408ff */
[----:B------:R-:W-:-:S04]  /*5ca0*/  IMAD.WIDE R30, R27, 0x2, R28 ;  /* 0x000000021b1e7825 */ /* 0x000fc800078e021c */
[----:B------:R-:W-:Y:S01]  /*5cb0*/  HFMA2 R38, R5.H0_H0, R38.H0_H0, RZ.H0_H0 ;  /* 0x2000002605267231 */ /* 0x000fe200000408ff */
[----:B------:R1:W-:Y:S04]  /*5cc0*/  STG.E.U16 desc[UR6][R14.64], R34 ;  /* 0x000000220e007986 */ /* 0x0003e8000c101506 */
[----:B------:R1:W-:Y:S04]  /*5cd0*/  STG.E.U16 desc[UR6][R24.64], R2 ;  /* 0x0000000218007986 */ /* 0x0003e8000c101506 */
[----:B------:R1:W-:Y:S01]  /*5ce0*/  STG.E.U16 desc[UR6][R28.64], R32 ;  /* 0x000000201c007986 */ /* 0x0003e2000c101506 */
[----:B------:R-:W-:-:S03]  /*5cf0*/  IMAD.WIDE R56, R27, 0x2, R10 ;  /* 0x000000021b387825 */ /* 0x000fc600078e020a */
[----:B------:R1:W-:Y:S01]  /*5d00*/  STG.E.U16 desc[UR6][R30.64], R38 ;  /* 0x000000261e007986 */ /* 0x0003e2000c101506 */
[----:B------:R-:W-:Y:S01]  /*5d10*/  IMAD.WIDE R20, R27, 0x2, R30 ;  /* 0x000000021b147825 */ /* 0x000fe200078e021e */
[----:B------:R-:W-:Y:S06]  /*5d20*/  @P0 BRA `(.L_x_78) ;  /* 0xfffffffc004c0947 */ /* 0x000fec000383ffff */
.L_x_77:
[----:B------:R-:W-:Y:S05]  /*5d30*/  @!P1 BRA `(.L_x_54) ;  /* 0x0000000000b09947 */ /* 0x000fea0003800000 */
[----:B------:R-:W-:Y:S02]  /*5d40*/  ISETP.GE.U32.AND P0, PT, R36, 0x4, PT ;  /* 0x000000042400780c */ /* 0x000fe40003f06070 */
[----:B-1----:R-:W-:-:S04]  /*5d50*/  LOP3.LUT R26, R0, 0x3, RZ, 0xc0, !PT ;  /* 0x00000003001a7812 */ /* 0x002fc800078ec0ff */
[----:B------:R-:W-:-:S07]  /*5d60*/  ISETP.NE.AND P1, PT, R26, RZ, PT ;  /* 0x000000ff1a00720c */ /* 0x000fce0003f25270 */
[----:B------:R-:W-:Y:S06]  /*5d70*/  @!P0 BRA `(.L_x_79) ;  /* 0x0000000000548947 */ /* 0x000fec0003800000 */
[C---:B------:R-:W-:Y:S02]  /*5d80*/  IMAD.WIDE R16, R27.reuse, 0x2, R56 ;  /* 0x000000021b107825 */ /* 0x040fe400078e0238 */
[----:B------:R-:W2:Y:S02]  /*5d90*/  LDG.E.U16.CONSTANT R56, desc[UR6][R56.64] ;  /* 0x0000000638387981 */ /* 0x000ea4000c1e9500 */
[C---:B------:R-:W-:Y:S02]  /*5da0*/  IMAD.WIDE R18, R27.reuse, 0x2, R16 ;  /* 0x000000021b127825 */ /* 0x040fe400078e0210 */
[----:B------:R-:W3:Y:S02]  /*5db0*/  LDG.E.U16.CONSTANT R16, desc[UR6][R16.64] ;  /* 0x0000000610107981 */ /* 0x000ee4000c1e9500 */
[C---:B------:R-:W-:Y:S02]  /*5dc0*/  IMAD.WIDE R10, R27.reuse, 0x2, R18 ;  /* 0x000000021b0a7825 */ /* 0x040fe400078e0212 */
[----:B------:R-:W4:Y:S04]  /*5dd0*/  LDG.E.U16.CONSTANT R18, desc[UR6][R18.64] ;  /* 0x0000000612127981 */ /* 0x000f28000c1e9500 */
[----:B------:R-:W4:Y:S01]  /*5de0*/  LDG.E.U16.CONSTANT R24, desc[UR6][R10.64] ;  /* 0x000000060a187981 */ /* 0x000f22000c1e9500 */
[----:B------:R-:W-:-:S04]  /*5df0*/  IMAD.WIDE R12, R27, 0x2, R20 ;  /* 0x000000021b0c7825 */ /* 0x000fc800078e0214 */
[----:B------:R-:W-:-:S04]  /*5e00*/  IMAD.WIDE R14, R27, 0x2, R12 ;  /* 0x000000021b0e7825 */ /* 0x000fc800078e020c */
[----:B------:R-:W-:-:S04]  /*5e10*/  IMAD.WIDE R22, R3, 0x8, R22 ;  /* 0x0000000803167825 */ /* 0x000fc800078e0216 */
[C---:B--2--5:R-:W-:Y:S02]  /*5e20*/  HFMA2 R2, R5.reuse.H0_H0, R56.H0_H0, RZ.H0_H0 ;  /* 0x2000003805027231 */ /* 0x064fe400000408ff */
[----:B---3--:R-:W-:-:S03]  /*5e30*/  HFMA2 R9, R5.H0_H0, R16.H0_H0, RZ.H0_H0 ;  /* 0x2000001005097231 */ /* 0x008fc600000408ff */
[----:B------:R0:W-:Y:S01]  /*5e40*/  STG.E.U16 desc[UR6][R20.64], R2 ;  /* 0x0000000214007986 */ /* 0x0001e2000c101506 */
[C---:B----4-:R-:W-:Y:S02]  /*5e50*/  HFMA2 R17, R5.reuse.H0_H0, R18.H0_H0, RZ.H0_H0 ;  /* 0x2000001205117231 */ /* 0x050fe400000408ff */
[----:B------:R-:W-:Y:S02]  /*5e60*/  HFMA2 R19, R5.H0_H0, R24.H0_H0, RZ.H0_H0 ;  /* 0x2000001805137231 */ /* 0x000fe400000408ff */
[C---:B------:R-:W-:Y:S01]  /*5e70*/  IMAD.WIDE R24, R27.reuse, 0x2, R14 ;  /* 0x000000021b187825 */ /* 0x040fe200078e020e */
[----:B------:R1:W-:Y:S04]  /*5e80*/  STG.E.U16 desc[UR6][R12.64], R9 ;  /* 0x000000090c007986 */ /* 0x0003e8000c101506 */
[----:B------:R1:W-:Y:S04]  /*5e90*/  STG.E.U16 desc[UR6][R14.64], R17 ;  /* 0x000000110e007986 */ /* 0x0003e8000c101506 */
[----:B------:R1:W-:Y:S01]  /*5ea0*/  STG.E.U16 desc[UR6][R24.64], R19 ;  /* 0x0000001318007986 */ /* 0x0003e2000c101506 */
[----:B------:R-:W-:-:S04]  /*5eb0*/  IMAD.WIDE R56, R27, 0x2, R10 ;  /* 0x000000021b387825 */ /* 0x000fc800078e020a */
[----:B0-----:R-:W-:-:S07]  /*5ec0*/  IMAD.WIDE R20, R27, 0x2, R24 ;  /* 0x000000021b147825 */ /* 0x001fce00078e0218 */
.L_x_79:
[----:B------:R-:W-:Y:S05]  /*5ed0*/  @!P1 BRA `(.L_x_54) ;  /* 0x0000000000489947 */ /* 0x000fea0003800000 */
[----:B------:R-:W-:Y:S02]  /*5ee0*/  ISETP.NE.AND P0, PT, R26, 0x1, PT ;  /* 0x000000011a00780c */ /* 0x000fe40003f05270 */
[----:B------:R-:W-:-:S04]  /*5ef0*/  LOP3.LUT R0, R0, 0x1, RZ, 0xc0, !PT ;  /* 0x0000000100007812 */ /* 0x000fc800078ec0ff */
[----:B------:R-:W-:-:S07]  /*5f00*/  ISETP.NE.U32.AND P1, PT, R0, 0x1, PT ;  /* 0x000000010000780c */ /* 0x000fce0003f25070 */
[C---:B------:R-:W-:Y:S01]  /*5f10*/  @P0 IMAD.WIDE R10, R27.reuse, 0x2, R56 ;  /* 0x000000021b0a0825 */ /* 0x040fe200078e0238 */
[----:B------:R0:W2:Y:S03]  /*5f20*/  @P0 LDG.E.U16.CONSTANT R2, desc[UR6][R56.64] ;  /* 0x0000000638020981 */ /* 0x0000a6000c1e9500 */
[C---:B0-----:R-:W-:Y:S02]  /*5f30*/  @P0 IMAD.WIDE R56, R27.reuse, 0x2, R10 ;  /* 0x000000021b380825 */ /* 0x041fe400078e020a */
[----:B------:R-:W3:Y:S04]  /*5f40*/  @P0 LDG.E.U16.CONSTANT R10, desc[UR6][R10.64] ;  /* 0x000000060a0a0981 */ /* 0x000ee8000c1e9500 */
[----:B------:R-:W4:Y:S01]  /*5f50*/  @!P1 LDG.E.U16.CONSTANT R0, desc[UR6][R56.64] ;  /* 0x0000000638009981 */ /* 0x000f22000c1e9500 */
[----:B-1----:R-:W-:-:S04]  /*5f60*/  @P0 IMAD.WIDE R12, R27, 0x2, R20 ;  /* 0x000000021b0c0825 */ /* 0x002fc800078e0214 */
[----:B------:R-:W-:-:S04]  /*5f70*/  @P0 IMAD.WIDE R22, R3, 0x4, R22 ;  /* 0x0000000403160825 */ /* 0x000fc800078e0216 */
[----:B------:R-:W-:-:S04]  /*5f80*/  @!P1 IMAD.WIDE R22, R3, 0x2, R22 ;  /* 0x0000000203169825 */ /* 0x000fc800078e0216 */
[----:B--2--5:R-:W-:-:S05]  /*5f90*/  @P0 HFMA2 R2, R5.H0_H0, R2.H0_H0, RZ.H0_H0 ;  /* 0x2000000205020231 */ /* 0x024fca00000408ff */
[----:B------:R0:W-:Y:S01]  /*5fa0*/  @P0 STG.E.U16 desc[UR6][R20.64], R2 ;  /* 0x0000000214000986 */ /* 0x0001e2000c101506 */
[C---:B---3--:R-:W-:Y:S02]  /*5fb0*/  @P0 HFMA2 R9, R5.reuse.H0_H0, R10.H0_H0, RZ.H0_H0 ;  /* 0x2000000a05090231 */ /* 0x048fe400000408ff */
[----:B----4-:R-:W-:Y:S02]  /*5fc0*/  @!P1 HFMA2 R0, R5.H0_H0, R0.H0_H0, RZ.H0_H0 ;  /* 0x2000000005009231 */ /* 0x010fe400000408ff */
[----:B0-----:R-:W-:Y:S01]  /*5fd0*/  @P0 IMAD.WIDE R20, R27, 0x2, R12 ;  /* 0x000000021b140825 */ /* 0x001fe200078e020c */
[----:B------:R0:W-:Y:S04]  /*5fe0*/  @P0 STG.E.U16 desc[UR6][R12.64], R9 ;  /* 0x000000090c000986 */ /* 0x0001e8000c101506 */
[----:B------:R0:W-:Y:S02]  /*5ff0*/  @!P1 STG.E.U16 desc[UR6][R20.64], R0 ;  /* 0x0000000014009986 */ /* 0x0001e4000c101506 */
.L_x_54:
[----:B------:R-:W2:Y:S02]  /*6000*/  LDCU.64 UR4, c[0x0][0x3c8] ;  /* 0x00007900ff0477ac */ /* 0x000ea40008000a00 */
[----:B--2---:R-:W-:-:S04]  /*6010*/  ISETP.NE.U32.AND P0, PT, RZ, UR4, PT ;  /* 0x00000004ff007c0c */ /* 0x004fc8000bf05070 */
[----:B------:R-:W-:-:S13]  /*6020*/  ISETP.NE.AND.EX P0, PT, RZ, UR5, PT, P0 ;  /* 0x00000005ff007c0c */ /* 0x000fda000bf05300 */
[----:B------:R-:W-:Y:S05]  /*6030*/  @!P0 EXIT ;  /* 0x000000000000894d */ /* 0x000fea0003800000 */
[----:B------:R-:W-:Y:S01]  /*6040*/  ISETP.GE.AND P0, PT, R6, 0x1, PT ;  /* 0x000000010600780c */ /* 0x000fe20003f06270 */
[----:B-----5:R-:W-:-:S04]  /*6050*/  IMAD R5, R27, R6, RZ ;  /* 0x000000061b057224 */ /* 0x020fc800078e02ff */
[----:B------:R-:W-:-:S08]  /*6060*/  IMAD R8, R8, R5, RZ ;  /* 0x0000000508087224 */ /* 0x000fd000078e02ff */
[----:B------:R-:W-:Y:S05]  /*6070*/  @!P0 EXIT ;  /* 0x000000000000894d */ /* 0x000fea0003800000 */
[C---:B0-----:R-:W-:Y:S01]  /*6080*/  IADD3 R0, PT, PT, R6.reuse, -0x1, RZ ;  /* 0xffffffff06007810 */ /* 0x041fe20007ffe0ff */
[----:B------:R-:W-:Y:S01]  /*6090*/  IMAD.MOV R5, RZ, RZ, -R5 ;  /* 0x000000ffff057224 */ /* 0x000fe200078e0a05 */
[----:B------:R-:W-:Y:S02]  /*60a0*/  LOP3.LUT R16, R6, 0xf, RZ, 0xc0, !PT ;  /* 0x0000000f06107812 */ /* 0x000fe400078ec0ff */
[----:B------:R-:W-:Y:S01]  /*60b0*/  ISETP.GE.U32.AND P1, PT, R0, 0xf, PT ;  /* 0x0000000f0000780c */ /* 0x000fe20003f26070 */
[----:B------:R-:W-:Y:S01]  /*60c0*/  IMAD.MOV.U32 R0, RZ, RZ, RZ ;  /* 0x000000ffff007224 */ /* 0x000fe200078e00ff */
[----:B------:R-:W-:Y:S02]  /*60d0*/  IADD3 R7, P2, PT, R7, R8, RZ ;  /* 0x0000000807077210 */ /* 0x000fe40007f5e0ff */
[----:B------:R-:W-:Y:S02]  /*60e0*/  ISETP.NE.AND P0, PT, R16, RZ, PT ;  /* 0x000000ff1000720c */ /* 0x000fe40003f05270 */
[----:B------:R-:W-:-:S02]  /*60f0*/  LEA.HI.X.SX32 R4, R8, R4, 0x1, P2 ;  /* 0x0000000408047211 */ /* 0x000fc400010f0eff */
[----:B------:R-:W-:-:S05]  /*6100*/  SHF.R.S32.HI R3, RZ, 0x1f, R5 ;  /* 0x0000001fff037819 */ /* 0x000fca0000011405 */
[----:B------:R-:W-:Y:S05]  /*6110*/  @!P1 BRA `(.L_x_80) ;  /* 0x0000000000d49947 */ /* 0x000fea0003800000 */
[----:B-1----:R-:W-:Y:S02]  /*6120*/  LEA R14, P1, R7, UR4, 0x1 ;  /* 0x00000004070e7c11 */ /* 0x002fe4000f8208ff */
[----:B------:R-:W-:Y:S02]  /*6130*/  LEA R12, P3, R5, R22, 0x1 ;  /* 0x00000016050c7211 */ /* 0x000fe400078608ff */
[----:B------:R-:W-:Y:S02]  /*6140*/  IADD3 R14, P2, PT, R14, 0x10, RZ ;  /* 0x000000100e0e7810 */ /* 0x000fe40007f5e0ff */
[----:B------:R-:W-:Y:S02]  /*6150*/  IADD3 R12, P4, PT, R12, 0x10, RZ ;  /* 0x000000100c0c7810 */ /* 0x000fe40007f9e0ff */
[----:B------:R-:W-:Y:S02]  /*6160*/  LEA.HI.X R21, R7, UR5, R4, 0x1, P1 ;  /* 0x0000000507157c11 */ /* 0x000fe400088f0c04 */
[----:B------:R-:W-:-:S02]  /*6170*/  LEA.HI.X R13, R5, R23, R3, 0x1, P3 ;  /* 0x00000017050d7211 */ /* 0x000fc400018f0c03 */
[----:B------:R-:W-:Y:S01]  /*6180*/  LOP3.LUT R0, R6, 0x7ffffff0, RZ, 0xc0, !PT ;  /* 0x7ffffff006007812 */ /* 0x000fe200078ec0ff */
[----:B------:R-:W-:Y:S02]  /*6190*/  IMAD.X R21, RZ, RZ, R21, P2 ;  /* 0x000000ffff157224 */ /* 0x000fe400010e0615 */
[----:B------:R-:W-:Y:S01]  /*61a0*/  IMAD.X R13, RZ, RZ, R13, P4 ;  /* 0x000000ffff0d7224 */ /* 0x000fe200020e060d */
[----:B------:R-:W-:-:S07]  /*61b0*/  IADD3 R2, PT, PT, RZ, -R0, RZ ;  /* 0x80000000ff027210 */ /* 0x000fce0007ffe0ff */
.L_x_81:
[----:B------:R-:W-:Y:S01]  /*61c0*/  MOV R8, R12 ;  /* 0x0000000c00087202 */ /* 0x000fe20000000f00 */
[----:B------:R-:W-:-:S05]  /*61d0*/  IMAD.MOV.U32 R9, RZ, RZ, R13 ;  /* 0x000000ffff097224 */ /* 0x000fca00078e000d */
[----:B------:R-:W2:Y:S01]  /*61e0*/  LDG.E.U16 R13, desc[UR6][R8.64+-0x10] ;  /* 0xfffff006080d7981 */ /* 0x000ea2000c1e1500 */
[----:B-1----:R-:W-:Y:S01]  /*61f0*/  IMAD.MOV.U32 R10, RZ, RZ, R14 ;  /* 0x000000ffff0a7224 */ /* 0x002fe200078e000e */
[----:B------:R-:W-:-:S05]  /*6200*/  MOV R11, R21 ;  /* 0x00000015000b7202 */ /* 0x000fca0000000f00 */
[----:B--2---:R0:W-:Y:S04]  /*6210*/  STG.E.U16 desc[UR6][R10.64+-0x10], R13 ;  /* 0xfffff00d0a007986 */ /* 0x0041e8000c101506 */
[----:B------:R-:W2:Y:S04]  /*6220*/  LDG.E.U16 R15, desc[UR6][R8.64+-0xe] ;  /* 0xfffff206080f7981 */ /* 0x000ea8000c1e1500 */
[----:B--2---:R1:W-:Y:S04]  /*6230*/  STG.E.U16 desc[UR6][R10.64+-0xe], R15 ;  /* 0xfffff20f0a007986 */ /* 0x0043e8000c101506 */
[----:B------:R-:W2:Y:S04]  /*6240*/  LDG.E.U16 R17, desc[UR6][R8.64+-0xc] ;  /* 0xfffff40608117981 */ /* 0x000ea8000c1e1500 */
[----:B--2---:R2:W-:Y:S04]  /*6250*/  STG.E.U16 desc[UR6][R10.64+-0xc], R17 ;  /* 0xfffff4110a007986 */ /* 0x0045e8000c101506 */
[----:B------:R-:W3:Y:S04]  /*6260*/  LDG.E.U16 R19, desc[UR6][R8.64+-0xa] ;  /* 0xfffff60608137981 */ /* 0x000ee8000c1e1500 */
[----:B---3--:R3:W-:Y:S04]  /*6270*/  STG.E.U16 desc[UR6][R10.64+-0xa], R19 ;  /* 0xfffff6130a007986 */ /* 0x0087e8000c101506 */
[----:B------:R-:W4:Y:S04]  /*6280*/  LDG.E.U16 R21, desc[UR6][R8.64+-0x8] ;  /* 0xfffff80608157981 */ /* 0x000f28000c1e1500 */
[----:B----4-:R4:W-:Y:S04]  /*6290*/  STG.E.U16 desc[UR6][R10.64+-0x8], R21 ;  /* 0xfffff8150a007986 */ /* 0x0109e8000c101506 */
[----:B------:R-:W5:Y:S04]  /*62a0*/  LDG.E.U16 R25, desc[UR6][R8.64+-0x6] ;  /* 0xfffffa0608197981 */ /* 0x000f68000c1e1500 */
[----:B-----5:R5:W-:Y:S04]  /*62b0*/  STG.E.U16 desc[UR6][R10.64+-0x6], R25 ;  /* 0xfffffa190a007986 */ /* 0x020be8000c101506 */
[----:B0-----:R-:W2:Y:S04]  /*62c0*/  LDG.E.U16 R13, desc[UR6][R8.64+-0x4] ;  /* 0xfffffc06080d7981 */ /* 0x001ea8000c1e1500 */
[----:B--2---:R0:W-:Y:S04]  /*62d0*/  STG.E.U16 desc[UR6][R10.64+-0x4], R13 ;  /* 0xfffffc0d0a007986 */ /* 0x0041e8000c101506 */
[----:B-1----:R-:W2:Y:S04]  /*62e0*/  LDG.E.U16 R15, desc[UR6][R8.64+-0x2] ;  /* 0xfffffe06080f7981 */ /* 0x002ea8000c1e1500 */
[----:B--2---:R1:W-:Y:S04]  /*62f0*/  STG.E.U16 desc[UR6][R10.64+-0x2], R15 ;  /* 0xfffffe0f0a007986 */ /* 0x0043e8000c101506 */
[----:B------:R-:W2:Y:S04]  /*6300*/  LDG.E.U16 R17, desc[UR6][R8.64] ;  /* 0x0000000608117981 */ /* 0x000ea8000c1e1500 */
[----:B--2---:R2:W-:Y:S04]  /*6310*/  STG.E.U16 desc[UR6][R10.64], R17 ;  /* 0x000000110a007986 */ /* 0x0045e8000c101506 */
[----:B---3--:R-:W3:Y:S04]  /*6320*/  LDG.E.U16 R19, desc[UR6][R8.64+0x2] ;  /* 0x0000020608137981 */ /* 0x008ee8000c1e1500 */
[----:B---3--:R3:W-:Y:S04]  /*6330*/  STG.E.U16 desc[UR6][R10.64+0x2], R19 ;  /* 0x000002130a007986 */ /* 0x0087e8000c101506 */
[----:B----4-:R-:W4:Y:S04]  /*6340*/  LDG.E.U16 R21, desc[UR6][R8.64+0x4] ;  /* 0x0000040608157981 */ /* 0x010f28000c1e1500 */
[----:B----4-:R4:W-:Y:S04]  /*6350*/  STG.E.U16 desc[UR6][R10.64+0x4], R21 ;  /* 0x000004150a007986 */ /* 0x0109e8000c101506 */
[----:B-----5:R-:W5:Y:S04]  /*6360*/  LDG.E.U16 R25, desc[UR6][R8.64+0x6] ;  /* 0x0000060608197981 */ /* 0x020f68000c1e1500 */
[----:B-----5:R-:W-:Y:S04]  /*6370*/  STG.E.U16 desc[UR6][R10.64+0x6], R25 ;  /* 0x000006190a007986 */ /* 0x020fe8000c101506 */
[----:B0-----:R-:W5:Y:S04]  /*6380*/  LDG.E.U16 R13, desc[UR6][R8.64+0x8] ;  /* 0x00000806080d7981 */ /* 0x001f68000c1e1500 */
[----:B-----5:R0:W-:Y:S04]  /*6390*/  STG.E.U16 desc[UR6][R10.64+0x8], R13 ;  /* 0x0000080d0a007986 */ /* 0x0201e8000c101506 */
[----:B-1----:R-:W5:Y:S04]  /*63a0*/  LDG.E.U16 R15, desc[UR6][R8.64+0xa] ;  /* 0x00000a06080f7981 */ /* 0x002f68000c1e1500 */
[----:B-----5:R1:W-:Y:S04]  /*63b0*/  STG.E.U16 desc[UR6][R10.64+0xa], R15 ;  /* 0x00000a0f0a007986 */ /* 0x0203e8000c101506 */
[----:B--2---:R-:W2:Y:S01]  /*63c0*/  LDG.E.U16 R17, desc[UR6][R8.64+0xc] ;  /* 0x00000c0608117981 */ /* 0x004ea2000c1e1500 */
[----:B------:R-:W-:-:S05]  /*63d0*/  VIADD R2, R2, 0x10 ;  /* 0x0000001002027836 */ /* 0x000fca0000000000 */
[----:B------:R-:W-:Y:S01]  /*63e0*/  ISETP.NE.AND P1, PT, R2, RZ, PT ;  /* 0x000000ff0200720c */ /* 0x000fe20003f25270 */
[----:B--2---:R1:W-:Y:S04]  /*63f0*/  STG.E.U16 desc[UR6][R10.64+0xc], R17 ;  /* 0x00000c110a007986 */ /* 0x0043e8000c101506 */
[----:B---3--:R-:W2:Y:S01]  /*6400*/  LDG.E.U16 R19, desc[UR6][R8.64+0xe] ;  /* 0x00000e0608137981 */ /* 0x008ea2000c1e1500 */
[----:B------:R-:W-:Y:S02]  /*6410*/  IADD3 R14, P2, PT, R10, 0x20, RZ ;  /* 0x000000200a0e7810 */ /* 0x000fe40007f5e0ff */
[----:B------:R-:W-:-:S03]  /*6420*/  IADD3 R12, P3, PT, R8, 0x20, RZ ;  /* 0x00000020080c7810 */ /* 0x000fc60007f7e0ff */
[----:B----4-:R-:W-:Y:S01]  /*6430*/  IMAD.X R21, RZ, RZ, R11, P2 ;  /* 0x000000ffff157224 */ /* 0x010fe200010e060b */
[----:B0-----:R-:W-:Y:S01]  /*6440*/  IADD3.X R13, PT, PT, RZ, R9, RZ, P3, !PT ;  /* 0x00000009ff0d7210 */ /* 0x001fe20001ffe4ff */
[----:B--2---:R1:W-:Y:S01]  /*6450*/  STG.E.U16 desc[UR6][R10.64+0xe], R19 ;  /* 0x00000e130a007986 */ /* 0x0043e2000c101506 */
[----:B------:R-:W-:Y:S07]  /*6460*/  @P1 BRA `(.L_x_81) ;  /* 0xfffffffc00541947 */ /* 0x000fee000383ffff */
.L_x_80:
[----:B------:R-:W-:Y:S05]  /*6470*/  @!P0 EXIT ;  /* 0x000000000000894d */ /* 0x000fea0003800000 */
[----:B------:R-:W-:Y:S02]  /*6480*/  ISETP.GE.U32.AND P1, PT, R16, 0x8, PT ;  /* 0x000000081000780c */ /* 0x000fe40003f26070 */
[----:B-1----:R-:W-:-:S04]  /*6490*/  LOP3.LUT R12, R6, 0x7, RZ, 0xc0, !PT ;  /* 0x00000007060c7812 */ /* 0x002fc800078ec0ff */
[----:B------:R-:W-:-:S07]  /*64a0*/  ISETP.NE.AND P0, PT, R12, RZ, PT ;  /* 0x000000ff0c00720c */ /* 0x000fce0003f05270 */
[----:B------:R-:W-:Y:S06]  /*64b0*/  @!P1 BRA `(.L_x_82) ;  /* 0x0000000000649947 */ /* 0x000fec0003800000 */
[----:B------:R-:W-:-:S05]  /*64c0*/  IADD3 R9, P1, PT, R0, R5, RZ ;  /* 0x0000000500097210 */ /* 0x000fca0007f3e0ff */
[----:B------:R-:W-:Y:S01]  /*64d0*/  IMAD.X R2, RZ, RZ, R3, P1 ;  /* 0x000000ffff027224 */ /* 0x000fe200008e0603 */
[----:B------:R-:W-:-:S04]  /*64e0*/  LEA R10, P1, R9, R22, 0x1 ;  /* 0x00000016090a7211 */ /* 0x000fc800078208ff */
[----:B------:R-:W-:-:S05]  /*64f0*/  LEA.HI.X R11, R9, R23, R2, 0x1, P1 ;  /* 0x00000017090b7211 */ /* 0x000fca00008f0c02 */
[----:B------:R-:W2:Y:S01]  /*6500*/  LDG.E.U16 R13, desc[UR6][R10.64] ;  /* 0x000000060a0d7981 */ /* 0x000ea2000c1e1500 */
[----:B------:R-:W-:-:S05]  /*6510*/  IADD3 R2, P1, PT, R0, R7, RZ ;  /* 0x0000000700027210 */ /* 0x000fca0007f3e0ff */
[----:B------:R-:W-:Y:S01]  /*6520*/  IMAD.X R9, RZ, RZ, R4, P1 ;  /* 0x000000ffff097224 */ /* 0x000fe200008e0604 */
[----:B------:R-:W-:-:S04]  /*6530*/  LEA R8, P1, R2, UR4, 0x1 ;  /* 0x0000000402087c11 */ /* 0x000fc8000f8208ff */
[----:B------:R-:W-:-:S05]  /*6540*/  LEA.HI.X R9, R2, UR5, R9, 0x1, P1 ;  /* 0x0000000502097c11 */ /* 0x000fca00088f0c09 */
[----:B--2---:R0:W-:Y:S04]  /*6550*/  STG.E.U16 desc[UR6][R8.64], R13 ;  /* 0x0000000d08007986 */ /* 0x0041e8000c101506 */
[----:B------:R-:W2:Y:S04]  /*6560*/  LDG.E.U16 R15, desc[UR6][R10.64+0x2] ;  /* 0x000002060a0f7981 */ /* 0x000ea8000c1e1500 */
[----:B--2---:R1:W-:Y:S04]  /*6570*/  STG.E.U16 desc[UR6][R8.64+0x2], R15 ;  /* 0x0000020f08007986 */ /* 0x0043e8000c101506 */
[----:B------:R-:W2:Y:S04]  /*6580*/  LDG.E.U16 R17, desc[UR6][R10.64+0x4] ;  /* 0x000004060a117981 */ /* 0x000ea8000c1e1500 */
[----:B--2---:R2:W-:Y:S04]  /*6590*/  STG.E.U16 desc[UR6][R8.64+0x4], R17 ;  /* 0x0000041108007986 */ /* 0x0045e8000c101506 */
[----:B------:R-:W3:Y:S04]  /*65a0*/  LDG.E.U16 R19, desc[UR6][R10.64+0x6] ;  /* 0x000006060a137981 */ /* 0x000ee8000c1e1500 */
[----:B---3--:R2:W-:Y:S04]  /*65b0*/  STG.E.U16 desc[UR6][R8.64+0x6], R19 ;  /* 0x0000061308007986 */ /* 0x0085e8000c101506 */
[----:B------:R-:W3:Y:S04]  /*65c0*/  LDG.E.U16 R21, desc[UR6][R10.64+0x8] ;  /* 0x000008060a157981 */ /* 0x000ee8000c1e1500 */
[----:B---3--:R2:W-:Y:S04]  /*65d0*/  STG.E.U16 desc[UR6][R8.64+0x8], R21 ;  /* 0x0000081508007986 */ /* 0x0085e8000c101506 */
[----:B------:R-:W3:Y:S04]  /*65e0*/  LDG.E.U16 R25, desc[UR6][R10.64+0xa] ;  /* 0x00000a060a197981 */ /* 0x000ee8000c1e1500 */
[----:B---3--:R2:W-:Y:S04]  /*65f0*/  STG.E.U16 desc[UR6][R8.64+0xa], R25 ;  /* 0x00000a1908007986 */ /* 0x0085e8000c101506 */
[----:B0-----:R-:W3:Y:S04]  /*6600*/  LDG.E.U16 R13, desc[UR6][R10.64+0xc] ;  /* 0x00000c060a0d7981 */ /* 0x001ee8000c1e1500 */
[----:B---3--:R2:W-:Y:S04]  /*6610*/  STG.E.U16 desc[UR6][R8.64+0xc], R13 ;  /* 0x00000c0d08007986 */ /* 0x0085e8000c101506 */
[----:B-1----:R-:W3:Y:S01]  /*6620*/  LDG.E.U16 R15, desc[UR6][R10.64+0xe] ;  /* 0x00000e060a0f7981 */ /* 0x002ee2000c1e1500 */
[----:B------:R-:W-:-:S03]  /*6630*/  IADD3 R0, PT, PT, R0, 0x8, RZ ;  /* 0x0000000800007810 */ /* 0x000fc60007ffe0ff */
[----:B---3--:R2:W-:Y:S04]  /*6640*/  STG.E.U16 desc[UR6][R8.64+0xe], R15 ;  /* 0x00000e0f08007986 */ /* 0x0085e8000c101506 */
.L_x_82:
[----:B------:R-:W-:Y:S05]  /*6650*/  @!P0 EXIT ;  /* 0x000000000000894d */ /* 0x000fea0003800000 */
[----:B------:R-:W-:Y:S02]  /*6660*/  ISETP.GE.U32.AND P1, PT, R12, 0x4, PT ;  /* 0x000000040c00780c */ /* 0x000fe40003f26070 */
[----:B------:R-:W-:-:S04]  /*6670*/  LOP3.LUT R2, R6, 0x3, RZ, 0xc0, !PT ;  /* 0x0000000306027812 */ /* 0x000fc800078ec0ff */
[----:B------:R-:W-:-:S07]  /*6680*/  ISETP.NE.AND P0, PT, R2, RZ, PT ;  /* 0x000000ff0200720c */ /* 0x000fce0003f05270 */
[----:B------:R-:W-:Y:S06]  /*6690*/  @!P1 BRA `(.L_x_83) ;  /* 0x0000000000449947 */ /* 0x000fec0003800000 */
[----:B--2---:R-:W-:-:S05]  /*66a0*/  IADD3 R9, P1, PT, R0, R5, RZ ;  /* 0x0000000500097210 */ /* 0x004fca0007f3e0ff */
        /* <DEDUP_REMOVED lines=13> */
[----:B------:R-:W2:Y:S01]  /*6780*/  LDG.E.U16 R19, desc[UR6][R10.64+0x6] ;  /* 0x000006060a137981 */ /* 0x000ea2000c1e1500 */
[----:B------:R-:W-:-:S03]  /*6790*/  IADD3 R0, PT, PT, R0, 0x4, RZ ;  /* 0x0000000400007810 */ /* 0x000fc60007ffe0ff */
[----:B--2---:R0:W-:Y:S04]  /*67a0*/  STG.E.U16 desc[UR6][R8.64+0x6], R19 ;  /* 0x0000061308007986 */ /* 0x0041e8000c101506 */
.L_x_83:
[----:B------:R-:W-:Y:S05]  /*67b0*/  @!P0 EXIT ;  /* 0x000000000000894d */ /* 0x000fea0003800000 */
[C---:B------:R-:W-:Y:S02]  /*67c0*/  IADD3 R5, P0, PT, R0.reuse, R5, RZ ;  /* 0x0000000500057210 */ /* 0x040fe40007f1e0ff */
[----:B------:R-:W-:Y:S02]  /*67d0*/  IADD3 R7, P1, PT, R0, R7, RZ ;  /* 0x0000000700077210 */ /* 0x000fe40007f3e0ff */
[----:B------:R-:W-:Y:S01]  /*67e0*/  IADD3 R0, PT, PT, RZ, -R2, RZ ;  /* 0x80000002ff007210 */ /* 0x000fe20007ffe0ff */
[----:B------:R-:W-:Y:S01]  /*67f0*/  IMAD.X R3, RZ, RZ, R3, P0 ;  /* 0x000000ffff037224 */ /* 0x000fe200000e0603 */
[----:B0-2---:R-:W-:Y:S01]  /*6800*/  LEA R8, P0, R5, R22, 0x1 ;  /* 0x0000001605087211 */ /* 0x005fe200078008ff */
[----:B------:R-:W-:Y:S01]  /*6810*/  IMAD.X R4, RZ, RZ, R4, P1 ;  /* 0x000000ffff047224 */ /* 0x000fe200008e0604 */
[----:B------:R-:W-:Y:S02]  /*6820*/  LEA R6, P2, R7, UR4, 0x1 ;  /* 0x0000000407067c11 */ /* 0x000fe4000f8408ff */
[----:B------:R-:W-:-:S02]  /*6830*/  LEA.HI.X R9, R5, R23, R3, 0x1, P0 ;  /* 0x0000001705097211 */ /* 0x000fc400000f0c03 */
[----:B------:R-:W-:-:S09]  /*6840*/  LEA.HI.X R7, R7, UR5, R4, 0x1, P2 ;  /* 0x0000000507077c11 */ /* 0x000fd200090f0c04 */
.L_x_84:
[----:B0-----:R-:W-:Y:S02]  /*6850*/  IMAD.MOV.U32 R2, RZ, RZ, R8 ;  /* 0x000000ffff027224 */ /* 0x001fe400078e0008 */
[----:B------:R-:W-:-:S05]  /*6860*/  IMAD.MOV.U32 R3, RZ, RZ, R9 ;  /* 0x000000ffff037224 */ /* 0x000fca00078e0009 */
[----:B------:R0:W2:Y:S01]  /*6870*/  LDG.E.U16 R5, desc[UR6][R2.64] ;  /* 0x0000000602057981 */ /* 0x0000a2000c1e1500 */
[----:B------:R-:W-:Y:S01]  /*6880*/  VIADD R0, R0, 0x1 ;  /* 0x0000000100007836 */ /* 0x000fe20000000000 */
[----:B------:R-:W-:-:S04]  /*6890*/  IADD3 R8, P1, PT, R8, 0x2, RZ ;  /* 0x0000000208087810 */ /* 0x000fc80007f3e0ff */
[----:B------:R-:W-:Y:S02]  /*68a0*/  ISETP.NE.AND P0, PT, R0, RZ, PT ;  /* 0x000000ff0000720c */ /* 0x000fe40003f05270 */
[----:B------:R-:W-:Y:S02]  /*68b0*/  IADD3.X R9, PT, PT, RZ, R9, RZ, P1, !PT ;  /* 0x00000009ff097210 */ /* 0x000fe40000ffe4ff */
[----:B0-----:R-:W-:Y:S01]  /*68c0*/  MOV R2, R6 ;  /* 0x0000000600027202 */ /* 0x001fe20000000f00 */
[----:B------:R-:W-:Y:S01]  /*68d0*/  IMAD.MOV.U32 R3, RZ, RZ, R7 ;  /* 0x000000ffff037224 */ /* 0x000fe200078e0007 */
[----:B------:R-:W-:-:S05]  /*68e0*/  IADD3 R6, P2, PT, R6, 0x2, RZ ;  /* 0x0000000206067810 */ /* 0x000fca0007f5e0ff */
[----:B------:R-:W-:Y:S01]  /*68f0*/  IMAD.X R7, RZ, RZ, R7, P2 ;  /* 0x000000ffff077224 */ /* 0x000fe200010e0607 */
[----:B--2---:R0:W-:Y:S01]  /*6900*/  STG.E.U16 desc[UR6][R2.64], R5 ;  /* 0x0000000502007986 */ /* 0x0041e2000c101506 */
[----:B------:R-:W-:Y:S06]  /*6910*/  @P0 BRA `(.L_x_84) ;  /* 0xfffffffc00cc0947 */ /* 0x000fec000383ffff */
[----:B------:R-:W-:Y:S05]  /*6920*/  EXIT ;  /* 0x000000000000794d */ /* 0x000fea0003800000 */
.L_x_85:
        /* <DEDUP_REMOVED lines=13> */
.L_x_107:


//--------------------- .text._Z25selective_scan_fwd_kernelIfEvPKT_S2_S2_S2_S2_S2_S2_PS0_S3_S3_iiii --------------------------
	.section	.text._Z25selective_scan_fwd_kernelIfEvPKT_S2_S2_S2_S2_S2_S2_PS0_S3_S3_iiii,"ax",@progbits
	.align	128
        .global         _Z25selective_scan_fwd_kernelIfEvPKT_S2_S2_S2_S2_S2_S2_PS0_S3_S3_iiii
        .type           _Z25selective_scan_fwd_kernelIfEvPKT_S2_S2_S2_S2_S2_S2_PS0_S3_S3_iiii,@function
        .size           _Z25selective_scan_fwd_kernelIfEvPKT_S2_S2_S2_S2_S2_S2_PS0_S3_S3_iiii,(.L_x_108 - _Z25selective_scan_fwd_kernelIfEvPKT_S2_S2_S2_S2_S2_S2_PS0_S3_S3_iiii)
        .other          _Z25selective_scan_fwd_kernelIfEvPKT_S2_S2_S2_S2_S2_S2_PS0_S3_S3_iiii,@"STO_CUDA_ENTRY STV_DEFAULT"
_Z25selective_scan_fwd_kernelIfEvPKT_S2_S2_S2_S2_S2_S2_PS0_S3_S3_iiii:
.text._Z25selective_scan_fwd_kernelIfEvPKT_S2_S2_S2_S2_S2_S2_PS0_S3_S3_iiii:
        /* <DEDUP_REMOVED lines=13> */
[----:B------:R-:W-:Y:S02]  /*00d0*/  IABS R7, R0 ;  /* 0x0000000000077213 */ /* 0x000fe40000000000 */
[----:B------:R-:W1:Y:S01]  /*00e0*/  I2F.RP R4, R6 ;  /* 0x0000000600047306 */ /* 0x000e620000209400 */
[----:B------:R-:W2:Y:S01]  /*00f0*/  LDCU UR5, c[0x0][0x3dc] ;  /* 0x00007b80ff0577ac */ /* 0x000ea20008000800 */
[----:B------:R-:W3:Y:S01]  /*0100*/  LDCU.128 UR12, c[0x0][0x380] ;  /* 0x00007000ff0c77ac */ /* 0x000ee20008000c00 */
[----:B------:R-:W4:Y:S01]  /*0110*/  LDCU.64 UR8, c[0x0][0x3c0] ;  /* 0x00007800ff0877ac */ /* 0x000f220008000a00 */
[----:B------:R-:W5:Y:S04]  /*0120*/  LDCU.64 UR6, c[0x0][0x3b8] ;  /* 0x00007700ff0677ac */ /* 0x000f680008000a00 */
[----:B-1----:R-:W1:Y:S01]  /*0130*/  MUFU.RCP R4, R4 ;  /* 0x0000000400047308 */ /* 0x002e620000001000 */
[----:B0-----:R-:W-:Y:S01]  /*0140*/  UISETP.GE.AND UP0, UPT, UR4, 0x1, UPT ;  /* 0x000000010400788c */ /* 0x001fe2000bf06270 */
[----:B------:R-:W0:Y:S01]  /*0150*/  LDCU.64 UR10, c[0x0][0x358] ;  /* 0x00006b00ff0a77ac */ /* 0x000e220008000a00 */
[----:B-1----:R-:W-:-:S05]  /*0160*/  VIADD R2, R4, 0xffffffe ;  /* 0x0ffffffe04027836 */ /* 0x002fca0000000000 */
[----:B------:R1:W2:Y:S02]  /*0170*/  F2I.FTZ.U32.TRUNC.NTZ R3, R2 ;  /* 0x0000000200037305 */ /* 0x0002a4000021f000 */
[----:B-1----:R-:W-:Y:S01]  /*0180*/  IMAD.MOV.U32 R2, RZ, RZ, RZ ;  /* 0x000000ffff027224 */ /* 0x002fe200078e00ff */
[----:B--2---:R-:W-:-:S05]  /*0190*/  IADD3 R5, PT, PT, RZ, -R3, RZ ;  /* 0x80000003ff057210 */ /* 0x004fca0007ffe0ff */
[----:B------:R-:W-:-:S04]  /*01a0*/  IMAD R5, R5, R6, RZ ;  /* 0x0000000605057224 */ /* 0x000fc800078e02ff */
[----:B------:R-:W-:Y:S01]  /*01b0*/  IMAD.HI.U32 R3, R3, R5, R2 ;  /* 0x0000000503037227 */ /* 0x000fe200078e0002 */
[----:B------:R-:W-:-:S03]  /*01c0*/  LOP3.LUT R2, R0, R11, RZ, 0x3c, !PT ;  /* 0x0000000b00027212 */ /* 0x000fc600078e3cff */
[----:B------:R-:W-:Y:S01]  /*01d0*/  IMAD.MOV.U32 R5, RZ, RZ, R7 ;  /* 0x000000ffff057224 */ /* 0x000fe200078e0007 */
[----:B------:R-:W-:-:S03]  /*01e0*/  ISETP.GE.AND P2, PT, R2, RZ, PT ;  /* 0x000000ff0200720c */ /* 0x000fc60003f46270 */
[----:B------:R-:W-:-:S05]  /*01f0*/  IMAD.HI.U32 R36, R3, R5, RZ ;  /* 0x0000000503247227 */ /* 0x000fca00078e00ff */
[----:B------:R-:W-:-:S05]  /*0200*/  IADD3 R3, PT, PT, -R36, RZ, RZ ;  /* 0x000000ff24037210 */ /* 0x000fca0007ffe1ff */
[----:B------:R-:W-:-:S05]  /*0210*/  IMAD R3, R6, R3, R5 ;  /* 0x0000000306037224 */ /* 0x000fca00078e0205 */
[----:B------:R-:W-:-:S13]  /*0220*/  ISETP.GT.U32.AND P1, PT, R6, R3, PT ;  /* 0x000000030600720c */ /* 0x000fda0003f24070 */
[----:B------:R-:W-:Y:S02]  /*0230*/  @!P1 IMAD.IADD R3, R3, 0x1, -R6 ;  /* 0x0000000103039824 */ /* 0x000fe400078e0a06 */
[----:B------:R-:W-:Y:S01]  /*0240*/  @!P1 VIADD R36, R36, 0x1 ;  /* 0x0000000124249836 */ /* 0x000fe20000000000 */
[----:B------:R-:W-:Y:S02]  /*0250*/  ISETP.NE.AND P1, PT, R11, RZ, PT ;  /* 0x000000ff0b00720c */ /* 0x000fe40003f25270 */
[----:B------:R-:W-:Y:S01]  /*0260*/  ISETP.GE.U32.AND P0, PT, R3, R6, PT ;  /* 0x000000060300720c */ /* 0x000fe20003f06070 */
[----:B------:R-:W-:-:S12]  /*0270*/  IMAD R3, R11, UR4, RZ ;  /* 0x000000040b037c24 */ /* 0x000fd8000f8e02ff */
[----:B------:R-:W-:-:S05]  /*0280*/  @P0 IADD3 R36, PT, PT, R36, 0x1, RZ ;  /* 0x0000000124240810 */ /* 0x000fca0007ffe0ff */
[----:B------:R-:W-:Y:S01]  /*0290*/  @!P2 IMAD.MOV R36, RZ, RZ, -R36 ;  /* 0x000000ffff24a224 */ /* 0x000fe200078e0a24 */
[----:B------:R-:W-:-:S05]  /*02a0*/  @!P1 LOP3.LUT R36, RZ, R11, RZ, 0x33, !PT ;  /* 0x0000000bff249212 */ /* 0x000fca00078e33ff */
[----:B------:R-:W-:-:S04]  /*02b0*/  IMAD.MOV R5, RZ, RZ, -R36 ;  /* 0x000000ffff057224 */ /* 0x000fc800078e0a24 */
[----:B------:R-:W-:Y:S02]  /*02c0*/  IMAD R5, R11, R5, R0 ;  /* 0x000000050b057224 */ /* 0x000fe400078e0200 */
[----:B------:R-:W-:Y:S02]  /*02d0*/  IMAD R0, R36, R3, RZ ;  /* 0x0000000324007224 */ /* 0x000fe400078e02ff */
[----:B------:R-:W1:Y:S01]  /*02e0*/  LDC.64 R2, c[0x0][0x3a8] ;  /* 0x0000ea00ff027b82 */ /* 0x000e620000000a00 */
[----:B------:R-:W-:Y:S01]  /*02f0*/  SHF.R.S32.HI R7, RZ, 0x1f, R5 ;  /* 0x0000001fff077819 */ /* 0x000fe20000011405 */
[C---:B------:R-:W-:Y:S01]  /*0300*/  IMAD R37, R5.reuse, UR5, RZ ;  /* 0x0000000505257c24 */ /* 0x040fe2000f8e02ff */
[----:B------:R-:W-:Y:S01]  /*0310*/  IADD3 R12, P0, PT, R5, R0, RZ ;  /* 0x00000000050c7210 */ /* 0x000fe20007f1e0ff */
[----:B------:R-:W-:-:S03]  /*0320*/  IMAD R4, R0, UR5, RZ ;  /* 0x0000000500047c24 */ /* 0x000fc6000f8e02ff */
[----:B------:R-:W-:Y:S02]  /*0330*/  LEA.HI.X.SX32 R7, R0, R7, 0x1, P0 ;  /* 0x0000000700077211 */ /* 0x000fe400000f0eff */
[----:B------:R-:W-:Y:S02]  /*0340*/  SHF.R.S32.HI R32, RZ, 0x1f, R37 ;  /* 0x0000001fff207819 */ /* 0x000fe40000011425 */
[----:B------:R-:W-:Y:S02]  /*0350*/  IADD3 R35, P0, PT, R4, R37, RZ ;  /* 0x0000002504237210 */ /* 0x000fe40007f1e0ff */
[C---:B------:R-:W-:Y:S02]  /*0360*/  SHF.L.U64.HI R13, R12.reuse, 0x2, R7 ;  /* 0x000000020c0d7819 */ /* 0x040fe40000010207 */
[----:B------:R-:W-:Y:S02]  /*0370*/  SHF.L.U32 R12, R12, 0x2, RZ ;  /* 0x000000020c0c7819 */ /* 0x000fe400000006ff */
[----:B------:R-:W-:-:S02]  /*0380*/  LEA.HI.X.SX32 R4, R4, R32, 0x1, P0 ;  /* 0x0000002004047211 */ /* 0x000fc400000f0eff */
[C---:B---3--:R-:W-:Y:S02]  /*0390*/  IADD3 R6, P0, PT, R12.reuse, UR12, RZ ;  /* 0x0000000c0c067c10 */ /* 0x048fe4000ff1e0ff */
[C---:B------:R-:W-:Y:S02]  /*03a0*/  IADD3 R0, P1, PT, R12.reuse, UR14, RZ ;  /* 0x0000000e0c007c10 */ /* 0x040fe4000ff3e0ff */
[----:B----4-:R-:W-:Y:S01]  /*03b0*/  LEA R34, P3, R35, UR8, 0x2 ;  /* 0x0000000823227c11 */ /* 0x010fe2000f8610ff */
[----:B-1----:R-:W-:Y:S01]  /*03c0*/  IMAD.WIDE R2, R5, 0x4, R2 ;  /* 0x0000000405027825 */ /* 0x002fe200078e0202 */
[----:B-----5:R-:W-:Y:S02]  /*03d0*/  IADD3 R12, P2, PT, R12, UR6, RZ ;  /* 0x000000060c0c7c10 */ /* 0x020fe4000ff5e0ff */
[C---:B------:R-:W-:Y:S02]  /*03e0*/  IADD3.X R7, PT, PT, R13.reuse, UR13, RZ, P0, !PT ;  /* 0x0000000d0d077c10 */ /* 0x040fe400087fe4ff */
[----:B------:R-:W-:-:S02]  /*03f0*/  IADD3.X R10, PT, PT, R13, UR15, RZ, P1, !PT ;  /* 0x0000000f0d0a7c10 */ /* 0x000fc40008ffe4ff */
[----:B------:R-:W-:Y:S02]  /*0400*/  LEA.HI.X R35, R35, UR9, R4, 0x2, P3 ;  /* 0x0000000923237c11 */ /* 0x000fe400098f1404 */
[----:B------:R-:W-:Y:S01]  /*0410*/  IADD3.X R13, PT, PT, R13, UR7, RZ, P2, !PT ;  /* 0x000000070d0d7c10 */ /* 0x000fe200097fe4ff */
[----:B0-----:R-:W-:Y:S06]  /*0420*/  BRA.U !UP0, `(.L_x_86) ;  /* 0x00000011086c7547 */ /* 0x001fec000b800000 */
[----:B------:R0:W5:Y:S01]  /*0430*/  LDG.E.CONSTANT R33, desc[UR10][R2.64] ;  /* 0x0000000a02217981 */ /* 0x000162000c1e9900 */
[----:B------:R-:W1:Y:S01]  /*0440*/  LDC.64 R8, c[0x0][0x3b0] ;  /* 0x0000ec00ff087b82 */ /* 0x000e620000000a00 */
[----:B------:R-:W-:Y:S02]  /*0450*/  UIMAD UR4, UR4, UR5, URZ ;  /* 0x00000005040472a4 */ /* 0x000fe4000f8e02ff */
[----:B------:R-:W-:Y:S01]  /*0460*/  IMAD R31, R11, UR5, RZ ;  /* 0x000000050b1f7c24 */ /* 0x000fe2000f8e02ff */
[----:B------:R-:W-:Y:S01]  /*0470*/  ULOP3.LUT UR8, UR5, 0x3, URZ, 0xc0, !UPT ;  /* 0x0000000305087892 */ /* 0x000fe2000f8ec0ff */
[----:B------:R-:W-:Y:S01]  /*0480*/  IMAD.MOV.U32 R4, RZ, RZ, R0 ;  /* 0x000000ffff047224 */ /* 0x000fe200078e0000 */
[----:B------:R-:W-:Y:S01]  /*0490*/  ULOP3.LUT UR5, UR5, 0x7ffffffc, URZ, 0xc0, !UPT ;  /* 0x7ffffffc05057892 */ /* 0x000fe2000f8ec0ff */
[C---:B------:R-:W-:Y:S01]  /*04a0*/  IMAD R28, R36.reuse, R31, RZ ;  /* 0x0000001f241c7224 */ /* 0x040fe200078e02ff */
[C---:B------:R-:W-:Y:S01]  /*04b0*/  SHF.L.U64.HI R30, R37.reuse, 0x2, R32 ;  /* 0x00000002251e7819 */ /* 0x040fe20000010220 */
[----:B------:R-:W-:Y:S01]  /*04c0*/  IMAD R29, R36, UR4, RZ ;  /* 0x00000004241d7c24 */ /* 0x000fe2000f8e02ff */
[----:B------:R-:W-:Y:S01]  /*04d0*/  SHF.L.U32 R26, R37, 0x2, RZ ;  /* 0x00000002251a7819 */ /* 0x000fe200000006ff */
[----:B------:R-:W-:Y:S01]  /*04e0*/  IMAD.MOV.U32 R5, RZ, RZ, R10 ;  /* 0x000000ffff057224 */ /* 0x000fe200078e000a */
[----:B------:R-:W-:Y:S01]  /*04f0*/  SHF.R.S32.HI R24, RZ, 0x1f, R28 ;  /* 0x0000001fff187819 */ /* 0x000fe2000001141c */
[----:B------:R-:W-:Y:S01]  /*0500*/  IMAD.MOV R27, RZ, RZ, -R31 ;  /* 0x000000ffff1b7224 */ /* 0x000fe200078e0a1f */
[----:B------:R-:W-:Y:S01]  /*0510*/  SHF.R.S32.HI R25, RZ, 0x1f, R29 ;  /* 0x0000001fff197819 */ /* 0x000fe2000001141d */
[----:B------:R-:W-:Y:S01]  /*0520*/  UIADD3 UR7, UPT, UPT, -UR5, URZ, URZ ;  /* 0x000000ff05077290 */ /* 0x000fe2000fffe1ff */
[----:B------:R-:W-:Y:S01]  /*0530*/  UMOV UR4, URZ ;  /* 0x000000ff00047c82 */ /* 0x000fe20008000000 */
[----:B01----:R-:W-:-:S10]  /*0540*/  IMAD.WIDE R8, R28, 0x4, R8 ;  /* 0x000000041c087825 */ /* 0x003fd400078e0208 */
.L_x_98:
[----:B------:R-:W0:Y:S01]  /*0550*/  LDC R10, c[0x0][0x3dc] ;  /* 0x0000f700ff0a7b82 */ /* 0x000e220000000800 */
[----:B-1---5:R1:W5:Y:S01]  /*0560*/  LDG.E.CONSTANT R23, desc[UR10][R6.64] ;  /* 0x0000000a06177981 */ /* 0x022362000c1e9900 */
[----:B------:R-:W-:Y:S02]  /*0570*/  HFMA2 R22, -RZ, RZ, 0, 0 ;  /* 0x00000000ff167431 */ /* 0x000fe400000001ff */
[----:B------:R-:W-:Y:S01]  /*0580*/  IMAD.MOV.U32 R2, RZ, RZ, R12 ;  /* 0x000000ffff027224 */ /* 0x000fe200078e000c */
[----:B------:R-:W-:Y:S02]  /*0590*/  MOV R3, R13 ;  /* 0x0000000d00037202 */ /* 0x000fe40000000f00 */
[C---:B0-----:R-:W-:Y:S01]  /*05a0*/  ISETP.GE.AND P0, PT, R10.reuse, 0x1, PT ;  /* 0x000000010a00780c */ /* 0x041fe20003f06270 */
[----:B------:R-:W-:-:S05]  /*05b0*/  IMAD R38, R10, UR4, RZ ;  /* 0x000000040a267c24 */ /* 0x000fca000f8e02ff */
[----:B------:R-:W-:-:S04]  /*05c0*/  IADD3 R39, P1, PT, R29, R38, RZ ;  /* 0x000000261d277210 */ /* 0x000fc80007f3e0ff */
[----:B------:R-:W-:-:S03]  /*05d0*/  LEA.HI.X.SX32 R38, R38, R25, 0x1, P1 ;  /* 0x0000001926267211 */ /* 0x000fc600008f0eff */
[----:B-12---:R-:W-:Y:S06]  /*05e0*/  @!P0 BRA `(.L_x_87) ;  /* 0x0000000c00d08947 */ /* 0x006fec0003800000 */
[----:B------:R-:W-:Y:S01]  /*05f0*/  ISETP.GE.U32.AND P0, PT, R10, 0x4, PT ;  /* 0x000000040a00780c */ /* 0x000fe20003f06070 */
[----:B------:R0:W5:Y:S01]  /*0600*/  LDG.E.CONSTANT R0, desc[UR10][R4.64] ;  /* 0x0000000a04007981 */ /* 0x000162000c1e9900 */
[----:B------:R-:W-:Y:S01]  /*0610*/  IMAD.MOV.U32 R22, RZ, RZ, RZ ;  /* 0x000000ffff167224 */ /* 0x000fe200078e00ff */
[----:B------:R-:W-:-:S10]  /*0620*/  MOV R40, RZ ;  /* 0x000000ff00287202 */ /* 0x000fd40000000f00 */
[----:B0-----:R-:W-:Y:S05]  /*0630*/  @!P0 BRA `(.L_x_88) ;  /* 0x0000000800148947 */ /* 0x001fea0003800000 */
[----:B------:R-:W-:Y:S01]  /*0640*/  IADD3 R13, P0, PT, R34, 0x8, RZ ;  /* 0x00000008220d7810 */ /* 0x000fe20007f1e0ff */
[----:B------:R-:W-:Y:S01]  /*0650*/  HFMA2 R22, -RZ, RZ, 0, 0 ;  /* 0x00000000ff167431 */ /* 0x000fe200000001ff */
[C---:B------:R-:W-:Y:S01]  /*0660*/  SHF.L.U64.HI R40, R39.reuse, 0x2, R38 ;  /* 0x0000000227287819 */ /* 0x040fe20000010226 */
[----:B------:R-:W-:Y:S01]  /*0670*/  IMAD.SHL.U32 R41, R39, 0x4, RZ ;  /* 0x0000000427297824 */ /* 0x000fe200078e00ff */
[----:B------:R-:W-:Y:S01]  /*0680*/  MOV R45, R30 ;  /* 0x0000001e002d7202 */ /* 0x000fe20000000f00 */
[----:B------:R-:W-:Y:S01]  /*0690*/  IMAD.MOV.U32 R43, RZ, RZ, R26 ;  /* 0x000000ffff2b7224 */ /* 0x000fe200078e001a */
[----:B------:R-:W0:Y:S01]  /*06a0*/  LDCU.64 UR18, c[0x0][0x3b0] ;  /* 0x00007600ff1277ac */ /* 0x000e220008000a00 */
[----:B------:R-:W-:Y:S01]  /*06b0*/  IMAD.X R16, RZ, RZ, R35, P0 ;  /* 0x000000ffff107224 */ /* 0x000fe200000e0623 */
[----:B------:R-:W1:Y:S01]  /*06c0*/  LDCU.64 UR16, c[0x0][0x3a0] ;  /* 0x00007400ff1077ac */ /* 0x000e620008000a00 */
[----:B------:R-:W2:Y:S01]  /*06d0*/  LDCU.128 UR12, c[0x0][0x390] ;  /* 0x00007200ff0c77ac */ /* 0x000ea20008000c00 */
[----:B------:R-:W-:-:S05]  /*06e0*/  UMOV UR6, UR7 ;  /* 0x0000000700067c82 */ /* 0x000fca0008000000 */
.L_x_94:
[----:B--2---:R-:W-:-:S04]  /*06f0*/  IADD3 R10, P0, PT, R43, UR12, RZ ;  /* 0x0000000c2b0a7c10 */ /* 0x004fc8000ff1e0ff */
[----:B---3--:R-:W-:-:S05]  /*0700*/  IADD3.X R11, PT, PT, R45, UR13, RZ, P0, !PT ;  /* 0x0000000d2d0b7c10 */ /* 0x008fca00087fe4ff */
[----:B------:R-:W2:Y:S01]  /*0710*/  LDG.E.CONSTANT R47, desc[UR10][R10.64] ;  /* 0x0000000a0a2f7981 */ /* 0x000ea2000c1e9900 */
[----:B------:R-:W-:Y:S01]  /*0720*/  UISETP.NE.AND UP0, UPT, UR4, URZ, UPT ;  /* 0x000000ff0400728c */ /* 0x000fe2000bf05270 */
[----:B------:R-:W-:Y:S01]  /*0730*/  MOV R14, R13 ;  /* 0x0000000d000e7202 */ /* 0x000fe20000000f00 */
[----:B------:R-:W-:Y:S01]  /*0740*/  IMAD.MOV.U32 R15, RZ, RZ, R16 ;  /* 0x000000ffff0f7224 */ /* 0x000fe200078e0010 */
[C---:B------:R-:W-:Y:S02]  /*0750*/  IADD3 R12, P0, PT, R41.reuse, UR14, RZ ;  /* 0x0000000e290c7c10 */ /* 0x040fe4000ff1e0ff */
[----:B-1----:R-:W-:Y:S01]  /*0760*/  IADD3 R16, P1, PT, R41, UR16, RZ ;  /* 0x0000001029107c10 */ /* 0x002fe2000ff3e0ff */
[----:B------:R-:W-:Y:S01]  /*0770*/  IMAD.WIDE R20, R27, 0x4, R14 ;  /* 0x000000041b147825 */ /* 0x000fe200078e020e */
[----:B------:R-:W-:Y:S02]  /*0780*/  IADD3 R18, P2, PT, R8, R43, RZ ;  /* 0x0000002b08127210 */ /* 0x000fe40007f5e0ff */
[----:B------:R-:W-:-:S02]  /*0790*/  IADD3.X R13, PT, PT, R40, UR15, RZ, P0, !PT ;  /* 0x0000000f280d7c10 */ /* 0x000fc400087fe4ff */
[----:B------:R-:W-:Y:S02]  /*07a0*/  IADD3.X R17, PT, PT, R40, UR17, RZ, P1, !PT ;  /* 0x0000001128117c10 */ /* 0x000fe40008ffe4ff */
[----:B------:R-:W-:Y:S01]  /*07b0*/  IADD3.X R19, PT, PT, R9, R45, RZ, P2, !PT ;  /* 0x0000002d09137210 */ /* 0x000fe200017fe4ff */
[----:B--2--5:R-:W-:Y:S01]  /*07c0*/  FMUL R54, R0, R47 ;  /* 0x0000002f00367220 */ /* 0x024fe20000400000 */
[----:B------:R-:W-:Y:S06]  /*07d0*/  BRA.U UP0, `(.L_x_89) ;  /* 0x0000000100187547 */ /* 0x000fec000b800000 */
[----:B0-----:R-:W-:Y:S01]  /*07e0*/  UISETP.NE.U32.AND UP0, UPT, UR18, URZ, UPT ;  /* 0x000000ff1200728c */ /* 0x001fe2000bf05070 */
[----:B------:R-:W-:-:S03]  /*07f0*/  IMAD.MOV.U32 R46, RZ, RZ, RZ ;  /* 0x000000ffff2e7224 */ /* 0x000fc600078e00ff */
[----:B------:R-:W-:-:S09]  /*0800*/  UISETP.NE.AND.EX UP0, UPT, UR19, URZ, UPT, UP0 ;  /* 0x000000ff1300728c */ /* 0x000fd2000bf05300 */
[----:B------:R-:W-:Y:S05]  /*0810*/  BRA.U !UP0, `(.L_x_90) ;  /* 0x00000001080c7547 */ /* 0x000fea000b800000 */
[----:B------:R2:W5:Y:S01]  /*0820*/  LDG.E.CONSTANT R46, desc[UR10][R18.64] ;  /* 0x0000000a122e7981 */ /* 0x000562000c1e9900 */
[----:B------:R-:W-:Y:S05]  /*0830*/  BRA `(.L_x_90) ;  /* 0x0000000000047947 */ /* 0x000fea0003800000 */
.L_x_89:
[----:B------:R1:W5:Y:S02]  /*0840*/  LDG.E R46, desc[UR10][R20.64+-0x8] ;  /* 0xfffff80a142e7981 */ /* 0x000364000c1e1900 */
.L_x_90:
[----:B------:R-:W3:Y:S04]  /*0850*/  LDG.E.CONSTANT R57, desc[UR10][R10.64+0x4] ;  /* 0x0000040a0a397981 */ /* 0x000ee8000c1e9900 */
[----:B------:R-:W4:Y:S04]  /*0860*/  LDG.E.CONSTANT R61, desc[UR10][R10.64+0x8] ;  /* 0x0000080a0a3d7981 */ /* 0x000f28000c1e9900 */
[----:B------:R-:W2:Y:S01]  /*0870*/  LDG.E.CONSTANT R53, desc[UR10][R12.64] ;  /* 0x0000000a0c357981 */ /* 0x000ea2000c1e9900 */
[----:B------:R-:W-:Y:S02]  /*0880*/  HFMA2 R42, -RZ, RZ, 0.96630859375, -0.0022525787353515625 ;  /* 0x3bbb989dff2a7431 */ /* 0x000fe400000001ff */
[----:B------:R-:W-:Y:S01]  /*0890*/  IMAD.MOV.U32 R44, RZ, RZ, 0x437c0000 ;  /* 0x437c0000ff2c7424 */ /* 0x000fe200078e00ff */
[----:B------:R0:W5:Y:S04]  /*08a0*/  LDG.E.CONSTANT R47, desc[UR10][R16.64] ;  /* 0x0000000a102f7981 */ /* 0x000168000c1e9900 */
[----:B------:R0:W5:Y:S01]  /*08b0*/  LDG.E.CONSTANT R49, desc[UR10][R12.64+0x4] ;  /* 0x0000040a0c317981 */ /* 0x000162000c1e9900 */
[----:B------:R-:W-:-:S03]  /*08c0*/  FFMA.SAT R55, R54, R42, 0.5 ;  /* 0x3f00000036377423 */ /* 0x000fc6000000202a */
[----:B------:R0:W5:Y:S01]  /*08d0*/  LDG.E.CONSTANT R51, desc[UR10][R12.64+0x8] ;  /* 0x0000080a0c337981 */ /* 0x000162000c1e9900 */
[----:B------:R-:W-:Y:S01]  /*08e0*/  ISETP.NE.AND P0, PT, RZ, UR4, PT ;  /* 0x00000004ff007c0c */ /* 0x000fe2000bf05270 */
[----:B------:R-:W-:-:S04]  /*08f0*/  FFMA.RM R52, R55, R44, 12582913 ;  /* 0x4b40000137347423 */ /* 0x000fc8000000402c */
[----:B------:R-:W-:-:S04]  /*0900*/  FADD R48, R52, -12583039 ;  /* 0xcb40007f34307421 */ /* 0x000fc80000000000 */
[----:B------:R-:W-:-:S04]  /*0910*/  FFMA R48, R54, 1.4426950216293334961, -R48 ;  /* 0x3fb8aa3b36307823 */ /* 0x000fc80000000830 */
[----:B------:R-:W-:-:S06]  /*0920*/  FFMA R54, R54, 1.925963033500011079e-08, R48 ;  /* 0x32a5706036367823 */ /* 0x000fcc0000000030 */
[----:B------:R-:W1:Y:S01]  /*0930*/  MUFU.EX2 R54, R54 ;  /* 0x0000003600367308 */ /* 0x000e620000000800 */
[----:B---3--:R-:W-:-:S04]  /*0940*/  FMUL R57, R0, R57 ;  /* 0x0000003900397220 */ /* 0x008fc80000400000 */
[----:B------:R-:W-:Y:S01]  /*0950*/  FFMA.SAT R59, R57, R42, 0.5 ;  /* 0x3f000000393b7423 */ /* 0x000fe2000000202a */
[----:B----4-:R-:W-:-:S03]  /*0960*/  FMUL R55, R0, R61 ;  /* 0x0000003d00377220 */ /* 0x010fc60000400000 */
[----:B------:R-:W-:Y:S01]  /*0970*/  FFMA.RM R50, R59, R44, 12582913 ;  /* 0x4b4000013b327423 */ /* 0x000fe2000000402c */
[----:B------:R-:W-:Y:S01]  /*0980*/  FFMA.SAT R59, R55, R42, 0.5 ;  /* 0x3f000000373b7423 */ /* 0x000fe2000000202a */
[----:B--2---:R-:W-:Y:S02]  /*0990*/  FMUL R53, R0, R53 ;  /* 0x0000003500357220 */ /* 0x004fe40000400000 */
[----:B------:R-:W-:Y:S01]  /*09a0*/  FADD R56, R50, -12583039 ;  /* 0xcb40007f32387421 */ /* 0x000fe20000000000 */
[----:B------:R-:W-:-:S03]  /*09b0*/  FFMA.RM R48, R59, R44, 12582913 ;  /* 0x4b4000013b307423 */ /* 0x000fc6000000402c */
[----:B------:R-:W-:Y:S01]  /*09c0*/  FFMA R56, R57, 1.4426950216293334961, -R56 ;  /* 0x3fb8aa3b39387823 */ /* 0x000fe20000000838 */
[----:B------:R-:W-:-:S03]  /*09d0*/  FADD R58, R48, -12583039 ;  /* 0xcb40007f303a7421 */ /* 0x000fc60000000000 */
[----:B------:R-:W-:Y:S01]  /*09e0*/  FFMA R56, R57, 1.925963033500011079e-08, R56 ;  /* 0x32a5706039387823 */ /* 0x000fe20000000038 */
[----:B------:R-:W-:Y:S01]  /*09f0*/  SHF.L.U32 R57, R52, 0x17, RZ ;  /* 0x0000001734397819 */ /* 0x000fe200000006ff */
[C---:B------:R-:W-:Y:S02]  /*0a00*/  FFMA R58, R55.reuse, 1.4426950216293334961, -R58 ;  /* 0x3fb8aa3b373a7823 */ /* 0x040fe4000000083a */
[----:B------:R-:W2:Y:S02]  /*0a10*/  MUFU.EX2 R52, R56 ;  /* 0x0000003800347308 */ /* 0x000ea40000000800 */
[----:B-1----:R-:W-:Y:S01]  /*0a20*/  FMUL R57, R54, R57 ;  /* 0x0000003936397220 */ /* 0x002fe20000400000 */
[----:B------:R-:W-:Y:S01]  /*0a30*/  FFMA R58, R55, 1.925963033500011079e-08, R58 ;  /* 0x32a57060373a7823 */ /* 0x000fe2000000003a */
[----:B------:R-:W-:Y:S02]  /*0a40*/  IMAD.SHL.U32 R55, R50, 0x800000, RZ ;  /* 0x0080000032377824 */ /* 0x000fe400078e00ff */
[----:B-----5:R-:W-:-:S02]  /*0a50*/  FMUL R54, R57, R46 ;  /* 0x0000002e39367220 */ /* 0x020fc40000400000 */
[----:B------:R1:W3:Y:S02]  /*0a60*/  MUFU.EX2 R46, R58 ;  /* 0x0000003a002e7308 */ /* 0x0002e40000000800 */
[----:B------:R-:W-:-:S05]  /*0a70*/  FFMA R53, R23, R53, R54 ;  /* 0x0000003517357223 */ /* 0x000fca0000000036 */
[----:B------:R1:W-:Y:S01]  /*0a80*/  STG.E desc[UR10][R14.64+-0x8], R53 ;  /* 0xfffff8350e007986 */ /* 0x0003e2000c10190a */
[----:B--2---:R-:W-:-:S03]  /*0a90*/  FMUL R55, R52, R55 ;  /* 0x0000003734377220 */ /* 0x004fc60000400000 */
[----:B------:R1:W5:Y:S01]  /*0aa0*/  @P0 LDG.E R50, desc[UR10][R20.64+-0x4] ;  /* 0xfffffc0a14320981 */ /* 0x000362000c1e1900 */
[----:B0-----:R-:W-:Y:S05]  /*0ab0*/  @P0 BRA `(.L_x_91) ;  /* 0x0000000000140947 */ /* 0x001fea0003800000 */
[----:B------:R-:W-:Y:S01]  /*0ac0*/  UISETP.NE.U32.AND UP0, UPT, UR18, URZ, UPT ;  /* 0x000000ff1200728c */ /* 0x000fe2000bf05070 */
[----:B-----5:R-:W-:-:S03]  /*0ad0*/  MOV R50, RZ ;  /* 0x000000ff00327202 */ /* 0x020fc60000000f00 */
[----:B------:R-:W-:-:S09]  /*0ae0*/  UISETP.NE.AND.EX UP0, UPT, UR19, URZ, UPT, UP0 ;  /* 0x000000ff1300728c */ /* 0x000fd2000bf05300 */
[----:B------:R-:W-:Y:S05]  /*0af0*/  BRA.U !UP0, `(.L_x_91) ;  /* 0x0000000108047547 */ /* 0x000fea000b800000 */
[----:B------:R0:W5:Y:S02]  /*0b00*/  LDG.E.CONSTANT R50, desc[UR10][R18.64+0x4] ;  /* 0x0000040a12327981 */ /* 0x000164000c1e9900 */
.L_x_91:
[----:B-----5:R-:W-:Y:S01]  /*0b10*/  FMUL R50, R55, R50 ;  /* 0x0000003237327220 */ /* 0x020fe20000400000 */
[----:B------:R-:W-:Y:S01]  /*0b20*/  FMUL R49, R0, R49 ;  /* 0x0000003100317220 */ /* 0x000fe20000400000 */
[----:B------:R-:W-:-:S03]  /*0b30*/  IMAD.SHL.U32 R55, R48, 0x800000, RZ ;  /* 0x0080000030377824 */ /* 0x000fc600078e00ff */
[----:B------:R-:W-:Y:S01]  /*0b40*/  FFMA R49, R23, R49, R50 ;  /* 0x0000003117317223 */ /* 0x000fe20000000032 */
[----:B---3--:R-:W-:-:S04]  /*0b50*/  FMUL R55, R46, R55 ;  /* 0x000000372e377220 */ /* 0x008fc80000400000 */
[----:B------:R2:W-:Y:S04]  /*0b60*/  STG.E desc[UR10][R14.64+-0x4], R49 ;  /* 0xfffffc310e007986 */ /* 0x0005e8000c10190a */
[----:B------:R2:W5:Y:S01]  /*0b70*/  @P0 LDG.E R46, desc[UR10][R20.64] ;  /* 0x0000000a142e0981 */ /* 0x000562000c1e1900 */
[----:B------:R-:W-:Y:S05]  /*0b80*/  @P0 BRA `(.L_x_92) ;  /* 0x0000000000140947 */ /* 0x000fea0003800000 */
[----:B------:R-:W-:Y:S01]  /*0b90*/  UISETP.NE.U32.AND UP0, UPT, UR18, URZ, UPT ;  /* 0x000000ff1200728c */ /* 0x000fe2000bf05070 */
[----:B-----5:R-:W-:-:S03]  /*0ba0*/  MOV R46, RZ ;  /* 0x000000ff002e7202 */ /* 0x020fc60000000f00 */
[----:B------:R-:W-:-:S09]  /*0bb0*/  UISETP.NE.AND.EX UP0, UPT, UR19, URZ, UPT, UP0 ;  /* 0x000000ff1300728c */ /* 0x000fd2000bf05300 */
[----:B------:R-:W-:Y:S05]  /*0bc0*/  BRA.U !UP0, `(.L_x_92) ;  /* 0x0000000108047547 */ /* 0x000fea000b800000 */
[----:B------:R3:W5:Y:S02]  /*0bd0*/  LDG.E.CONSTANT R46, desc[UR10][R18.64+0x8] ;  /* 0x0000080a122e7981 */ /* 0x000764000c1e9900 */
.L_x_92:
[----:B-----5:R-:W-:Y:S01]  /*0be0*/  FMUL R46, R55, R46 ;  /* 0x0000002e372e7220 */ /* 0x020fe20000400000 */
[----:B------:R-:W4:Y:S04]  /*0bf0*/  LDG.E.CONSTANT R11, desc[UR10][R10.64+0xc] ;  /* 0x00000c0a0a0b7981 */ /* 0x000f28000c1e9900 */
[----:B------:R-:W3:Y:S01]  /*0c00*/  LDG.E.CONSTANT R55, desc[UR10][R16.64+0x4] ;  /* 0x0000040a10377981 */ /* 0x000ee2000c1e9900 */
[----:B------:R-:W-:-:S03]  /*0c10*/  FMUL R51, R0, R51 ;  /* 0x0000003300337220 */ /* 0x000fc60000400000 */
[----:B------:R-:W3:Y:S01]  /*0c20*/  LDG.E.CONSTANT R57, desc[UR10][R16.64+0x8] ;  /* 0x0000080a10397981 */ /* 0x000ee2000c1e9900 */
[----:B------:R-:W-:Y:S01]  /*0c30*/  FFMA R51, R23, R51, R46 ;  /* 0x0000003317337223 */ /* 0x000fe2000000002e */
[----:B------:R-:W-:-:S04]  /*0c40*/  FFMA R22, R47, R53, R22 ;  /* 0x000000352f167223 */ /* 0x000fc80000000016 */
[----:B------:R0:W-:Y:S04]  /*0c50*/  STG.E desc[UR10][R14.64], R51 ;  /* 0x000000330e007986 */ /* 0x0001e8000c10190a */
[----:B-12---:R0:W5:Y:S01]  /*0c60*/  @P0 LDG.E R20, desc[UR10][R20.64+0x4] ;  /* 0x0000040a14140981 */ /* 0x006162000c1e1900 */
[----:B----4-:R-:W-:Y:S01]  /*0c70*/  FMUL R47, R0, R11 ;  /* 0x0000000b002f7220 */ /* 0x010fe20000400000 */
[----:B---3--:R-:W-:-:S04]  /*0c80*/  FFMA R22, R55, R49, R22 ;  /* 0x0000003137167223 */ /* 0x008fc80000000016 */
[----:B------:R-:W-:Y:S01]  /*0c90*/  FFMA R22, R57, R51, R22 ;  /* 0x0000003339167223 */ /* 0x000fe20000000016 */
[----:B0-----:R-:W-:Y:S06]  /*0ca0*/  @P0 BRA `(.L_x_93) ;  /* 0x0000000000140947 */ /* 0x001fec0003800000 */
[----:B------:R-:W-:Y:S01]  /*0cb0*/  UISETP.NE.U32.AND UP0, UPT, UR18, URZ, UPT ;  /* 0x000000ff1200728c */ /* 0x000fe2000bf05070 */
[----:B-----5:R-:W-:-:S03]  /*0cc0*/  IMAD.MOV.U32 R20, RZ, RZ, RZ ;  /* 0x000000ffff147224 */ /* 0x020fc600078e00ff */
[----:B------:R-:W-:-:S09]  /*0cd0*/  UISETP.NE.AND.EX UP0, UPT, UR19, URZ, UPT, UP0 ;  /* 0x000000ff1300728c */ /* 0x000fd2000bf05300 */
[----:B------:R-:W-:Y:S05]  /*0ce0*/  BRA.U !UP0, `(.L_x_93) ;  /* 0x0000000108047547 */ /* 0x000fea000b800000 */
[----:B------:R0:W5:Y:S02]  /*0cf0*/  LDG.E.CONSTANT R20, desc[UR10][R18.64+0xc] ;  /* 0x00000c0a12147981 */ /* 0x000164000c1e9900 */
.L_x_93:
[----:B------:R-:W0:Y:S04]  /*0d00*/  LDG.E.CONSTANT R13, desc[UR10][R12.64+0xc] ;  /* 0x00000c0a0c0d7981 */ /* 0x000e28000c1e9900 */
[----:B------:R1:W2:Y:S01]  /*0d10*/  LDG.E.CONSTANT R17, desc[UR10][R16.64+0xc] ;  /* 0x00000c0a10117981 */ /* 0x0002a2000c1e9900 */
[----:B------:R-:W-:Y:S01]  /*0d20*/  FFMA.SAT R11, R47, R42, 0.5 ;  /* 0x3f0000002f0b7423 */ /* 0x000fe2000000202a */
[----:B------:R-:W-:Y:S01]  /*0d30*/  UIADD3 UR6, UPT, UPT, UR6, 0x4, URZ ;  /* 0x0000000406067890 */ /* 0x000fe2000fffe0ff */
[----:B------:R-:W-:Y:S02]  /*0d40*/  IADD3 R41, P2, PT, R41, 0x10, RZ ;  /* 0x0000001029297810 */ /* 0x000fe40007f5e0ff */
[----:B------:R-:W-:Y:S01]  /*0d50*/  FFMA.RM R11, R11, R44, 12582913 ;  /* 0x4b4000010b0b7423 */ /* 0x000fe2000000402c */
[----:B------:R-:W-:Y:S01]  /*0d60*/  UISETP.NE.AND UP0, UPT, UR6, URZ, UPT ;  /* 0x000000ff0600728c */ /* 0x000fe2000bf05270 */
[----:B------:R-:W-:Y:S01]  /*0d70*/  IADD3 R43, P0, PT, R43, 0x10, RZ ;  /* 0x000000102b2b7810 */ /* 0x000fe20007f1e0ff */
[----:B------:R-:W-:-:S02]  /*0d80*/  IMAD.X R40, RZ, RZ, R40, P2 ;  /* 0x000000ffff287224 */ /* 0x000fc400010e0628 */
[C---:B------:R-:W-:Y:S01]  /*0d90*/  FADD R10, R11.reuse, -12583039 ;  /* 0xcb40007f0b0a7421 */ /* 0x040fe20000000000 */
[----:B------:R-:W-:Y:S02]  /*0da0*/  SHF.L.U32 R11, R11, 0x17, RZ ;  /* 0x000000170b0b7819 */ /* 0x000fe400000006ff */
[----:B------:R-:W-:Y:S01]  /*0db0*/  IADD3.X R45, PT, PT, RZ, R45, RZ, P0, !PT ;  /* 0x0000002dff2d7210 */ /* 0x000fe200007fe4ff */
[----:B------:R-:W-:-:S04]  /*0dc0*/  FFMA R10, R47, 1.4426950216293334961, -R10 ;  /* 0x3fb8aa3b2f0a7823 */ /* 0x000fc8000000080a */
[----:B------:R-:W-:-:S06]  /*0dd0*/  FFMA R10, R47, 1.925963033500011079e-08, R10 ;  /* 0x32a570602f0a7823 */ /* 0x000fcc000000000a */
[----:B------:R-:W3:Y:S02]  /*0de0*/  MUFU.EX2 R10, R10 ;  /* 0x0000000a000a7308 */ /* 0x000ee40000000800 */
[----:B---3--:R-:W-:-:S04]  /*0df0*/  FMUL R11, R10, R11 ;  /* 0x0000000b0a0b7220 */ /* 0x008fc80000400000 */
[----:B-----5:R-:W-:Y:S01]  /*0e00*/  FMUL R20, R11, R20 ;  /* 0x000000140b147220 */ /* 0x020fe20000400000 */
[----:B0-----:R-:W-:Y:S01]  /*0e10*/  FMUL R18, R0, R13 ;  /* 0x0000000d00127220 */ /* 0x001fe20000400000 */
[----:B------:R-:W-:-:S03]  /*0e20*/  IADD3 R13, P1, PT, R14, 0x10, RZ ;  /* 0x000000100e0d7810 */ /* 0x000fc60007f3e0ff */
[----:B------:R-:W-:Y:S02]  /*0e30*/  FFMA R11, R23, R18, R20 ;  /* 0x00000012170b7223 */ /* 0x000fe40000000014 */
[----:B-1----:R-:W-:Y:S02]  /*0e40*/  IMAD.X R16, RZ, RZ, R15, P1 ;  /* 0x000000ffff107224 */ /* 0x002fe400008e060f */
[----:B--2---:R-:W-:Y:S01]  /*0e50*/  FFMA R22, R17, R11, R22 ;  /* 0x0000000b11167223 */ /* 0x004fe20000000016 */
[----:B------:R3:W-:Y:S01]  /*0e60*/  STG.E desc[UR10][R14.64+0x4], R11 ;  /* 0x0000040b0e007986 */ /* 0x0007e2000c10190a */
[----:B------:R-:W-:Y:S05]  /*0e70*/  BRA.U UP0, `(.L_x_94) ;  /* 0xfffffff9001c7547 */ /* 0x000fea000b83ffff */
[----:B------:R-:W-:-:S07]  /*0e80*/  MOV R40, UR5 ;  /* 0x0000000500287c02 */ /* 0x000fce0008000f00 */
.L_x_88:
[----:B------:R-:W-:-:S09]  /*0e90*/  UISETP.NE.AND UP0, UPT, UR8, URZ, UPT ;  /* 0x000000ff0800728c */ /* 0x000fd2000bf05270 */
[----:B------:R-:W-:Y:S05]  /*0ea0*/  BRA.U !UP0, `(.L_x_87) ;  /* 0x0000000508a07547 */ /* 0x000fea000b800000 */
[----:B------:R-:W0:Y:S01]  /*0eb0*/  LDCU.128 UR12, c[0x0][0x390] ;  /* 0x00007200ff0c77ac */ /* 0x000e220008000c00 */
[----:B------:R-:W-:-:S05]  /*0ec0*/  IADD3 R43, P0, PT, R37, R40, RZ ;  /* 0x00000028252b7210 */ /* 0x000fca0007f1e0ff */
[----:B------:R-:W-:Y:S01]  /*0ed0*/  IMAD.X R44, RZ, RZ, R32, P0 ;  /* 0x000000ffff2c7224 */ /* 0x000fe200000e0620 */
[----:B0-----:R-:W-:-:S04]  /*0ee0*/  LEA R10, P1, R43, UR12, 0x2 ;  /* 0x0000000c2b0a7c11 */ /* 0x001fc8000f8210ff */
[----:B---3--:R-:W-:Y:S01]  /*0ef0*/  LEA.HI.X R11, R43, UR13, R44, 0x2, P1 ;  /* 0x0000000d2b0b7c11 */ /* 0x008fe200088f142c */
[----:B------:R-:W0:Y:S04]  /*0f00*/  LDCU.64 UR12, c[0x0][0x3a0] ;  /* 0x00007400ff0c77ac */ /* 0x000e280008000a00 */
[----:B------:R-:W2:Y:S01]  /*0f10*/  LDG.E.CONSTANT R19, desc[UR10][R10.64] ;  /* 0x0000000a0a137981 */ /* 0x000ea2000c1e9900 */
[----:B------:R-:W-:-:S04]  /*0f20*/  IADD3 R13, P0, PT, R40, R39, RZ ;  /* 0x00000027280d7210 */ /* 0x000fc80007f1e0ff */
[----:B------:R-:W-:Y:S01]  /*0f30*/  IADD3.X R38, PT, PT, RZ, R38, RZ, P0, !PT ;  /* 0x00000026ff267210 */ /* 0x000fe200007fe4ff */
[----:B------:R-:W-:-:S03]  /*0f40*/  IMAD.SHL.U32 R12, R13, 0x4, RZ ;  /* 0x000000040d0c7824 */ /* 0x000fc600078e00ff */
[----:B------:R-:W-:Y:S02]  /*0f50*/  SHF.L.U64.HI R13, R13, 0x2, R38 ;  /* 0x000000020d0d7819 */ /* 0x000fe40000010226 */
[C---:B------:R-:W-:Y:S02]  /*0f60*/  IADD3 R14, P0, PT, R12.reuse, UR14, RZ ;  /* 0x0000000e0c0e7c10 */ /* 0x040fe4000ff1e0ff */
[----:B0-----:R-:W-:Y:S02]  /*0f70*/  IADD3 R12, P1, PT, R12, UR12, RZ ;  /* 0x0000000c0c0c7c10 */ /* 0x001fe4000ff3e0ff */
[C---:B------:R-:W-:Y:S01]  /*0f80*/  IADD3.X R15, PT, PT, R13.reuse, UR15, RZ, P0, !PT ;  /* 0x0000000f0d0f7c10 */ /* 0x040fe200087fe4ff */
[----:B------:R-:W-:Y:S01]  /*0f90*/  HFMA2 R38, -RZ, RZ, 0.96630859375, -0.0022525787353515625 ;  /* 0x3bbb989dff267431 */ /* 0x000fe200000001ff */
[----:B------:R-:W-:Y:S01]  /*0fa0*/  IADD3.X R13, PT, PT, R13, UR13, RZ, P1, !PT ;  /* 0x0000000d0d0d7c10 */ /* 0x000fe20008ffe4ff */
[----:B------:R-:W-:Y:S01]  /*0fb0*/  IMAD.MOV.U32 R39, RZ, RZ, 0x437c0000 ;  /* 0x437c0000ff277424 */ /* 0x000fe200078e00ff */
[----:B------:R-:W-:Y:S01]  /*0fc0*/  IADD3 R17, P1, PT, R40, R27, RZ ;  /* 0x0000001b28117210 */ /* 0x000fe20007f3e0ff */
[----:B------:R-:W0:Y:S01]  /*0fd0*/  LDCU.64 UR12, c[0x0][0x3b0] ;  /* 0x00007600ff0c77ac */ /* 0x000e220008000a00 */
[----:B------:R-:W-:Y:S01]  /*0fe0*/  ISETP.NE.AND P0, PT, RZ, UR4, PT ;  /* 0x00000004ff007c0c */ /* 0x000fe2000bf05270 */
[----:B------:R1:W5:Y:S01]  /*0ff0*/  LDG.E.CONSTANT R45, desc[UR10][R14.64] ;  /* 0x0000000a0e2d7981 */ /* 0x000362000c1e9900 */
[----:B------:R-:W-:-:S02]  /*1000*/  LEA.HI.X.SX32 R18, R27, RZ, 0x1, P1 ;  /* 0x000000ff1b127211 */ /* 0x000fc400008f0eff */
[C---:B------:R-:W-:Y:S01]  /*1010*/  LEA R16, P1, R17.reuse, R34, 0x2 ;  /* 0x0000002211107211 */ /* 0x040fe200078210ff */
[----:B------:R1:W5:Y:S03]  /*1020*/  LDG.E.CONSTANT R41, desc[UR10][R12.64] ;  /* 0x0000000a0c297981 */ /* 0x000366000c1e9900 */
[----:B------:R-:W-:Y:S02]  /*1030*/  LEA.HI.X R17, R17, R35, R18, 0x2, P1 ;  /* 0x0000002311117211 */ /* 0x000fe400008f1412 */
[----:B------:R-:W-:-:S03]  /*1040*/  IADD3 R43, P1, PT, R28, R43, RZ ;  /* 0x0000002b1c2b7210 */ /* 0x000fc60007f3e0ff */
[----:B------:R1:W5:Y:S01]  /*1050*/  @P0 LDG.E R20, desc[UR10][R16.64] ;  /* 0x0000000a10140981 */ /* 0x000362000c1e1900 */
[----:B------:R-:W-:Y:S01]  /*1060*/  IADD3.X R44, PT, PT, R24, R44, RZ, P1, !PT ;  /* 0x0000002c182c7210 */ /* 0x000fe20000ffe4ff */
[----:B--2--5:R-:W-:-:S04]  /*1070*/  FMUL R21, R0, R19 ;  /* 0x0000001300157220 */ /* 0x024fc80000400000 */
[----:B------:R-:W-:-:S04]  /*1080*/  FFMA.SAT R18, R21, R38, 0.5 ;  /* 0x3f00000015127423 */ /* 0x000fc80000002026 */
[----:B------:R-:W-:-:S04]  /*1090*/  FFMA.RM R19, R18, R39, 12582913 ;  /* 0x4b40000112137423 */ /* 0x000fc80000004027 */
[C---:B------:R-:W-:Y:S01]  /*10a0*/  FADD R18, R19.reuse, -12583039 ;  /* 0xcb40007f13127421 */ /* 0x040fe20000000000 */
[----:B------:R-:W-:-:S03]  /*10b0*/  IMAD.SHL.U32 R42, R19, 0x800000, RZ ;  /* 0x00800000132a7824 */ /* 0x000fc600078e00ff */
[----:B------:R-:W-:-:S04]  /*10c0*/  FFMA R18, R21, 1.4426950216293334961, -R18 ;  /* 0x3fb8aa3b15127823 */ /* 0x000fc80000000812 */
[----:B------:R-:W-:Y:S01]  /*10d0*/  FFMA R21, R21, 1.925963033500011079e-08, R18 ;  /* 0x32a5706015157823 */ /* 0x000fe20000000012 */
[----:B0-----:R-:W-:-:S04]  /*10e0*/  LEA R18, P1, R43, UR12, 0x2 ;  /* 0x0000000c2b127c11 */ /* 0x001fc8000f8210ff */
[----:B------:R-:W-:Y:S01]  /*10f0*/  LEA.HI.X R19, R43, UR13, R44, 0x2, P1 ;  /* 0x0000000d2b137c11 */ /* 0x000fe200088f142c */
[----:B------:R-:W0:Y:S02]  /*1100*/  MUFU.EX2 R21, R21 ;  /* 0x0000001500157308 */ /* 0x000e240000000800 */
[----:B0-----:R-:W-:Y:S01]  /*1110*/  FMUL R43, R21, R42 ;  /* 0x0000002a152b7220 */ /* 0x001fe20000400000 */
[----:B-1----:R-:W-:Y:S06]  /*1120*/  @P0 BRA `(.L_x_95) ;  /* 0x0000000000140947 */ /* 0x002fec0003800000 */
[----:B------:R-:W-:Y:S01]  /*1130*/  UISETP.NE.U32.AND UP0, UPT, UR12, URZ, UPT ;  /* 0x000000ff0c00728c */ /* 0x000fe2000bf05070 */
[----:B------:R-:W-:-:S03]  /*1140*/  MOV R20, RZ ;  /* 0x000000ff00147202 */ /* 0x000fc60000000f00 */
[----:B------:R-:W-:-:S09]  /*1150*/  UISETP.NE.AND.EX UP0, UPT, UR13, URZ, UPT, UP0 ;  /* 0x000000ff0d00728c */ /* 0x000fd2000bf05300 */
[----:B------:R-:W-:Y:S05]  /*1160*/  BRA.U !UP0, `(.L_x_95) ;  /* 0x0000000108047547 */ /* 0x000fea000b800000 */
[----:B------:R0:W5:Y:S02]  /*1170*/  LDG.E.CONSTANT R20, desc[UR10][R18.64] ;  /* 0x0000000a12147981 */ /* 0x000164000c1e9900 */
.L_x_95:
[----:B-----5:R-:W-:Y:S01]  /*1180*/  FMUL R42, R43, R20 ;  /* 0x000000142b2a7220 */ /* 0x020fe20000400000 */
[----:B------:R-:W-:Y:S01]  /*1190*/  LEA R20, P1, R40, R34, 0x2 ;  /* 0x0000002228147211 */ /* 0x000fe200078210ff */
[----:B------:R-:W-:Y:S01]  /*11a0*/  FMUL R43, R0, R45 ;  /* 0x0000002d002b7220 */ /* 0x000fe20000400000 */
[----:B------:R-:W-:Y:S02]  /*11b0*/  UISETP.NE.AND UP0, UPT, UR8, 0x1, UPT ;  /* 0x000000010800788c */ /* 0x000fe4000bf05270 */
[----:B------:R-:W-:Y:S01]  /*11c0*/  LEA.HI.X R21, R40, R35, RZ, 0x2, P1 ;  /* 0x0000002328157211 */ /* 0x000fe200008f14ff */
[----:B------:R-:W-:-:S04]  /*11d0*/  FFMA R43, R23, R43, R42 ;  /* 0x0000002b172b7223 */ /* 0x000fc8000000002a */
[----:B------:R-:W-:Y:S01]  /*11e0*/  FFMA R22, R41, R43, R22 ;  /* 0x0000002b29167223 */ /* 0x000fe20000000016 */
[----:B------:R1:W-:Y:S01]  /*11f0*/  STG.E desc[UR10][R20.64], R43 ;  /* 0x0000002b14007986 */ /* 0x0003e2000c10190a */
[----:B------:R-:W-:Y:S05]  /*1200*/  BRA.U !UP0, `(.L_x_87) ;  /* 0x0000000108c87547 */ /* 0x000fea000b800000 */
[----:B------:R-:W2:Y:S04]  /*1210*/  LDG.E.CONSTANT R41, desc[UR10][R10.64+0x4] ;  /* 0x0000040a0a297981 */ /* 0x000ea8000c1e9900 */
[----:B------:R-:W3:Y:S04]  /*1220*/  LDG.E.CONSTANT R45, desc[UR10][R14.64+0x4] ;  /* 0x0000040a0e2d7981 */ /* 0x000ee8000c1e9900 */
[----:B------:R4:W5:Y:S04]  /*1230*/  LDG.E.CONSTANT R47, desc[UR10][R12.64+0x4] ;  /* 0x0000040a0c2f7981 */ /* 0x000968000c1e9900 */
[----:B------:R4:W5:Y:S01]  /*1240*/  @P0 LDG.E R40, desc[UR10][R16.64+0x4] ;  /* 0x0000040a10280981 */ /* 0x000962000c1e1900 */
[----:B--2---:R-:W-:-:S04]  /*1250*/  FMUL R44, R0, R41 ;  /* 0x00000029002c7220 */ /* 0x004fc80000400000 */
[----:B------:R-:W-:-:S04]  /*1260*/  FFMA.SAT R42, R44, R38, 0.5 ;  /* 0x3f0000002c2a7423 */ /* 0x000fc80000002026 */
[----:B------:R-:W-:-:S04]  /*1270*/  FFMA.RM R42, R42, R39, 12582913 ;  /* 0x4b4000012a2a7423 */ /* 0x000fc80000004027 */
[C---:B------:R-:W-:Y:S01]  /*1280*/  FADD R41, R42.reuse, -12583039 ;  /* 0xcb40007f2a297421 */ /* 0x040fe20000000000 */
[----:B------:R-:W-:-:S03]  /*1290*/  IMAD.SHL.U32 R42, R42, 0x800000, RZ ;  /* 0x008000002a2a7824 */ /* 0x000fc600078e00ff */
[----:B------:R-:W-:-:S04]  /*12a0*/  FFMA R41, R44, 1.4426950216293334961, -R41 ;  /* 0x3fb8aa3b2c297823 */ /* 0x000fc80000000829 */
[----:B------:R-:W-:-:S06]  /*12b0*/  FFMA R41, R44, 1.925963033500011079e-08, R41 ;  /* 0x32a570602c297823 */ /* 0x000fcc0000000029 */
[----:B------:R-:W1:Y:S02]  /*12c0*/  MUFU.EX2 R41, R41 ;  /* 0x0000002900297308 */ /* 0x000e640000000800 */
[----:B-1----:R-:W-:Y:S01]  /*12d0*/  FMUL R43, R41, R42 ;  /* 0x0000002a292b7220 */ /* 0x002fe20000400000 */
[----:B---3--:R-:W-:Y:S01]  /*12e0*/  FMUL R42, R0, R45 ;  /* 0x0000002d002a7220 */ /* 0x008fe20000400000 */
[----:B----4-:R-:W-:Y:S06]  /*12f0*/  @P0 BRA `(.L_x_96) ;  /* 0x0000000000140947 */ /* 0x010fec0003800000 */
[----:B------:R-:W-:Y:S01]  /*1300*/  UISETP.NE.U32.AND UP0, UPT, UR12, URZ, UPT ;  /* 0x000000ff0c00728c */ /* 0x000fe2000bf05070 */
[----:B-----5:R-:W-:-:S03]  /*1310*/  MOV R40, RZ ;  /* 0x000000ff00287202 */ /* 0x020fc60000000f00 */
[----:B------:R-:W-:-:S09]  /*1320*/  UISETP.NE.AND.EX UP0, UPT, UR13, URZ, UPT, UP0 ;  /* 0x000000ff0d00728c */ /* 0x000fd2000bf05300 */
[----:B------:R-:W-:Y:S05]  /*1330*/  BRA.U !UP0, `(.L_x_96) ;  /* 0x0000000108047547 */ /* 0x000fea000b800000 */
[----:B------:R1:W5:Y:S02]  /*1340*/  LDG.E.CONSTANT R40, desc[UR10][R18.64+0x4] ;  /* 0x0000040a12287981 */ /* 0x000364000c1e9900 */
.L_x_96:
[----:B-----5:R-:W-:Y:S01]  /*1350*/  FMUL R40, R43, R40 ;  /* 0x000000282b287220 */ /* 0x020fe20000400000 */
[----:B------:R-:W-:-:S03]  /*1360*/  UISETP.NE.AND UP0, UPT, UR8, 0x2, UPT ;  /* 0x000000020800788c */ /* 0x000fc6000bf05270 */
        /* <DEDUP_REMOVED lines=9> */
[----:B------:R-:W-:Y:S01]  /*1400*/  FFMA.SAT R38, R41, R38, 0.5 ;  /* 0x3f00000029267423 */ /* 0x000fe20000002026 */
[----:B---3--:R-:W-:-:S03]  /*1410*/  FMUL R11, R0, R15 ;  /* 0x0000000f000b7220 */ /* 0x008fc60000400000 */
[----:B------:R-:W-:-:S04]  /*1420*/  FFMA.RM R38, R38, R39, 12582913 ;  /* 0x4b40000126267423 */ /* 0x000fc80000004027 */
[C---:B------:R-:W-:Y:S01]  /*1430*/  FADD R40, R38.reuse, -12583039 ;  /* 0xcb40007f26287421 */ /* 0x040fe20000000000 */
[----:B------:R-:W-:-:S03]  /*1440*/  IMAD.SHL.U32 R38, R38, 0x800000, RZ ;  /* 0x0080000026267824 */ /* 0x000fc600078e00ff */
[----:B------:R-:W-:-:S04]  /*1450*/  FFMA R40, R41, 1.4426950216293334961, -R40 ;  /* 0x3fb8aa3b29287823 */ /* 0x000fc80000000828 */
[----:B------:R-:W-:-:S04]  /*1460*/  FFMA R40, R41, 1.925963033500011079e-08, R40 ;  /* 0x32a5706029287823 */ /* 0x000fc80000000028 */
[----:B------:R-:W2:Y:S02]  /*1470*/  MUFU.EX2 R39, R40 ;  /* 0x0000002800277308 */ /* 0x000ea40000000800 */
[----:B--2---:R-:W-:Y:S01]  /*1480*/  FMUL R39, R38, R39 ;  /* 0x0000002726277220 */ /* 0x004fe20000400000 */
[----:B----4-:R-:W-:Y:S06]  /*1490*/  @P0 BRA `(.L_x_97) ;  /* 0x0000000000140947 */ /* 0x010fec0003800000 */
[----:B------:R-:W-:Y:S01]  /*14a0*/  UISETP.NE.U32.AND UP0, UPT, UR12, URZ, UPT ;  /* 0x000000ff0c00728c */ /* 0x000fe2000bf05070 */
[----:B-----5:R-:W-:-:S03]  /*14b0*/  HFMA2 R16, -RZ, RZ, 0, 0 ;  /* 0x00000000ff107431 */ /* 0x020fc600000001ff */
[----:B------:R-:W-:-:S09]  /*14c0*/  UISETP.NE.AND.EX UP0, UPT, UR13, URZ, UPT, UP0 ;  /* 0x000000ff0d00728c */ /* 0x000fd2000bf05300 */
[----:B------:R-:W-:Y:S05]  /*14d0*/  BRA.U !UP0, `(.L_x_97) ;  /* 0x0000000108047547 */ /* 0x000fea000b800000 */
[----:B------:R2:W5:Y:S02]  /*14e0*/  LDG.E.CONSTANT R16, desc[UR10][R18.64+0x8] ;  /* 0x0000080a12107981 */ /* 0x000564000c1e9900 */
.L_x_97:
[----:B-----5:R-:W-:-:S04]  /*14f0*/  FMUL R16, R39, R16 ;  /* 0x0000001027107220 */ /* 0x020fc80000400000 */
[----:B------:R-:W-:-:S04]  /*1500*/  FFMA R11, R23, R11, R16 ;  /* 0x0000000b170b7223 */ /* 0x000fc80000000010 */
[----:B------:R-:W-:Y:S01]  /*1510*/  FFMA R22, R13, R11, R22 ;  /* 0x0000000b0d167223 */ /* 0x000fe20000000016 */
[----:B------:R4:W-:Y:S06]  /*1520*/  STG.E desc[UR10][R20.64+0x8], R11 ;  /* 0x0000080b14007986 */ /* 0x0009ec000c10190a */
.L_x_87:
[----:B------:R-:W0:Y:S01]  /*1530*/  LDCU UR6, c[0x0][0x3d4] ;  /* 0x00007a80ff0677ac */ /* 0x000e220008000800 */
[----:B-----5:R-:W-:Y:S01]  /*1540*/  FFMA R23, R33, R23, R22 ;  /* 0x0000001721177223 */ /* 0x020fe20000000016 */
[----:B---34-:R-:W3:Y:S01]  /*1550*/  LDC R11, c[0x0][0x3d8] ;  /* 0x0000f600ff0b7b82 */ /* 0x018ee20000000800 */
[----:B------:R-:W-:Y:S01]  /*1560*/  IMAD.WIDE R34, R31, 0x4, R34 ;  /* 0x000000041f227825 */ /* 0x000fe200078e0222 */
[----:B------:R-:W-:Y:S02]  /*1570*/  UIADD3 UR4, UPT, UPT, UR4, 0x1, URZ ;  /* 0x0000000104047890 */ /* 0x000fe4000fffe0ff */
[----:B------:R4:W-:Y:S02]  /*1580*/  STG.E desc[UR10][R2.64], R23 ;  /* 0x0000001702007986 */ /* 0x0009e4000c10190a */
[----:B0-----:R-:W-:Y:S01]  /*1590*/  UISETP.NE.AND UP0, UPT, UR4, UR6, UPT ;  /* 0x000000060400728c */ /* 0x001fe2000bf05270 */
[----:B---3--:R-:W-:-:S04]  /*15a0*/  IMAD.WIDE R6, R11, 0x4, R6 ;  /* 0x000000040b067825 */ /* 0x008fc800078e0206 */
[----:B------:R-:W-:-:S04]  /*15b0*/  IMAD.WIDE R4, R11, 0x4, R4 ;  /* 0x000000040b047825 */ /* 0x000fc800078e0204 */
[----:B------:R-:W-:Y:S01]  /*15c0*/  IMAD.WIDE R12, R11, 0x4, R2 ;  /* 0x000000040b0c7825 */ /* 0x000fe200078e0202 */
[----:B----4-:R-:W-:Y:S06]  /*15d0*/  BRA.U UP0, `(.L_x_98) ;  /* 0xffffffed00dc7547 */ /* 0x010fec000b83ffff */
.L_x_86:
[----:B------:R-:W0:Y:S02]  /*15e0*/  LDCU.64 UR4, c[0x0][0x3c8] ;  /* 0x00007900ff0477ac */ /* 0x000e240008000a00 */
[----:B0-----:R-:W-:-:S04]  /*15f0*/  ISETP.NE.U32.AND P0, PT, RZ, UR4, PT ;  /* 0x00000004ff007c0c */ /* 0x001fc8000bf05070 */
[----:B------:R-:W-:-:S13]  /*1600*/  ISETP.NE.AND.EX P0, PT, RZ, UR5, PT, P0 ;  /* 0x00000005ff007c0c */ /* 0x000fda000bf05300 */
[----:B------:R-:W-:Y:S05]  /*1610*/  @!P0 EXIT ;  /* 0x000000000000894d */ /* 0x000fea0003800000 */
[----:B------:R-:W0:Y:S02]  /*1620*/  LDC R14, c[0x0][0x3dc] ;  /* 0x0000f700ff0e7b82 */ /* 0x000e240000000800 */
[----:B0-----:R-:W-:Y:S01]  /*1630*/  ISETP.GE.AND P0, PT, R14, 0x1, PT ;  /* 0x000000010e00780c */ /* 0x001fe20003f06270 */
[----:B------:R-:W-:-:S04]  /*1640*/  IMAD R3, R11, R14, RZ ;  /* 0x0000000e0b037224 */ /* 0x000fc800078e02ff */
[----:B------:R-:W-:-:S08]  /*1650*/  IMAD R36, R36, R3, RZ ;  /* 0x0000000324247224 */ /* 0x000fd000078e02ff */
[----:B------:R-:W-:Y:S05]  /*1660*/  @!P0 EXIT ;  /* 0x000000000000894d */ /* 0x000fea0003800000 */
[C---:B------:R-:W-:Y:S01]  /*1670*/  ISETP.GE.U32.AND P1, PT, R14.reuse, 0x10, PT ;  /* 0x000000100e00780c */ /* 0x040fe20003f26070 */
[----:B------:R-:W-:Y:S01]  /*1680*/  IMAD.MOV R3, RZ, RZ, -R3 ;  /* 0x000000ffff037224 */ /* 0x000fe200078e0a03 */
[----:B------:R-:W-:Y:S02]  /*1690*/  LOP3.LUT R16, R14, 0xf, RZ, 0xc0, !PT ;  /* 0x0000000f0e107812 */ /* 0x000fe400078ec0ff */
[----:B------:R-:W-:Y:S02]  /*16a0*/  IADD3 R37, P2, PT, R37, R36, RZ ;  /* 0x0000002425257210 */ /* 0x000fe40007f5e0ff */
[----:B------:R-:W-:Y:S02]  /*16b0*/  ISETP.NE.AND P0, PT, R16, RZ, PT ;  /* 0x000000ff1000720c */ /* 0x000fe40003f05270 */
[----:B------:R-:W-:Y:S02]  /*16c0*/  LEA.HI.X.SX32 R32, R36, R32, 0x1, P2 ;  /* 0x0000002024207211 */ /* 0x000fe400010f0eff */
[----:B------:R-:W-:-:S02]  /*16d0*/  MOV R2, RZ ;  /* 0x000000ff00027202 */ /* 0x000fc40000000f00 */
[----:B------:R-:W-:Y:S01]  /*16e0*/  SHF.R.S32.HI R0, RZ, 0x1f, R3 ;  /* 0x0000001fff007819 */ /* 0x000fe20000011403 */
[----:B------:R-:W-:Y:S06]  /*16f0*/  @!P1 BRA `(.L_x_99) ;  /* 0x0000000000d49947 */ /* 0x000fec0003800000 */
[----:B------:R-:W-:Y:S02]  /*1700*/  LEA R10, P3, R37, UR4, 0x2 ;  /* 0x00000004250a7c11 */ /* 0x000fe4000f8610ff */
[----:B------:R-:W-:Y:S02]  /*1710*/  LEA R12, P1, R3, R34, 0x2 ;  /* 0x00000022030c7211 */ /* 0x000fe400078210ff */
[----:B------:R-:W-:Y:S02]  /*1720*/  LOP3.LUT R2, R14, 0x7ffffff0, RZ, 0xc0, !PT ;  /* 0x7ffffff00e027812 */ /* 0x000fe400078ec0ff */
[----:B------:R-:W-:Y:S02]  /*1730*/  IADD3 R10, P4, PT, R10, 0x20, RZ ;  /* 0x000000200a0a7810 */ /* 0x000fe40007f9e0ff */
[----:B------:R-:W-:Y:S01]  /*1740*/  LEA.HI.X R17, R37, UR5, R32, 0x2, P3 ;  /* 0x0000000525117c11 */ /* 0x000fe200098f1420 */
[----:B------:R-:W-:Y:S01]  /*1750*/  IMAD.MOV R8, RZ, RZ, -R2 ;  /* 0x000000ffff087224 */ /* 0x000fe200078e0a02 */
[----:B------:R-:W-:-:S02]  /*1760*/  IADD3 R12, P2, PT, R12, 0x20, RZ ;  /* 0x000000200c0c7810 */ /* 0x000fc40007f5e0ff */
[----:B------:R-:W-:Y:S01]  /*1770*/  LEA.HI.X R9, R3, R35, R0, 0x2, P1 ;  /* 0x0000002303097211 */ /* 0x000fe200008f1400 */
[----:B------:R-:W-:-:S03]  /*1780*/  IMAD.X R17, RZ, RZ, R17, P4 ;  /* 0x000000ffff117224 */ /* 0x000fc600020e0611 */
[----:B------:R-:W-:-:S07]  /*1790*/  IADD3.X R9, PT, PT, RZ, R9, RZ, P2, !PT ;  /* 0x00000009ff097210 */ /* 0x000fce00017fe4ff */
.L_x_100:
[----:B------:R-:W-:Y:S01]  /*17a0*/  MOV R4, R12 ;  /* 0x0000000c00047202 */ /* 0x000fe20000000f00 */
[----:B------:R-:W-:-:S05]  /*17b0*/  IMAD.MOV.U32 R5, RZ, RZ, R9 ;  /* 0x000000ffff057224 */ /* 0x000fca00078e0009 */
[----:B---3--:R-:W3:Y:S01]  /*17c0*/  LDG.E R9, desc[UR10][R4.64+-0x20] ;  /* 0xffffe00a04097981 */ /* 0x008ee2000c1e1900 */
[----:B------:R-:W-:Y:S01]  /*17d0*/  MOV R6, R10 ;  /* 0x0000000a00067202 */ /* 0x000fe20000000f00 */
[----:B------:R-:W-:-:S05]  /*17e0*/  IMAD.MOV.U32 R7, RZ, RZ, R17 ;  /* 0x000000ffff077224 */ /* 0x000fca00078e0011 */
[----:B---3--:R0:W-:Y:S04]  /*17f0*/  STG.E desc[UR10][R6.64+-0x20], R9 ;  /* 0xffffe00906007986 */ /* 0x0081e8000c10190a */
[----:B------:R-:W3:Y:S04]  /*1800*/  LDG.E R11, desc[UR10][R4.64+-0x1c] ;  /* 0xffffe40a040b7981 */ /* 0x000ee8000c1e1900 */
[----:B---3--:R3:W-:Y:S04]  /*1810*/  STG.E desc[UR10][R6.64+-0x1c], R11 ;  /* 0xffffe40b06007986 */ /* 0x0087e8000c10190a */
[----:B------:R-:W4:Y:S04]  /*1820*/  LDG.E R13, desc[UR10][R4.64+-0x18] ;  /* 0xffffe80a040d7981 */ /* 0x000f28000c1e1900 */
[----:B----4-:R4:W-:Y:S04]  /*1830*/  STG.E desc[UR10][R6.64+-0x18], R13 ;  /* 0xffffe80d06007986 */ /* 0x0109e8000c10190a */
[----:B------:R-:W5:Y:S04]  /*1840*/  LDG.E R15, desc[UR10][R4.64+-0x14] ;  /* 0xffffec0a040f7981 */ /* 0x000f68000c1e1900 */
[----:B-----5:R5:W-:Y:S04]  /*1850*/  STG.E desc[UR10][R6.64+-0x14], R15 ;  /* 0xffffec0f06007986 */ /* 0x020be8000c10190a */
[----:B------:R-:W2:Y:S04]  /*1860*/  LDG.E R17, desc[UR10][R4.64+-0x10] ;  /* 0xfffff00a04117981 */ /* 0x000ea8000c1e1900 */
[----:B--2---:R2:W-:Y:S04]  /*1870*/  STG.E desc[UR10][R6.64+-0x10], R17 ;  /* 0xfffff01106007986 */ /* 0x0045e8000c10190a */
[----:B-1----:R-:W3:Y:S04]  /*1880*/  LDG.E R19, desc[UR10][R4.64+-0xc] ;  /* 0xfffff40a04137981 */ /* 0x002ee8000c1e1900 */
[----:B---3--:R1:W-:Y:S04]  /*1890*/  STG.E desc[UR10][R6.64+-0xc], R19 ;  /* 0xfffff41306007986 */ /* 0x0083e8000c10190a */
[----:B0-----:R-:W3:Y:S04]  /*18a0*/  LDG.E R9, desc[UR10][R4.64+-0x8] ;  /* 0xfffff80a04097981 */ /* 0x001ee8000c1e1900 */
[----:B---3--:R0:W-:Y:S04]  /*18b0*/  STG.E desc[UR10][R6.64+-0x8], R9 ;  /* 0xfffff80906007986 */ /* 0x0081e8000c10190a */
[----:B------:R-:W3:Y:S04]  /*18c0*/  LDG.E R11, desc[UR10][R4.64+-0x4] ;  /* 0xfffffc0a040b7981 */ /* 0x000ee8000c1e1900 */
[----:B---3--:R3:W-:Y:S04]  /*18d0*/  STG.E desc[UR10][R6.64+-0x4], R11 ;  /* 0xfffffc0b06007986 */ /* 0x0087e8000c10190a */
[----:B----4-:R-:W4:Y:S04]  /*18e0*/  LDG.E R13, desc[UR10][R4.64] ;  /* 0x0000000a040d7981 */ /* 0x010f28000c1e1900 */
[----:B----4-:R4:W-:Y:S04]  /*18f0*/  STG.E desc[UR10][R6.64], R13 ;  /* 0x0000000d06007986 */ /* 0x0109e8000c10190a */
[----:B-----5:R-:W5:Y:S04]  /*1900*/  LDG.E R15, desc[UR10][R4.64+0x4] ;  /* 0x0000040a040f7981 */ /* 0x020f68000c1e1900 */
[----:B-----5:R5:W-:Y:S04]  /*1910*/  STG.E desc[UR10][R6.64+0x4], R15 ;  /* 0x0000040f06007986 */ /* 0x020be8000c10190a */
[----:B--2---:R-:W2:Y:S04]  /*1920*/  LDG.E R17, desc[UR10][R4.64+0x8] ;  /* 0x0000080a04117981 */ /* 0x004ea8000c1e1900 */
[----:B--2---:R-:W-:Y:S04]  /*1930*/  STG.E desc[UR10][R6.64+0x8], R17 ;  /* 0x0000081106007986 */ /* 0x004fe8000c10190a */
[----:B-1----:R-:W2:Y:S04]  /*1940*/  LDG.E R19, desc[UR10][R4.64+0xc] ;  /* 0x00000c0a04137981 */ /* 0x002ea8000c1e1900 */
[----:B--2---:R-:W-:Y:S04]  /*1950*/  STG.E desc[UR10][R6.64+0xc], R19 ;  /* 0x00000c1306007986 */ /* 0x004fe8000c10190a */
[----:B0-----:R-:W2:Y:S04]  /*1960*/  LDG.E R9, desc[UR10][R4.64+0x10] ;  /* 0x0000100a04097981 */ /* 0x001ea8000c1e1900 */
[----:B--2---:R0:W-:Y:S04]  /*1970*/  STG.E desc[UR10][R6.64+0x10], R9 ;  /* 0x0000100906007986 */ /* 0x0041e8000c10190a */
[----:B---3--:R-:W2:Y:S04]  /*1980*/  LDG.E R11, desc[UR10][R4.64+0x14] ;  /* 0x0000140a040b7981 */ /* 0x008ea8000c1e1900 */
[----:B--2---:R3:W-:Y:S04]  /*1990*/  STG.E desc[UR10][R6.64+0x14], R11 ;  /* 0x0000140b06007986 */ /* 0x0047e8000c10190a */
[----:B----4-:R-:W2:Y:S01]  /*19a0*/  LDG.E R13, desc[UR10][R4.64+0x18] ;  /* 0x0000180a040d7981 */ /* 0x010ea2000c1e1900 */
[----:B------:R-:W-:-:S04]  /*19b0*/  IADD3 R8, PT, PT, R8, 0x10, RZ ;  /* 0x0000001008087810 */ /* 0x000fc80007ffe0ff */
[----:B------:R-:W-:Y:S01]  /*19c0*/  ISETP.NE.AND P1, PT, R8, RZ, PT ;  /* 0x000000ff0800720c */ /* 0x000fe20003f25270 */
[----:B--2---:R3:W-:Y:S04]  /*19d0*/  STG.E desc[UR10][R6.64+0x18], R13 ;  /* 0x0000180d06007986 */ /* 0x0047e8000c10190a */
[----:B-----5:R-:W2:Y:S01]  /*19e0*/  LDG.E R15, desc[UR10][R4.64+0x1c] ;  /* 0x00001c0a040f7981 */ /* 0x020ea2000c1e1900 */
[----:B------:R-:W-:Y:S02]  /*19f0*/  IADD3 R12, P2, PT, R4, 0x40, RZ ;  /* 0x00000040040c7810 */ /* 0x000fe40007f5e0ff */
[----:B------:R-:W-:-:S03]  /*1a00*/  IADD3 R10, P3, PT, R6, 0x40, RZ ;  /* 0x00000040060a7810 */ /* 0x000fc60007f7e0ff */
[----:B0-----:R-:W-:Y:S01]  /*1a10*/  IMAD.X R9, RZ, RZ, R5, P2 ;  /* 0x000000ffff097224 */ /* 0x001fe200010e0605 */
[----:B------:R-:W-:Y:S01]  /*1a20*/  IADD3.X R17, PT, PT, RZ, R7, RZ, P3, !PT ;  /* 0x00000007ff117210 */ /* 0x000fe20001ffe4ff */
[----:B--2---:R3:W-:Y:S01]  /*1a30*/  STG.E desc[UR10][R6.64+0x1c], R15 ;  /* 0x00001c0f06007986 */ /* 0x0047e2000c10190a */
[----:B------:R-:W-:Y:S07]  /*1a40*/  @P1 BRA `(.L_x_100) ;  /* 0xfffffffc00541947 */ /* 0x000fee000383ffff */
.L_x_99:
[----:B------:R-:W-:Y:S05]  /*1a50*/  @!P0 EXIT ;  /* 0x000000000000894d */ /* 0x000fea0003800000 */
[----:B------:R-:W-:Y:S02]  /*1a60*/  ISETP.GE.U32.AND P1, PT, R16, 0x8, PT ;  /* 0x000000081000780c */ /* 0x000fe40003f26070 */
[----:B------:R-:W-:-:S04]  /*1a70*/  LOP3.LUT R10, R14, 0x7, RZ, 0xc0, !PT ;  /* 0x000000070e0a7812 */ /* 0x000fc800078ec0ff */
[----:B------:R-:W-:-:S07]  /*1a80*/  ISETP.NE.AND P0, PT, R10, RZ, PT ;  /* 0x000000ff0a00720c */ /* 0x000fce0003f05270 */
[----:B------:R-:W-:Y:S06]  /*1a90*/  @!P1 BRA `(.L_x_101) ;  /* 0x0000000000649947 */ /* 0x000fec0003800000 */
[----:B------:R-:W-:-:S05]  /*1aa0*/  IADD3 R5, P1, PT, R2, R3, RZ ;  /* 0x0000000302057210 */ /* 0x000fca0007f3e0ff */
[----:B---3--:R-:W-:Y:S01]  /*1ab0*/  IMAD.X R6, RZ, RZ, R0, P1 ;  /* 0x000000ffff067224 */ /* 0x008fe200008e0600 */
[----:B------:R-:W-:-:S04]  /*1ac0*/  LEA R4, P1, R5, R34, 0x2 ;  /* 0x0000002205047211 */ /* 0x000fc800078210ff */
[----:B------:R-:W-:-:S05]  /*1ad0*/  LEA.HI.X R5, R5, R35, R6, 0x2, P1 ;  /* 0x0000002305057211 */ /* 0x000fca00008f1406 */
[----:B------:R-:W3:Y:S01]  /*1ae0*/  LDG.E R9, desc[UR10][R4.64] ;  /* 0x0000000a04097981 */ /* 0x000ee2000c1e1900 */
[----:B------:R-:W-:-:S04]  /*1af0*/  IADD3 R7, P1, PT, R2, R37, RZ ;  /* 0x0000002502077210 */ /* 0x000fc80007f3e0ff */
[----:B------:R-:W-:Y:S02]  /*1b00*/  IADD3.X R8, PT, PT, RZ, R32, RZ, P1, !PT ;  /* 0x00000020ff087210 */ /* 0x000fe40000ffe4ff */
[----:B------:R-:W-:-:S04]  /*1b10*/  LEA R6, P1, R7, UR4, 0x2 ;  /* 0x0000000407067c11 */ /* 0x000fc8000f8210ff */
[----:B------:R-:W-:-:S05]  /*1b20*/  LEA.HI.X R7, R7, UR5, R8, 0x2, P1 ;  /* 0x0000000507077c11 */ /* 0x000fca00088f1408 */
[----:B---3--:R0:W-:Y:S04]  /*1b30*/  STG.E desc[UR10][R6.64], R9 ;  /* 0x0000000906007986 */ /* 0x0081e8000c10190a */
[----:B------:R-:W3:Y:S04]  /*1b40*/  LDG.E R11, desc[UR10][R4.64+0x4] ;  /* 0x0000040a040b7981 */ /* 0x000ee8000c1e1900 */
[----:B---3--:R3:W-:Y:S04]  /*1b50*/  STG.E desc[UR10][R6.64+0x4], R11 ;  /* 0x0000040b06007986 */ /* 0x0087e8000c10190a */
[----:B------:R-:W4:Y:S04]  /*1b60*/  LDG.E R13, desc[UR10][R4.64+0x8] ;  /* 0x0000080a040d7981 */ /* 0x000f28000c1e1900 */
[----:B----4-:R4:W-:Y:S04]  /*1b70*/  STG.E desc[UR10][R6.64+0x8], R13 ;  /* 0x0000080d06007986 */ /* 0x0109e8000c10190a */
[----:B------:R-:W5:Y:S04]  /*1b80*/  LDG.E R15, desc[UR10][R4.64+0xc] ;  /* 0x00000c0a040f7981 */ /* 0x000f68000c1e1900 */
[----:B-----5:R4:W-:Y:S04]  /*1b90*/  STG.E desc[UR10][R6.64+0xc], R15 ;  /* 0x00000c0f06007986 */ /* 0x0209e8000c10190a */
[----:B------:R-:W5:Y:S04]  /*1ba0*/  LDG.E R17, desc[UR10][R4.64+0x10] ;  /* 0x0000100a04117981 */ /* 0x000f68000c1e1900 */
[----:B-----5:R4:W-:Y:S04]  /*1bb0*/  STG.E desc[UR10][R6.64+0x10], R17 ;  /* 0x0000101106007986 */ /* 0x0209e8000c10190a */
[----:B-12---:R-:W2:Y:S04]  /*1bc0*/  LDG.E R19, desc[UR10][R4.64+0x14] ;  /* 0x0000140a04137981 */ /* 0x006ea8000c1e1900 */
[----:B--2---:R4:W-:Y:S04]  /*1bd0*/  STG.E desc[UR10][R6.64+0x14], R19 ;  /* 0x0000141306007986 */ /* 0x0049e8000c10190a */
[----:B0-----:R-:W2:Y:S04]  /*1be0*/  LDG.E R9, desc[UR10][R4.64+0x18] ;  /* 0x0000180a04097981 */ /* 0x001ea8000c1e1900 */
[----:B--2---:R4:W-:Y:S04]  /*1bf0*/  STG.E desc[UR10][R6.64+0x18], R9 ;  /* 0x0000180906007986 */ /* 0x0049e8000c10190a */
[----:B---3--:R-:W2:Y:S01]  /*1c00*/  LDG.E R11, desc[UR10][R4.64+0x1c] ;  /* 0x00001c0a040b7981 */ /* 0x008ea2000c1e1900 */
[----:B------:R-:W-:-:S03]  /*1c10*/  VIADD R2, R2, 0x8 ;  /* 0x0000000802027836 */ /* 0x000fc60000000000 */
[----:B--2---:R4:W-:Y:S04]  /*1c20*/  STG.E desc[UR10][R6.64+0x1c], R11 ;  /* 0x00001c0b06007986 */ /* 0x0049e8000c10190a */
.L_x_101:
[----:B------:R-:W-:Y:S05]  /*1c30*/  @!P0 EXIT ;  /* 0x000000000000894d */ /* 0x000fea0003800000 */
[----:B------:R-:W-:Y:S02]  /*1c40*/  ISETP.GE.U32.AND P1, PT, R10, 0x4, PT ;  /* 0x000000040a00780c */ /* 0x000fe40003f26070 */
[----:B------:R-:W-:-:S04]  /*1c50*/  LOP3.LUT R14, R14, 0x3, RZ, 0xc0, !PT ;  /* 0x000000030e0e7812 */ /* 0x000fc800078ec0ff */
[----:B------:R-:W-:-:S07]  /*1c60*/  ISETP.NE.AND P0, PT, R14, RZ, PT ;  /* 0x000000ff0e00720c */ /* 0x000fce0003f05270 */
[----:B------:R-:W-:Y:S06]  /*1c70*/  @!P1 BRA `(.L_x_102) ;  /* 0x0000000000449947 */ /* 0x000fec0003800000 */
[----:B------:R-:W-:-:S04]  /*1c80*/  IADD3 R5, P1, PT, R2, R3, RZ ;  /* 0x0000000302057210 */ /* 0x000fc80007f3e0ff */
[----:B---34-:R-:W-:Y:S02]  /*1c90*/  IADD3.X R6, PT, PT, RZ, R0, RZ, P1, !PT ;  /* 0x00000000ff067210 */ /* 0x018fe40000ffe4ff */
[----:B------:R-:W-:-:S04]  /*1ca0*/  LEA R4, P1, R5, R34, 0x2 ;  /* 0x0000002205047211 */ /* 0x000fc800078210ff */
[----:B------:R-:W-:-:S05]  /*1cb0*/  LEA.HI.X R5, R5, R35, R6, 0x2, P1 ;  /* 0x0000002305057211 */ /* 0x000fca00008f1406 */
[----:B------:R-:W3:Y:S01]  /*1cc0*/  LDG.E R9, desc[UR10][R4.64] ;  /* 0x0000000a04097981 */ /* 0x000ee2000c1e1900 */
[----:B------:R-:W-:-:S05]  /*1cd0*/  IADD3 R7, P1, PT, R2, R37, RZ ;  /* 0x0000002502077210 */ /* 0x000fca0007f3e0ff */
[----:B------:R-:W-:Y:S01]  /*1ce0*/  IMAD.X R8, RZ, RZ, R32, P1 ;  /* 0x000000ffff087224 */ /* 0x000fe200008e0620 */
[----:B------:R-:W-:-:S04]  /*1cf0*/  LEA R6, P1, R7, UR4, 0x2 ;  /* 0x0000000407067c11 */ /* 0x000fc8000f8210ff */
[----:B------:R-:W-:-:S05]  /*1d00*/  LEA.HI.X R7, R7, UR5, R8, 0x2, P1 ;  /* 0x0000000507077c11 */ /* 0x000fca00088f1408 */
[----:B---3--:R0:W-:Y:S04]  /*1d10*/  STG.E desc[UR10][R6.64], R9 ;  /* 0x0000000906007986 */ /* 0x0081e8000c10190a */
[----:B------:R-:W3:Y:S04]  /*1d20*/  LDG.E R11, desc[UR10][R4.64+0x4] ;  /* 0x0000040a040b7981 */ /* 0x000ee8000c1e1900 */
[----:B---3--:R0:W-:Y:S04]  /*1d30*/  STG.E desc[UR10][R6.64+0x4], R11 ;  /* 0x0000040b06007986 */ /* 0x0081e8000c10190a */
[----:B------:R-:W3:Y:S04]  /*1d40*/  LDG.E R13, desc[UR10][R4.64+0x8] ;  /* 0x0000080a040d7981 */ /* 0x000ee8000c1e1900 */
[----:B---3--:R0:W-:Y:S04]  /*1d50*/  STG.E desc[UR10][R6.64+0x8], R13 ;  /* 0x0000080d06007986 */ /* 0x0081e8000c10190a */
[----:B------:R-:W3:Y:S01]  /*1d60*/  LDG.E R15, desc[UR10][R4.64+0xc] ;  /* 0x00000c0a040f7981 */ /* 0x000ee2000c1e1900 */
[----:B------:R-:W-:-:S03]  /*1d70*/  IADD3 R2, PT, PT, R2, 0x4, RZ ;  /* 0x0000000402027810 */ /* 0x000fc60007ffe0ff */
[----:B---3--:R0:W-:Y:S04]  /*1d80*/  STG.E desc[UR10][R6.64+0xc], R15 ;  /* 0x00000c0f06007986 */ /* 0x0081e8000c10190a */
.L_x_102:
[----:B------:R-:W-:Y:S05]  /*1d90*/  @!P0 EXIT ;  /* 0x000000000000894d */ /* 0x000fea0003800000 */
[C---:B------:R-:W-:Y:S02]  /*1da0*/  IADD3 R3, P1, PT, R2.reuse, R3, RZ ;  /* 0x0000000302037210 */ /* 0x040fe40007f3e0ff */
[----:B------:R-:W-:Y:S02]  /*1db0*/  IADD3 R2, P0, PT, R2, R37, RZ ;  /* 0x0000002502027210 */ /* 0x000fe40007f1e0ff */
[C---:B------:R-:W-:Y:S01]  /*1dc0*/  LEA R34, P2, R3.reuse, R34, 0x2 ;  /* 0x0000002203227211 */ /* 0x040fe200078410ff */
[----:B------:R-:W-:Y:S01]  /*1dd0*/  IMAD.X R0, RZ, RZ, R0, P1 ;  /* 0x000000ffff007224 */ /* 0x000fe200008e0600 */
[C---:B------:R-:W-:Y:S02]  /*1de0*/  LEA R4, P1, R2.reuse, UR4, 0x2 ;  /* 0x0000000402047c11 */ /* 0x040fe4000f8210ff */
[----:B0--34-:R-:W-:Y:S02]  /*1df0*/  IADD3.X R7, PT, PT, RZ, R32, RZ, P0, !PT ;  /* 0x00000020ff077210 */ /* 0x019fe400007fe4ff */
[----:B------:R-:W-:Y:S01]  /*1e00*/  LEA.HI.X R35, R3, R35, R0, 0x2, P2 ;  /* 0x0000002303237211 */ /* 0x000fe200010f1400 */
[----:B------:R-:W-:Y:S01]  /*1e10*/  IMAD.MOV R0, RZ, RZ, -R14 ;  /* 0x000000ffff007224 */ /* 0x000fe200078e0a0e */
[----:B------:R-:W-:-:S07]  /*1e20*/  LEA.HI.X R7, R2, UR5, R7, 0x2, P1 ;  /* 0x0000000502077c11 */ /* 0x000fce00088f1407 */
.L_x_103:
[----:B0-----:R-:W-:Y:S01]  /*1e30*/  MOV R2, R34 ;  /* 0x0000002200027202 */ /* 0x001fe20000000f00 */
[----:B------:R-:W-:-:S05]  /*1e40*/  IMAD.MOV.U32 R3, RZ, RZ, R35 ;  /* 0x000000ffff037224 */ /* 0x000fca00078e0023 */
[----:B------:R0:W3:Y:S01]  /*1e50*/  LDG.E R5, desc[UR10][R2.64] ;  /* 0x0000000a02057981 */ /* 0x0000e2000c1e1900 */
[----:B------:R-:W-:Y:S02]  /*1e60*/  IADD3 R0, PT, PT, R0, 0x1, RZ ;  /* 0x0000000100007810 */ /* 0x000fe40007ffe0ff */
[----:B------:R-:W-:Y:S02]  /*1e70*/  IADD3 R34, P2, PT, R34, 0x4, RZ ;  /* 0x0000000422227810 */ /* 0x000fe40007f5e0ff */
[----:B------:R-:W-:Y:S02]  /*1e80*/  ISETP.NE.AND P0, PT, R0, RZ, PT ;  /* 0x000000ff0000720c */ /* 0x000fe40003f05270 */
[----:B------:R-:W-:Y:S02]  /*1e90*/  IADD3.X R35, PT, PT, RZ, R35, RZ, P2, !PT ;  /* 0x00000023ff237210 */ /* 0x000fe400017fe4ff */
[----:B0-----:R-:W-:Y:S01]  /*1ea0*/  MOV R2, R4 ;  /* 0x0000000400027202 */ /* 0x001fe20000000f00 */
[----:B------:R-:W-:Y:S01]  /*1eb0*/  IMAD.MOV.U32 R3, RZ, RZ, R7 ;  /* 0x000000ffff037224 */ /* 0x000fe200078e0007 */
[----:B------:R-:W-:-:S05]  /*1ec0*/  IADD3 R4, P1, PT, R4, 0x4, RZ ;  /* 0x0000000404047810 */ /* 0x000fca0007f3e0ff */
[----:B------:R-:W-:Y:S01]  /*1ed0*/  IMAD.X R7, RZ, RZ, R7, P1 ;  /* 0x000000ffff077224 */ /* 0x000fe200008e0607 */
[----:B---3--:R0:W-:Y:S01]  /*1ee0*/  STG.E desc[UR10][R2.64], R5 ;  /* 0x0000000502007986 */ /* 0x0081e2000c10190a */
[----:B------:R-:W-:Y:S06]  /*1ef0*/  @P0 BRA `(.L_x_103) ;  /* 0xfffffffc00cc0947 */ /* 0x000fec000383ffff */
[----:B------:R-:W-:Y:S05]  /*1f00*/  EXIT ;  /* 0x000000000000794d */ /* 0x000fea0003800000 */
.L_x_104:
        /* <DEDUP_REMOVED lines=15> */
.L_x_108:


//--------------------- .nv.shared.reserved.0     --------------------------
	.section	.nv.shared.reserved.0,"aw",@nobits
	.weak		__nv_reservedSMEM_offset_0_alias
	.size		__nv_reservedSMEM_offset_0_alias, 0, 64
	.other		__nv_reservedSMEM_offset_0_alias,@"STO_CUDA_RESERVED_SHARED STV_DEFAULT"
__nv_reservedSMEM_offset_0_alias:
	.zero		0
	.zero		64


//--------------------- .nv.constant0._Z25selective_scan_bwd_kernelI6__halfEvPKT_S3_S3_S3_S3_S3_S3_S3_S3_PS1_S4_S4_S4_S4_S4_S4_iiii --------------------------
	.section	.nv.constant0._Z25selective_scan_bwd_kernelI6__halfEvPKT_S3_S3_S3_S3_S3_S3_S3_S3_PS1_S4_S4_S4_S4_S4_S4_iiii,"a",@progbits
	.sectionflags	@""
	.align	4
.nv.constant0._Z25selective_scan_bwd_kernelI6__halfEvPKT_S3_S3_S3_S3_S3_S3_S3_S3_PS1_S4_S4_S4_S4_S4_S4_iiii:
	.zero		1040


//--------------------- .nv.constant0._Z25selective_scan_bwd_kernelIfEvPKT_S2_S2_S2_S2_S2_S2_S2_S2_PS0_S3_S3_S3_S3_S3_S3_iiii --------------------------
	.section	.nv.constant0._Z25selective_scan_bwd_kernelIfEvPKT_S2_S2_S2_S2_S2_S2_S2_S2_PS0_S3_S3_S3_S3_S3_S3_iiii,"a",@progbits
	.sectionflags	@""
	.align	4
.nv.constant0._Z25selective_scan_bwd_kernelIfEvPKT_S2_S2_S2_S2_S2_S2_S2_S2_PS0_S3_S3_S3_S3_S3_S3_iiii:
	.zero		1040


//--------------------- .nv.constant0._Z25selective_scan_fwd_kernelI6__halfEvPKT_S3_S3_S3_S3_S3_S3_PS1_S4_S4_iiii --------------------------
	.section	.nv.constant0._Z25selective_scan_fwd_kernelI6__halfEvPKT_S3_S3_S3_S3_S3_S3_PS1_S4_S4_iiii,"a",@progbits
	.sectionflags	@""
	.align	4
.nv.constant0._Z25selective_scan_fwd_kernelI6__halfEvPKT_S3_S3_S3_S3_S3_S3_PS1_S4_S4_iiii:
	.zero		992


//--------------------- .nv.constant0._Z25selective_scan_fwd_kernelIfEvPKT_S2_S2_S2_S2_S2_S2_PS0_S3_S3_iiii --------------------------
	.section	.nv.constant0._Z25selective_scan_fwd_kernelIfEvPKT_S2_S2_S2_S2_S2_S2_PS0_S3_S3_iiii,"a",@progbits
	.sectionflags	@""
	.align	4
.nv.constant0._Z25selective_scan_fwd_kernelIfEvPKT_S2_S2_S2_S2_S2_S2_PS0_S3_S3_iiii:
	.zero		992


//--------------------- SYMBOLS --------------------------

	.type		.nv.reservedSmem.offset0,@object
	.size		.nv.reservedSmem.offset0,0x4
